def attn_fwd(
    Q,
    K,
    V,
    Out,
    Lse,
    sm_scale,
    stride_qz,
    stride_qh,
    stride_qm,
    stride_qk,
    stride_kz,
    stride_kh,
    stride_kn,
    stride_kk,
    stride_vz,
    stride_vh,
    stride_vn,
    stride_vk,
    stride_oz,
    stride_oh,
    stride_om,
    stride_ok,
    seqlen_q,
    seqlen_k,
    BLOCK_M: tl.constexpr,
    BLOCK_N: tl.constexpr,
    HEAD_DIM: tl.constexpr,
    CAUSAL: tl.constexpr,
):
    start_m = tl.program_id(0)
    off_hz = tl.program_id(1)
    q_off = off_hz * stride_qh
    k_off = off_hz * stride_kh
    v_off = off_hz * stride_vh
    offs_m = start_m * BLOCK_M + tl.arange(0, BLOCK_M)
    offs_d = tl.arange(0, HEAD_DIM)
    offs_n = tl.arange(0, BLOCK_N)
    q_ptrs = Q + q_off + offs_m[:, None] * stride_qm + offs_d[None, :] * stride_qk
    k_ptrs = K + k_off + offs_d[:, None] * stride_kk + offs_n[None, :] * stride_kn
    v_ptrs = V + v_off + offs_n[:, None] * stride_vn + offs_d[None, :] * stride_vk
    m_i = tl.full([BLOCK_M], float("-inf"), dtype=tl.float32)
    l_i = tl.zeros([BLOCK_M], dtype=tl.float32) + 1.0
    acc = tl.zeros([BLOCK_M, HEAD_DIM], dtype=tl.float32)
    q = tl.load(q_ptrs)
    acc, l_i, m_i = _attn_fwd_inner(
        acc,
        l_i,
        m_i,
        q,
        k_ptrs,
        v_ptrs,
        sm_scale,
        stride_kn,
        stride_vn,
        start_m,
        seqlen_k,
        BLOCK_M,
        BLOCK_N,
        HEAD_DIM,
        CAUSAL,
    )
    acc = acc / l_i[:, None]
    lse = m_i + tl.math.log2(l_i) / 1.4426950408889634
    o_ptrs = (
        Out
        + off_hz * stride_oh
        + offs_m[:, None] * stride_om
        + offs_d[None, :] * stride_ok
    )
    tl.store(o_ptrs, acc.to(Out.dtype.element_ty))
    tl.store(Lse + off_hz * seqlen_q + offs_m, lse)

# config = {"BLOCK_M": 64, "BLOCK_N": 64, "HEAD_DIM": 512, "arch": "sm_100", "causal": true, "dtype": "fp16", "num_stages": 2, "num_warps": 8}
# arch = sm_100


// ===== COMPILED SASS (sm_100a) =====

	.target	sm_100a

	.elftype	@"ET_EXEC"


//--------------------- .note.nv.tkinfo           --------------------------
	.section	.note.nv.tkinfo,"",@"SHT_NOTE"
	.sectionflags	@"SHF_NOTE_NV_TKINFO"
	.tkinfo
        /*0018*/ 	.word	0x00000081
        /*0030*/ 	.string	""
        /*0030*/ 	.string	"ptxas-blackwell"
        /*0030*/ 	.string	"Cuda compilation tools, release 12.9, V12.9.86"
        /*0030*/ 	.string	"Build cuda_12.9.r12.9/compiler.36037853_0"
        /*0030*/ 	.string	"-v  -suppress-debug-info  -lineinfo  -arch sm_100a "



//--------------------- .note.nv.cuver            --------------------------
	.section	.note.nv.cuver,"",@"SHT_NOTE"
	.sectionflags	@"SHF_NOTE_NV_CUVER"
        /*0018*/ 	.short	0x0001
        /*001a*/ 	.short	0x0064
        /*001c*/ 	.short	0x0001
        /*001e*/ 	.short	0x0000
        /*0020*/ 	.short	0x0001
        /*0022*/ 	.short	0x0000


//--------------------- .nv.info                  --------------------------
	.section	.nv.info,"",@"SHT_CUDA_INFO"
	.align	4


	//----- nvinfo : EIATTR_REGCOUNT
	.align		4
        /*0000*/ 	.byte	0x04, 0x2f
        /*0002*/ 	.short	(.L_5 - .L_4)
	.align		4
.L_4:
        /*0004*/ 	.word	index@(attn_fwd)
        /*0008*/ 	.word	0x000000ff


	//----- nvinfo : EIATTR_FRAME_SIZE
	.align		4
.L_5:
        /*000c*/ 	.byte	0x04, 0x11
        /*000e*/ 	.short	(.L_7 - .L_6)
	.align		4
.L_6:
        /*0010*/ 	.word	index@($__internal_2_$__cuda_sm10x_tcgen05_guardrail_trap_unallocated_columns_being_dealloced)
        /*0014*/ 	.word	0x000008c0


	//----- nvinfo : EIATTR_FRAME_SIZE
	.align		4
.L_7:
        /*0018*/ 	.byte	0x04, 0x11
        /*001a*/ 	.short	(.L_9 - .L_8)
	.align		4
.L_8:
        /*001c*/ 	.word	index@($__internal_1_$__cuda_sm10x_tcgen05_guardrail_trap_phase_invalid_during_alloc)
        /*0020*/ 	.word	0x000008c0


	//----- nvinfo : EIATTR_FRAME_SIZE
	.align		4
.L_9:
        /*0024*/ 	.byte	0x04, 0x11
        /*0026*/ 	.short	(.L_11 - .L_10)
	.align		4
.L_10:
        /*0028*/ 	.word	index@($__internal_0_$__cuda_sm10x_tcgen05_guardrail_trap_col_being_dealloced_not_returned_by_alloc)
        /*002c*/ 	.word	0x000008c0


	//----- nvinfo : EIATTR_FRAME_SIZE
	.align		4
.L_11:
        /*0030*/ 	.byte	0x04, 0x11
        /*0032*/ 	.short	(.L_13 - .L_12)
	.align		4
.L_12:
        /*0034*/ 	.word	index@(attn_fwd)
        /*0038*/ 	.word	0x000008c0


	//----- nvinfo : EIATTR_MIN_STACK_SIZE
	.align		4
.L_13:
        /*003c*/ 	.byte	0x04, 0x12
        /*003e*/ 	.short	(.L_15 - .L_14)
	.align		4
.L_14:
        /*0040*/ 	.word	index@(attn_fwd)
        /*0044*/ 	.word	0x000008c0
.L_15:


//--------------------- .nv.info.attn_fwd         --------------------------
	.section	.nv.info.attn_fwd,"",@"SHT_CUDA_INFO"
	.sectionflags	@""
	.align	4


	//----- nvinfo : EIATTR_CUDA_API_VERSION
	.align		4
        /*0000*/ 	.byte	0x04, 0x37
        /*0002*/ 	.short	(.L_17 - .L_16)
.L_16:
        /*0004*/ 	.word	0x00000081


	//----- nvinfo : EIATTR_KPARAM_INFO
	.align		4
.L_17:
        /*0008*/ 	.byte	0x04, 0x17
        /*000a*/ 	.short	(.L_19 - .L_18)
.L_18:
        /*000c*/ 	.word	0x00000000
        /*0010*/ 	.short	0x0019
        /*0012*/ 	.short	0x0080
        /*0014*/ 	.byte	0x00, 0xf4, 0x21, 0x00


	//----- nvinfo : EIATTR_KPARAM_INFO
	.align		4
.L_19:
        /*0018*/ 	.byte	0x04, 0x17
        /*001a*/ 	.short	(.L_21 - .L_20)
.L_20:
        /*001c*/ 	.word	0x00000000
        /*0020*/ 	.short	0x0018
        /*0022*/ 	.short	0x0078
        /*0024*/ 	.byte	0x00, 0xf4, 0x21, 0x00


	//----- nvinfo : EIATTR_KPARAM_INFO
	.align		4
.L_21:
        /*0028*/ 	.byte	0x04, 0x17
        /*002a*/ 	.short	(.L_23 - .L_22)
.L_22:
        /*002c*/ 	.word	0x00000000
        /*0030*/ 	.short	0x0017
        /*0032*/ 	.short	0x0070
        /*0034*/ 	.byte	0x00, 0xf0, 0x11, 0x00


	//----- nvinfo : EIATTR_KPARAM_INFO
	.align		4
.L_23:
        /*0038*/ 	.byte	0x04, 0x17
        /*003a*/ 	.short	(.L_25 - .L_24)
.L_24:
        /*003c*/ 	.word	0x00000000
        /*0040*/ 	.short	0x0016
        /*0042*/ 	.short	0x006c
        /*0044*/ 	.byte	0x00, 0xf0, 0x11, 0x00


	//----- nvinfo : EIATTR_KPARAM_INFO
	.align		4
.L_25:
        /*0048*/ 	.byte	0x04, 0x17
        /*004a*/ 	.short	(.L_27 - .L_26)
.L_26:
        /*004c*/ 	.word	0x00000000
        /*0050*/ 	.short	0x0015
        /*0052*/ 	.short	0x0068
        /*0054*/ 	.byte	0x00, 0xf0, 0x11, 0x00


	//----- nvinfo : EIATTR_KPARAM_INFO
	.align		4
.L_27:
        /*0058*/ 	.byte	0x04, 0x17
        /*005a*/ 	.short	(.L_29 - .L_28)
.L_28:
        /*005c*/ 	.word	0x00000000
        /*0060*/ 	.short	0x0014
        /*0062*/ 	.short	0x0064
        /*0064*/ 	.byte	0x00, 0xf0, 0x11, 0x00


	//----- nvinfo : EIATTR_KPARAM_INFO
	.align		4
.L_29:
        /*0068*/ 	.byte	0x04, 0x17
        /*006a*/ 	.short	(.L_31 - .L_30)
.L_30:
        /*006c*/ 	.word	0x00000000
        /*0070*/ 	.short	0x0013
        /*0072*/ 	.short	0x0060
        /*0074*/ 	.byte	0x00, 0xf0, 0x11, 0x00


	//----- nvinfo : EIATTR_KPARAM_INFO
	.align		4
.L_31:
        /*0078*/ 	.byte	0x04, 0x17
        /*007a*/ 	.short	(.L_33 - .L_32)
.L_32:
        /*007c*/ 	.word	0x00000000
        /*0080*/ 	.short	0x0012
        /*0082*/ 	.short	0x005c
        /*0084*/ 	.byte	0x00, 0xf0, 0x11, 0x00


	//----- nvinfo : EIATTR_KPARAM_INFO
	.align		4
.L_33:
        /*0088*/ 	.byte	0x04, 0x17
        /*008a*/ 	.short	(.L_35 - .L_34)
.L_34:
        /*008c*/ 	.word	0x00000000
        /*0090*/ 	.short	0x0011
        /*0092*/ 	.short	0x0058
        /*0094*/ 	.byte	0x00, 0xf0, 0x11, 0x00


	//----- nvinfo : EIATTR_KPARAM_INFO
	.align		4
.L_35:
        /*0098*/ 	.byte	0x04, 0x17
        /*009a*/ 	.short	(.L_37 - .L_36)
.L_36:
        /*009c*/ 	.word	0x00000000
        /*00a0*/ 	.short	0x0010
        /*00a2*/ 	.short	0x0054
        /*00a4*/ 	.byte	0x00, 0xf0, 0x11, 0x00


	//----- nvinfo : EIATTR_KPARAM_INFO
	.align		4
.L_37:
        /*00a8*/ 	.byte	0x04, 0x17
        /*00aa*/ 	.short	(.L_39 - .L_38)
.L_38:
        /*00ac*/ 	.word	0x00000000
        /*00b0*/ 	.short	0x000f
        /*00b2*/ 	.short	0x0050
        /*00b4*/ 	.byte	0x00, 0xf0, 0x11, 0x00


	//----- nvinfo : EIATTR_KPARAM_INFO
	.align		4
.L_39:
        /*00b8*/ 	.byte	0x04, 0x17
        /*00ba*/ 	.short	(.L_41 - .L_40)
.L_40:
        /*00bc*/ 	.word	0x00000000
        /*00c0*/ 	.short	0x000e
        /*00c2*/ 	.short	0x004c
        /*00c4*/ 	.byte	0x00, 0xf0, 0x11, 0x00


	//----- nvinfo : EIATTR_KPARAM_INFO
	.align		4
.L_41:
        /*00c8*/ 	.byte	0x04, 0x17
        /*00ca*/ 	.short	(.L_43 - .L_42)
.L_42:
        /*00cc*/ 	.word	0x00000000
        /*00d0*/ 	.short	0x000d
        /*00d2*/ 	.short	0x0048
        /*00d4*/ 	.byte	0x00, 0xf0, 0x11, 0x00


	//----- nvinfo : EIATTR_KPARAM_INFO
	.align		4
.L_43:
        /*00d8*/ 	.byte	0x04, 0x17
        /*00da*/ 	.short	(.L_45 - .L_44)
.L_44:
        /*00dc*/ 	.word	0x00000000
        /*00e0*/ 	.short	0x000c
        /*00e2*/ 	.short	0x0044
        /*00e4*/ 	.byte	0x00, 0xf0, 0x11, 0x00


	//----- nvinfo : EIATTR_KPARAM_INFO
	.align		4
.L_45:
        /*00e8*/ 	.byte	0x04, 0x17
        /*00ea*/ 	.short	(.L_47 - .L_46)
.L_46:
        /*00ec*/ 	.word	0x00000000
        /*00f0*/ 	.short	0x000b
        /*00f2*/ 	.short	0x0040
        /*00f4*/ 	.byte	0x00, 0xf0, 0x11, 0x00


	//----- nvinfo : EIATTR_KPARAM_INFO
	.align		4
.L_47:
        /*00f8*/ 	.byte	0x04, 0x17
        /*00fa*/ 	.short	(.L_49 - .L_48)
.L_48:
        /*00fc*/ 	.word	0x00000000
        /*0100*/ 	.short	0x000a
        /*0102*/ 	.short	0x003c
        /*0104*/ 	.byte	0x00, 0xf0, 0x11, 0x00


	//----- nvinfo : EIATTR_KPARAM_INFO
	.align		4
.L_49:
        /*0108*/ 	.byte	0x04, 0x17
        /*010a*/ 	.short	(.L_51 - .L_50)
.L_50:
        /*010c*/ 	.word	0x00000000
        /*0110*/ 	.short	0x0009
        /*0112*/ 	.short	0x0038
        /*0114*/ 	.byte	0x00, 0xf0, 0x11, 0x00


	//----- nvinfo : EIATTR_KPARAM_INFO
	.align		4
.L_51:
        /*0118*/ 	.byte	0x04, 0x17
        /*011a*/ 	.short	(.L_53 - .L_52)
.L_52:
        /*011c*/ 	.word	0x00000000
        /*0120*/ 	.short	0x0008
        /*0122*/ 	.short	0x0034
        /*0124*/ 	.byte	0x00, 0xf0, 0x11, 0x00


	//----- nvinfo : EIATTR_KPARAM_INFO
	.align		4
.L_53:
        /*0128*/ 	.byte	0x04, 0x17
        /*012a*/ 	.short	(.L_55 - .L_54)
.L_54:
        /*012c*/ 	.word	0x00000000
        /*0130*/ 	.short	0x0007
        /*0132*/ 	.short	0x0030
        /*0134*/ 	.byte	0x00, 0xf0, 0x11, 0x00


	//----- nvinfo : EIATTR_KPARAM_INFO
	.align		4
.L_55:
        /*0138*/ 	.byte	0x04, 0x17
        /*013a*/ 	.short	(.L_57 - .L_56)
.L_56:
        /*013c*/ 	.word	0x00000000
        /*0140*/ 	.short	0x0006
        /*0142*/ 	.short	0x002c
        /*0144*/ 	.byte	0x00, 0xf0, 0x11, 0x00


	//----- nvinfo : EIATTR_KPARAM_INFO
	.align		4
.L_57:
        /*0148*/ 	.byte	0x04, 0x17
        /*014a*/ 	.short	(.L_59 - .L_58)
.L_58:
        /*014c*/ 	.word	0x00000000
        /*0150*/ 	.short	0x0005
        /*0152*/ 	.short	0x0028
        /*0154*/ 	.byte	0x00, 0xf0, 0x11, 0x00


	//----- nvinfo : EIATTR_KPARAM_INFO
	.align		4
.L_59:
        /*0158*/ 	.byte	0x04, 0x17
        /*015a*/ 	.short	(.L_61 - .L_60)
.L_60:
        /*015c*/ 	.word	0x00000000
        /*0160*/ 	.short	0x0004
        /*0162*/ 	.short	0x0020
        /*0164*/ 	.byte	0x00, 0xf4, 0x21, 0x00


	//----- nvinfo : EIATTR_KPARAM_INFO
	.align		4
.L_61:
        /*0168*/ 	.byte	0x04, 0x17
        /*016a*/ 	.short	(.L_63 - .L_62)
.L_62:
        /*016c*/ 	.word	0x00000000
        /*0170*/ 	.short	0x0003
        /*0172*/ 	.short	0x0018
        /*0174*/ 	.byte	0x00, 0xf4, 0x21, 0x00


	//----- nvinfo : EIATTR_KPARAM_INFO
	.align		4
.L_63:
        /*0178*/ 	.byte	0x04, 0x17
        /*017a*/ 	.short	(.L_65 - .L_64)
.L_64:
        /*017c*/ 	.word	0x00000000
        /*0180*/ 	.short	0x0002
        /*0182*/ 	.short	0x0010
        /*0184*/ 	.byte	0x00, 0xf4, 0x21, 0x00


	//----- nvinfo : EIATTR_KPARAM_INFO
	.align		4
.L_65:
        /*0188*/ 	.byte	0x04, 0x17
        /*018a*/ 	.short	(.L_67 - .L_66)
.L_66:
        /*018c*/ 	.word	0x00000000
        /*0190*/ 	.short	0x0001
        /*0192*/ 	.short	0x0008
        /*0194*/ 	.byte	0x00, 0xf4, 0x21, 0x00


	//----- nvinfo : EIATTR_KPARAM_INFO
	.align		4
.L_67:
        /*0198*/ 	.byte	0x04, 0x17
        /*019a*/ 	.short	(.L_69 - .L_68)
.L_68:
        /*019c*/ 	.word	0x00000000
        /*01a0*/ 	.short	0x0000
        /*01a2*/ 	.short	0x0000
        /*01a4*/ 	.byte	0x00, 0xf4, 0x21, 0x00


	//----- nvinfo : EIATTR_AT_ENTRY_FRAGMENTS
	.align		4
.L_69:
        /*01a8*/ 	.byte	0x04, 0x4f
        /*01aa*/ 	.short	(.L_71 - .L_70)


	//   ....[0]....
.L_70:
        /*01ac*/ 	.word	0x00000004


	//----- nvinfo : EIATTR_RESERVED_SMEM_USED
	.align		4
.L_71:
        /*01b0*/ 	.byte	0x01, 0x41
	.zero		2


	//----- nvinfo : EIATTR_SPARSE_MMA_MASK
	.align		4
        /*01b4*/ 	.byte	0x03, 0x50
        /*01b6*/ 	.short	0x0000


	//----- nvinfo : EIATTR_TCGEN05_1CTA_USED
	.align		4
        /*01b8*/ 	.byte	0x01, 0x51
	.zero		2


	//----- nvinfo : EIATTR_MAXREG_COUNT
	.align		4
        /*01bc*/ 	.byte	0x03, 0x1b
        /*01be*/ 	.short	0x00ff


	//----- nvinfo : EIATTR_NUM_BARRIERS
	.align		4
        /*01c0*/ 	.byte	0x02, 0x4c
        /*01c2*/ 	.byte	0x01
	.zero		1


	//----- nvinfo : EIATTR_ANNOTATIONS
	.align		4
        /*01c4*/ 	.byte	0x04, 0x55
        /*01c6*/ 	.short	(.L_73 - .L_72)


	//   ....[0]....
.L_72:
        /*01c8*/ 	.word	0x00000001
        /*01cc*/ 	.byte	0x30, 0x25, 0x00, 0x00, 0x01, 0x00, 0x00, 0x00, 0x80, 0x2a, 0x00, 0x00, 0x01, 0x00, 0x00, 0x00
        /* <DEDUP_REMOVED lines=344> */
        /*175c*/ 	.byte	0xa0, 0x3a, 0x01, 0x00


	//----- nvinfo : EIATTR_INT_WARP_WIDE_INSTR_OFFSETS
	.align		4
.L_73:
        /*1760*/ 	.byte	0x04, 0x31
        /*1762*/ 	.short	(.L_75 - .L_74)


	//   ....[0]....
.L_74:
        /*1764*/ 	.word	0x000038a0


	//   ....[1]....
        /*1768*/ 	.word	0x00003910


	//   ....[2]....
        /*176c*/ 	.word	0x00005020


	//   ....[3]....
        /*1770*/ 	.word	0x00007000


	//   ....[4]....
        /*1774*/ 	.word	0x00010fa0


	//   ....[5]....
        /*1778*/ 	.word	0x00019ff0


	//   ....[6]....
        /*177c*/ 	.word	0x0001a030


	//----- nvinfo : EIATTR_COOP_GROUP_MASK_REGIDS
	.align		4
.L_75:
        /*1780*/ 	.byte	0x04, 0x29
        /*1782*/ 	.short	(.L_77 - .L_76)


	//   ....[0]....
.L_76:
        /*1784*/ 	.word	0xffffffff


	//   ....[1]....
        /*1788*/ 	.word	0xffffffff


	//   ....[2]....
        /*178c*/ 	.word	0xffffffff


	//   ....[3]....
        /*1790*/ 	.word	0xffffffff


	//   ....[4]....
        /*1794*/ 	.word	0xffffffff


	//   ....[5]....
        /*1798*/ 	.word	0xffffffff


	//   ....[6]....
        /*179c*/ 	.word	0xffffffff


	//   ....[7]....
        /*17a0*/ 	.word	0xffffffff


	//   ....[8]....
        /*17a4*/ 	.word	0xffffffff


	//   ....[9]....
        /*17a8*/ 	.word	0xffffffff


	//   ....[10]....
        /*17ac*/ 	.word	0xffffffff


	//   ....[11]....
        /*17b0*/ 	.word	0xffffffff


	//----- nvinfo : EIATTR_COOP_GROUP_INSTR_OFFSETS
	.align		4
.L_77:
        /*17b4*/ 	.byte	0x04, 0x28
        /*17b6*/ 	.short	(.L_79 - .L_78)


	//   ....[0]....
.L_78:
        /*17b8*/ 	.word	0x00000080


	//   ....[1]....
        /*17bc*/ 	.word	0x00000340


	//   ....[2]....
        /*17c0*/ 	.word	0x00009f30


	//   ....[3]....
        /*17c4*/ 	.word	0x0000a250


	//   ....[4]....
        /*17c8*/ 	.word	0x0000a700


	//   ....[5]....
        /*17cc*/ 	.word	0x0000a750


	//   ....[6]....
        /*17d0*/ 	.word	0x00012450


	//   ....[7]....
        /*17d4*/ 	.word	0x000124b0


	//   ....[8]....
        /*17d8*/ 	.word	0x00012900


	//   ....[9]....
        /*17dc*/ 	.word	0x00012960


	//   ....[10]....
        /*17e0*/ 	.word	0x00019e70


	//   ....[11]....
        /*17e4*/ 	.word	0x0001a0e0


	//----- nvinfo : EIATTR_VRC_CTA_INIT_COUNT
	.align		4
.L_79:
        /*17e8*/ 	.byte	0x02, 0x4a
        /*17ea*/ 	.byte	0x80
	.zero		1


	//----- nvinfo : EIATTR_MBARRIER_INSTR_OFFSETS
	.align		4
        /*17ec*/ 	.byte	0x04, 0x39
        /*17ee*/ 	.short	(.L_81 - .L_80)


	//   ....[0]....
.L_80:
        /*17f0*/ 	.word	0x00003950
        /*17f4*/ 	.word	0x000000ff
        /*17f8*/ 	.word	0x00000000
        /*17fc*/ 	.short	0x0100
        /*17fe*/ 	.byte	0x07
	.zero		1


	//   ....[1]....
        /*1800*/ 	.word	0x000050e0
        /*1804*/ 	.word	0x000000ff
        /*1808*/ 	.word	0x00040008
        /*180c*/ 	.short	0x0100
        /*180e*/ 	.byte	0x09
	.zero		1


	//   ....[2]....
        /*1810*/ 	.word	0x000078f0
        /*1814*/ 	.word	0x000000ff
        /*1818*/ 	.word	0x00020000
        /*181c*/ 	.short	0x0100
        /*181e*/ 	.byte	0x09
	.zero		1


	//   ....[3]....
        /*1820*/ 	.word	0x00009310
        /*1824*/ 	.word	0x000000ff
        /*1828*/ 	.word	0x00020000
        /*182c*/ 	.short	0x010a
        /*182e*/ 	.byte	0x09
	.zero		1


	//   ....[4]....
        /*1830*/ 	.word	0x000096d0
        /*1834*/ 	.word	0x000000ff
        /*1838*/ 	.word	0x00020000
        /*183c*/ 	.short	0x0108
        /*183e*/ 	.byte	0x09
	.zero		1


	//   ....[5]....
        /*1840*/ 	.word	0x00011100
        /*1844*/ 	.word	0x000000ff
        /*1848*/ 	.word	0x00040010
        /*184c*/ 	.short	0x0100
        /*184e*/ 	.byte	0x09
	.zero		1


	//   ....[6]....
        /*1850*/ 	.word	0x00011de0
        /*1854*/ 	.word	0x000000ff
        /*1858*/ 	.word	0x00040010
        /*185c*/ 	.short	0x010a
        /*185e*/ 	.byte	0x09
	.zero		1


	//   ....[7]....
        /*1860*/ 	.word	0x00011e50
        /*1864*/ 	.word	0x000000ff
        /*1868*/ 	.word	0x00040010
        /*186c*/ 	.short	0x0108
        /*186e*/ 	.byte	0x09
	.zero		1


	//   ....[8]....
        /*1870*/ 	.word	0x000129b0
        /*1874*/ 	.word	0x000000ff
        /*1878*/ 	.word	0x00000000
        /*187c*/ 	.short	0x010a
        /*187e*/ 	.byte	0x07
	.zero		1


	//   ....[9]....
        /*1880*/ 	.word	0x000156d0
        /*1884*/ 	.word	0x000000ff
        /*1888*/ 	.word	0x00000000
        /*188c*/ 	.short	0x010a
        /*188e*/ 	.byte	0x07
	.zero		1


	//   ....[10]....
        /*1890*/ 	.word	0x00015830
        /*1894*/ 	.word	0x000000ff
        /*1898*/ 	.word	0x00040000
        /*189c*/ 	.short	0x0108
        /*189e*/ 	.byte	0x09
	.zero		1


	//   ....[11]....
        /*18a0*/ 	.word	0x00015940
        /*18a4*/ 	.word	0x000000ff
        /*18a8*/ 	.word	0x00040008
        /*18ac*/ 	.short	0x0108
        /*18ae*/ 	.byte	0x09
	.zero		1


	//   ....[12]....
        /*18b0*/ 	.word	0x0001a100
        /*18b4*/ 	.word	0x000000ff
        /*18b8*/ 	.word	0x00020000
        /*18bc*/ 	.short	0x010a
        /*18be*/ 	.byte	0x09
	.zero		1


	//   ....[13]....
        /*18c0*/ 	.word	0x0001a130
        /*18c4*/ 	.word	0x000000ff
        /*18c8*/ 	.word	0x00040010
        /*18cc*/ 	.short	0x010a
        /*18ce*/ 	.byte	0x09
	.zero		1


	//   ....[14]....
        /*18d0*/ 	.word	0x0001a160
        /*18d4*/ 	.word	0x000000ff
        /*18d8*/ 	.word	0x00000000
        /*18dc*/ 	.short	0x010a
        /*18de*/ 	.byte	0x07
	.zero		1


	//   ....[15]....
        /*18e0*/ 	.word	0x0001a190
        /*18e4*/ 	.word	0x000000ff
        /*18e8*/ 	.word	0x00000000
        /*18ec*/ 	.short	0x010a
        /*18ee*/ 	.byte	0x07
	.zero		1


	//----- nvinfo : EIATTR_NUM_MBARRIERS
	.align		4
.L_81:
        /*18f0*/ 	.byte	0x03, 0x38
        /*18f2*/ 	.short	0xffff


	//----- nvinfo : EIATTR_EXIT_INSTR_OFFSETS
	.align		4
        /*18f4*/ 	.byte	0x04, 0x1c
        /*18f6*/ 	.short	(.L_83 - .L_82)


	//   ....[0]....
.L_82:
        /*18f8*/ 	.word	0x0001a0f0


	//----- nvinfo : EIATTR_REQNTID
	.align		4
.L_83:
        /*18fc*/ 	.byte	0x04, 0x10
        /*18fe*/ 	.short	(.L_85 - .L_84)
.L_84:
        /*1900*/ 	.word	0x00000100
        /*1904*/ 	.word	0x00000001
        /*1908*/ 	.word	0x00000001


	//----- nvinfo : EIATTR_CRS_STACK_SIZE
	.align		4
.L_85:
        /*190c*/ 	.byte	0x04, 0x1e
        /*190e*/ 	.short	(.L_87 - .L_86)
.L_86:
        /*1910*/ 	.word	0x00000000


	//----- nvinfo : EIATTR_CBANK_PARAM_SIZE
	.align		4
.L_87:
        /*1914*/ 	.byte	0x03, 0x19
        /*1916*/ 	.short	0x0088


	//----- nvinfo : EIATTR_PARAM_CBANK
	.align		4
        /*1918*/ 	.byte	0x04, 0x0a
        /*191a*/ 	.short	(.L_89 - .L_88)
	.align		4
.L_88:
        /*191c*/ 	.word	index@(.nv.constant0.attn_fwd)
        /*1920*/ 	.short	0x0380
        /*1922*/ 	.short	0x0088


	//----- nvinfo : EIATTR_SW_WAR
	.align		4
.L_89:
        /*1924*/ 	.byte	0x04, 0x36
        /*1926*/ 	.short	(.L_91 - .L_90)
.L_90:
        /*1928*/ 	.word	0x00000008
.L_91:


//--------------------- .nv.compat                --------------------------
	.section	.nv.compat,"",@"SHT_CUDA_COMPAT_INFO"
	.align	4
        /*0000*/ 	.byte	0x02, 0x02, 0x02, 0x00, 0x02, 0x05, 0x05, 0x00, 0x02, 0x03, 0x00, 0x00, 0x02, 0x06, 0x01, 0x00


//--------------------- .nv.callgraph             --------------------------
	.section	.nv.callgraph,"",@"SHT_CUDA_CALLGRAPH"
	.align	4
	.sectionentsize	8
	.align		4
        /*0000*/ 	.word	0x00000000
	.align		4
        /*0004*/ 	.word	0xffffffff
	.align		4
        /*0008*/ 	.word	0x00000000
	.align		4
        /*000c*/ 	.word	0xfffffffe
	.align		4
        /*0010*/ 	.word	0x00000000
	.align		4
        /*0014*/ 	.word	0xfffffffd
	.align		4
        /*0018*/ 	.word	0x00000000
	.align		4
        /*001c*/ 	.word	0xfffffffc


//--------------------- .nv.constant4             --------------------------
	.section	.nv.constant4,"a",@progbits
	.align	8
	.align		8
.nv.constant4:
        /*0000*/ 	.dword	_$_str


//--------------------- .text.attn_fwd            --------------------------
	.section	.text.attn_fwd,"ax",@progbits
	.align	128
        .global         attn_fwd
        .type           attn_fwd,@function
        .size           attn_fwd,(.L_x_28 - attn_fwd)
        .other          attn_fwd,@"STO_CUDA_ENTRY STV_DEFAULT"
attn_fwd:
.text.attn_fwd:
[----:B------:R-:W0:Y:S01]  /*0000*/  LDC R1, c[0x0][0x37c] ;  /* 0x0000df00ff017b82 */ /* 0x000e220000000800 */
[----:B------:R-:W1:Y:S01]  /*0010*/  S2R R0, SR_TID.X ;  /* 0x0000000000007919 */ /* 0x000e620000002100 */
[----:B------:R-:W-:Y:S01]  /*0020*/  LOP3.LUT R2, R2, 0xffbfffff, RZ, 0xc0, !PT ;  /* 0xffbfffff02027812 */ /* 0x000fe200078ec0ff */
[----:B0-----:R-:W-:Y:S01]  /*0030*/  VIADD R1, R1, 0xfffff740 ;  /* 0xfffff74001017836 */ /* 0x001fe20000000000 */
[----:B-1----:R-:W-:-:S13]  /*0040*/  ISETP.GE.U32.AND P0, PT, R0, 0x20, PT ;  /* 0x000000200000780c */ /* 0x002fda0003f06070 */
[----:B------:R-:W-:Y:S01]  /*0050*/  @P0 LOP3.LUT R2, R2, 0x400000, RZ, 0xfc, !PT ;  /* 0x0040000002020812 */ /* 0x000fe200078efcff */
[----:B------:R-:W-:Y:S06]  /*0060*/  @P0 BRA `(.L_x_0) ;  /* 0x0000000000b80947 */ /* 0x000fec0003800000 */
[----:B------:R-:W0:Y:S01]  /*0070*/  S2R R7, SR_CgaCtaId ;  /* 0x0000000000077919 */ /* 0x000e220000008800 */
[----:B------:R-:W-:Y:S01]  /*0080*/  NOP ;  /* 0x0000000000007918 */ /* 0x000fe20000000000 */
[----:B------:R-:W-:-:S04]  /*0090*/  MOV R0, 0x40 ;  /* 0x0000004000007802 */ /* 0x000fc80000000f00 */
[----:B0-----:R-:W-:Y:S02]  /*00a0*/  LEA R3, R7, R0, 0x18 ;  /* 0x0000000007037211 */ /* 0x001fe400078ec0ff */
[----:B------:R-:W-:-:S04]  /*00b0*/  MOV R0, 0x400 ;  /* 0x0000040000007802 */ /* 0x000fc80000000f00 */
[----:B------:R-:W0:Y:S01]  /*00c0*/  LDS.U8 R3, [R3] ;  /* 0x0000000003037984 */ /* 0x000e220000000000 */
[----:B------:R-:W-:Y:S02]  /*00d0*/  LEA R0, R7, R0, 0x18 ;  /* 0x0000000007007211 */ /* 0x000fe400078ec0ff */
[----:B0-----:R-:W-:-:S13]  /*00e0*/  ISETP.NE.AND P0, PT, R3, RZ, PT ;  /* 0x000000ff0300720c */ /* 0x001fda0003f05270 */
[----:B------:R-:W-:Y:S05]  /*00f0*/  @P0 BRA `(.L_x_1) ;  /* 0x00000000007c0947 */ /* 0x000fea0003800000 */
[----:B------:R-:W-:-:S13]  /*0100*/  ELECT P0, URZ, PT ;  /* 0x0000000000ff782f */ /* 0x000fda0003800000 */
[----:B------:R-:W-:Y:S05]  /*0110*/  @!P0 BRA `(.L_x_2) ;  /* 0x0000000000848947 */ /* 0x000fea0003800000 */
[----:B------:R-:W-:Y:S01]  /*0120*/  UMOV UR4, 0x10 ;  /* 0x0000001000047882 */ /* 0x000fe20000000000 */
[----:B------:R-:W-:Y:S02]  /*0130*/  IMAD.MOV.U32 R8, RZ, RZ, 0x1 ;  /* 0x00000001ff087424 */ /* 0x000fe400078e00ff */
[----:B------:R-:W-:Y:S02]  /*0140*/  IMAD.MOV.U32 R4, RZ, RZ, 0xffff ;  /* 0x0000ffffff047424 */ /* 0x000fe400078e00ff */
[----:B------:R-:W-:Y:S04]  /*0150*/  DEPBAR.LE SB0, 0x36 ;  /* 0x00008d800000791a */ /* 0x000fe80000000000 */
[----:B------:R-:W0:Y:S02]  /*0160*/  UTCATOMSWS.FIND_AND_SET.ALIGN UP0, UR4, UR4 ;  /* 0x00000004000475e3 */ /* 0x000e240008000800 */
[----:B0-----:R-:W-:-:S04]  /*0170*/  PLOP3.LUT P0, PT, PT, PT, UP0, 0x80, 0x8 ;  /* 0x000000000008781c */ /* 0x001fc80003f0f008 */
[----:B------:R-:W-:-:S04]  /*0180*/  SEL R3, RZ, 0xffffffff, !P0 ;  /* 0xffffffffff037807 */ /* 0x000fc80004000000 */
[----:B------:R-:W-:Y:S01]  /*0190*/  ISETP.NE.AND P0, PT, R3, RZ, PT ;  /* 0x000000ff0300720c */ /* 0x000fe20003f05270 */
[----:B------:R-:W-:-:S12]  /*01a0*/  IMAD.U32 R3, RZ, RZ, UR4 ;  /* 0x00000004ff037e24 */ /* 0x000fd8000f8e00ff */
[----:B------:R-:W-:Y:S05]  /*01b0*/  @P0 BRA `(.L_x_3) ;  /* 0x0000000000240947 */ /* 0x000fea0003800000 */
.L_x_4:
[----:B------:R-:W-:Y:S05]  /*01c0*/  NANOSLEEP 0x64 ;  /* 0x000000640000795d */ /* 0x000fea0003800000 */
[----:B------:R-:W-:-:S05]  /*01d0*/  UMOV UR4, 0x10 ;  /* 0x0000001000047882 */ /* 0x000fca0000000000 */
[----:B------:R-:W-:Y:S04]  /*01e0*/  DEPBAR.LE SB0, 0x36 ;  /* 0x00008d800000791a */ /* 0x000fe80000000000 */
[----:B------:R-:W0:Y:S02]  /*01f0*/  UTCATOMSWS.FIND_AND_SET.ALIGN UP0, UR4, UR4 ;  /* 0x00000004000475e3 */ /* 0x000e240008000800 */
[----:B0-----:R-:W-:-:S04]  /*0200*/  PLOP3.LUT P0, PT, PT, PT, UP0, 0x80, 0x8 ;  /* 0x000000000008781c */ /* 0x001fc80003f0f008 */
[----:B------:R-:W-:-:S04]  /*0210*/  SEL R3, RZ, 0xffffffff, !P0 ;  /* 0xffffffffff037807 */ /* 0x000fc80004000000 */
[----:B------:R-:W-:Y:S01]  /*0220*/  ISETP.NE.AND P0, PT, R3, RZ, PT ;  /* 0x000000ff0300720c */ /* 0x000fe20003f05270 */
[----:B------:R-:W-:-:S12]  /*0230*/  IMAD.U32 R3, RZ, RZ, UR4 ;  /* 0x00000004ff037e24 */ /* 0x000fd8000f8e00ff */
[----:B------:R-:W-:Y:S05]  /*0240*/  @!P0 BRA `(.L_x_4) ;  /* 0xfffffffc00dc8947 */ /* 0x000fea000383ffff */
.L_x_3:
[C---:B------:R-:W-:Y:S01]  /*0250*/  VIADD R5, R3.reuse, 0x10 ;  /* 0x0000001003057836 */ /* 0x040fe20000000000 */
[----:B------:R-:W-:Y:S01]  /*0260*/  SHF.L.U32 R4, R4, R3, RZ ;  /* 0x0000000304047219 */ /* 0x000fe200000006ff */
[----:B------:R-:W-:Y:S01]  /*0270*/  IMAD.SHL.U32 R3, R3, 0x20, RZ ;  /* 0x0000002003037824 */ /* 0x000fe200078e00ff */
[----:B------:R-:W-:Y:S02]  /*0280*/  MOV R6, 0x50 ;  /* 0x0000005000067802 */ /* 0x000fe40000000f00 */
[----:B------:R-:W-:Y:S02]  /*0290*/  SHF.L.U32 R5, R8, R5, RZ ;  /* 0x0000000508057219 */ /* 0x000fe400000006ff */
[----:B------:R-:W-:Y:S02]  /*02a0*/  LEA R7, R7, R6, 0x18 ;  /* 0x0000000607077211 */ /* 0x000fe400078ec0ff */
[----:B------:R-:W-:-:S05]  /*02b0*/  LOP3.LUT R4, R5, R4, RZ, 0xfc, !PT ;  /* 0x0000000405047212 */ /* 0x000fca00078efcff */
[----:B------:R0:W-:Y:S04]  /*02c0*/  ATOMS.OR RZ, [R7], R4 ;  /* 0x0000000407ff738c */ /* 0x0001e80003000000 */
[----:B------:R0:W-:Y:S01]  /*02d0*/  STS [R0], R3 ;  /* 0x0000000300007388 */ /* 0x0001e20000000800 */
[----:B------:R-:W-:Y:S05]  /*02e0*/  BRA `(.L_x_2) ;  /* 0x0000000000107947 */ /* 0x000fea0003800000 */
.L_x_1:
[----:B------:R-:W-:Y:S01]  /*02f0*/  IMAD.MOV.U32 R3, RZ, RZ, -0x1 ;  /* 0xffffffffff037424 */ /* 0x000fe200078e00ff */
[----:B------:R-:W-:-:S04]  /*0300*/  MOV R4, 0x330 ;  /* 0x0000033000047802 */ /* 0x000fc80000000f00 */
[----:B------:R0:W-:Y:S03]  /*0310*/  STS [R0], R3 ;  /* 0x0000000300007388 */ /* 0x0001e60000000800 */
[----:B0-----:R-:W-:Y:S05]  /*0320*/  CALL.REL.NOINC `($__internal_1_$__cuda_sm10x_tcgen05_guardrail_trap_phase_invalid_during_alloc) ;  /* 0x0000019c00b07944 */ /* 0x001fea0003c00000 */
.L_x_2:
[----:B------:R-:W-:Y:S05]  /*0330*/  WARPSYNC.ALL ;  /* 0x0000000000007948 */ /* 0x000fea0003800000 */
[----:B------:R-:W-:Y:S01]  /*0340*/  NOP ;  /* 0x0000000000007918 */ /* 0x000fe20000000000 */
.L_x_0:
[----:B------:R-:W1:Y:S01]  /*0350*/  S2R R145, SR_CTAID.X ;  /* 0x0000000000917919 */ /* 0x000e620000002500 */
[----:B0-----:R-:W0:Y:S01]  /*0360*/  LDC.64 R4, c[0x0][0x3b0] ;  /* 0x0000ec00ff047b82 */ /* 0x001e220000000a00 */
[----:B------:R-:W-:Y:S01]  /*0370*/  MOV R0, 0x400 ;  /* 0x0000040000007802 */ /* 0x000fe20000000f00 */
[----:B------:R-:W2:Y:S01]  /*0380*/  LDCU.64 UR10, c[0x0][0x358] ;  /* 0x00006b00ff0a77ac */ /* 0x000ea20008000a00 */
[----:B------:R-:W3:Y:S02]  /*0390*/  S2R R182, SR_TID.X ;  /* 0x0000000000b67919 */ /* 0x000ee40000002100 */
[----:B------:R-:W-:Y:S01]  /*03a0*/  R2UR UR9, R0 ;  /* 0x00000000000972ca */ /* 0x000fe200000e0000 */
[----:B------:R-:W0:Y:S02]  /*03b0*/  S2R R184, SR_CTAID.Y ;  /* 0x0000000000b87919 */ /* 0x000e240000002600 */
[----:B------:R-:W4:Y:S01]  /*03c0*/  LDC R19, c[0x0][0x3b8] ;  /* 0x0000ee00ff137b82 */ /* 0x000f220000000800 */
[----:B------:R-:W0:Y:S07]  /*03d0*/  S2R R8, SR_CgaCtaId ;  /* 0x0000000000087919 */ /* 0x000e2e0000008800 */
[----:B------:R-:W5:Y:S08]  /*03e0*/  S2UR UR4, SR_CgaCtaId ;  /* 0x00000000000479c3 */ /* 0x000f700000008800 */
[----:B------:R-:W2:Y:S01]  /*03f0*/  LDC.64 R10, c[0x0][0x380] ;  /* 0x0000e000ff0a7b82 */ /* 0x000ea20000000a00 */
[----:B-1----:R-:W-:Y:S01]  /*0400*/  IMAD.SHL.U32 R145, R145, 0x40, RZ ;  /* 0x0000004091917824 */ /* 0x002fe200078e00ff */
[----:B---3--:R-:W-:-:S04]  /*0410*/  SHF.R.U32.HI R3, RZ, 0x6, R182 ;  /* 0x00000006ff037819 */ /* 0x008fc800000116b6 */
[----:B------:R-:W-:Y:S01]  /*0420*/  LOP3.LUT R6, R145, 0x3f, R182, 0xf8, !PT ;  /* 0x0000003f91067812 */ /* 0x000fe200078ef8b6 */
[----:B0-----:R-:W-:Y:S01]  /*0430*/  IMAD R0, R184, R4, RZ ;  /* 0x00000004b8007224 */ /* 0x001fe200078e02ff */
[----:B------:R-:W-:Y:S01]  /*0440*/  SGXT.U32 R4, R3, 0x2 ;  /* 0x000000020304781a */ /* 0x000fe20000000000 */
[----:B-----5:R-:W-:Y:S01]  /*0450*/  ULEA UR9, UR4, UR9, 0x18 ;  /* 0x0000000904097291 */ /* 0x020fe2000f8ec0ff */
[----:B------:R-:W-:Y:S01]  /*0460*/  BAR.SYNC.DEFER_BLOCKING 0x0 ;  /* 0x0000000000007b1d */ /* 0x000fe20000010000 */
[----:B------:R-:W-:Y:S01]  /*0470*/  IMAD R5, R6, R5, RZ ;  /* 0x0000000506057224 */ /* 0x000fe200078e02ff */
[----:B------:R-:W-:Y:S01]  /*0480*/  ISETP.GE.U32.AND P3, PT, R182, 0x20, PT ;  /* 0x00000020b600780c */ /* 0x000fe20003f66070 */
[----:B------:R-:W-:Y:S02]  /*0490*/  IMAD.SHL.U32 R3, R0, 0x2, RZ ;  /* 0x0000000200037824 */ /* 0x000fe400078e00ff */
[----:B------:R-:W-:Y:S02]  /*04a0*/  IMAD.SHL.U32 R6, R5, 0x2, RZ ;  /* 0x0000000205067824 */ /* 0x000fe400078e00ff */
[----:B----4-:R-:W-:-:S02]  /*04b0*/  IMAD R7, R4, R19, RZ ;  /* 0x0000001304077224 */ /* 0x010fc400078e02ff */
[----:B------:R-:W-:Y:S01]  /*04c0*/  IMAD.HI R0, R0, 0x2, RZ ;  /* 0x0000000200007827 */ /* 0x000fe200078e02ff */
[----:B--2---:R-:W-:-:S03]  /*04d0*/  IADD3 R6, P0, P1, R6, R10, R3 ;  /* 0x0000000a06067210 */ /* 0x004fc6000791e003 */
[----:B------:R-:W-:-:S04]  /*04e0*/  IMAD.HI R5, R5, 0x2, RZ ;  /* 0x0000000205057827 */ /* 0x000fc800078e02ff */
[----:B------:R-:W-:Y:S01]  /*04f0*/  IMAD R9, R19, 0x4, R7 ;  /* 0x0000000413097824 */ /* 0x000fe200078e0207 */
[----:B------:R-:W-:Y:S02]  /*0500*/  IADD3.X R0, PT, PT, R5, R11, R0, P0, P1 ;  /* 0x0000000b05007210 */ /* 0x000fe400007e2400 */
[----:B------:R-:W-:Y:S01]  /*0510*/  LEA R10, P0, R7, R6, 0x1 ;  /* 0x00000006070a7211 */ /* 0x000fe200078008ff */
[----:B------:R-:W-:Y:S01]  /*0520*/  IMAD R3, R19, 0x4, R9 ;  /* 0x0000000413037824 */ /* 0x000fe200078e0209 */
[----:B------:R-:W0:Y:S02]  /*0530*/  LDS R110, [UR9] ;  /* 0x00000009ff6e7984 */ /* 0x000e240008000800 */
[----:B------:R-:W-:Y:S01]  /*0540*/  LEA.HI.X.SX32 R11, R7, R0, 0x1, P0 ;  /* 0x00000000070b7211 */ /* 0x000fe200000f0eff */
[----:B------:R-:W-:Y:S01]  /*0550*/  BAR.SYNC.DEFER_BLOCKING 0x0 ;  /* 0x0000000000007b1d */ /* 0x000fe20000010000 */
[----:B------:R-:W-:-:S05]  /*0560*/  LEA R12, P2, R3, R6, 0x1 ;  /* 0x00000006030c7211 */ /* 0x000fca00078408ff */
[----:B------:R-:W-:Y:S08]  /*0570*/  @P3 BRA `(.L_x_5) ;  /* 0x0000000000183947 */ /* 0x000ff00003800000 */
[----:B------:R-:W-:Y:S01]  /*0580*/  ELECT P0, URZ, PT ;  /* 0x0000000000ff782f */ /* 0x000fe20003800000 */
[----:B------:R-:W-:Y:S01]  /*0590*/  IMAD.MOV.U32 R5, RZ, RZ, 0x1 ;  /* 0x00000001ff057424 */ /* 0x000fe200078e00ff */
[----:B------:R-:W-:Y:S11]  /*05a0*/  UVIRTCOUNT.DEALLOC.SMPOOL 0x80 ;  /* 0x000000800000784c */ /* 0x000ff60000000000 */
[----:B------:R-:W-:-:S04]  /*05b0*/  @P0 MOV R7, 0x40 ;  /* 0x0000004000070802 */ /* 0x000fc80000000f00 */
[----:B------:R-:W-:-:S05]  /*05c0*/  @P0 LEA R8, R8, R7, 0x18 ;  /* 0x0000000708080211 */ /* 0x000fca00078ec0ff */
[----:B------:R1:W-:Y:S02]  /*05d0*/  @P0 STS.U8 [R8], R5 ;  /* 0x0000000508000388 */ /* 0x0003e40000000000 */
.L_x_5:
[----:B------:R-:W-:Y:S01]  /*05e0*/  IMAD R7, R19, 0x4, R3 ;  /* 0x0000000413077824 */ /* 0x000fe200078e0203 */
[----:B-1----:R-:W-:Y:S02]  /*05f0*/  LEA R8, P0, R9, R6, 0x1 ;  /* 0x0000000609087211 */ /* 0x002fe400078008ff */
[----:B------:R-:W-:Y:S01]  /*0600*/  LEA.HI.X.SX32 R13, R3, R0, 0x1, P2 ;  /* 0x00000000030d7211 */ /* 0x000fe200010f0eff */
[----:B------:R-:W-:Y:S01]  /*0610*/  IMAD R17, R19, 0x4, R7 ;  /* 0x0000000413117824 */ /* 0x000fe200078e0207 */
[----:B------:R-:W-:Y:S01]  /*0620*/  LEA R14, P1, R7, R6, 0x1 ;  /* 0x00000006070e7211 */ /* 0x000fe200078208ff */
[----:B------:R1:W2:Y:S01]  /*0630*/  LDG.E.U16 R3, desc[UR10][R10.64] ;  /* 0x0000000a0a037981 */ /* 0x0002a2000c1e1500 */
[-C--:B------:R-:W-:Y:S02]  /*0640*/  LEA.HI.X.SX32 R9, R9, R0.reuse, 0x1, P0 ;  /* 0x0000000009097211 */ /* 0x080fe400000f0eff */
[----:B------:R-:W-:Y:S01]  /*0650*/  LOP3.LUT R132, R182, 0xff, RZ, 0xc0, !PT ;  /* 0x000000ffb6847812 */ /* 0x000fe200078ec0ff */
[----:B------:R3:W4:Y:S01]  /*0660*/  LDG.E.U16 R5, desc[UR10][R12.64] ;  /* 0x0000000a0c057981 */ /* 0x000722000c1e1500 */
[----:B------:R-:W-:Y:S01]  /*0670*/  LEA.HI.X.SX32 R15, R7, R0, 0x1, P1 ;  /* 0x00000000070f7211 */ /* 0x000fe200008f0eff */
[----:B------:R-:W-:Y:S01]  /*0680*/  IMAD R7, R19, 0x4, R17 ;  /* 0x0000000413077824 */ /* 0x000fe200078e0211 */
[----:B------:R-:W-:Y:S01]  /*0690*/  LEA R16, P0, R17, R6, 0x1 ;  /* 0x0000000611107211 */ /* 0x000fe200078008ff */
[----:B------:R-:W2:Y:S01]  /*06a0*/  LDG.E.U16 R8, desc[UR10][R8.64] ;  /* 0x0000000a08087981 */ /* 0x000ea2000c1e1500 */
[----:B------:R-:W-:Y:S01]  /*06b0*/  SHF.R.U32.HI R180, RZ, 0x5, R182 ;  /* 0x00000005ffb47819 */ /* 0x000fe200000116b6 */
[----:B------:R-:W-:Y:S01]  /*06c0*/  IMAD R23, R19, 0x4, R7 ;  /* 0x0000000413177824 */ /* 0x000fe200078e0207 */
[----:B------:R-:W-:Y:S01]  /*06d0*/  LEA.HI.X.SX32 R17, R17, R0, 0x1, P0 ;  /* 0x0000000011117211 */ /* 0x000fe200000f0eff */
[----:B------:R-:W2:Y:S01]  /*06e0*/  LDG.E.U16 R10, desc[UR10][R14.64] ;  /* 0x0000000a0e0a7981 */ /* 0x000ea2000c1e1500 */
[-C--:B------:R-:W-:Y:S01]  /*06f0*/  LEA R20, P0, R7, R6.reuse, 0x1 ;  /* 0x0000000607147211 */ /* 0x080fe200078008ff */
[----:B-1----:R-:W-:Y:S01]  /*0700*/  IMAD R11, R19, 0x4, R23 ;  /* 0x00000004130b7824 */ /* 0x002fe200078e0217 */
[----:B------:R-:W-:-:S02]  /*0710*/  LEA R22, P1, R23, R6, 0x1 ;  /* 0x0000000617167211 */ /* 0x000fc400078208ff */
[----:B0-----:R-:W-:Y:S01]  /*0720*/  R2UR UR8, R110 ;  /* 0x000000006e0872ca */ /* 0x001fe200000e0000 */
[----:B---3--:R-:W-:Y:S01]  /*0730*/  IMAD R13, R19, 0x4, R11 ;  /* 0x00000004130d7824 */ /* 0x008fe200078e020b */
[----:B------:R-:W-:Y:S01]  /*0740*/  LEA.HI.X.SX32 R21, R7, R0, 0x1, P0 ;  /* 0x0000000007157211 */ /* 0x000fe200000f0eff */
[----:B------:R-:W-:Y:S01]  /*0750*/  IMAD.U32 R178, RZ, RZ, UR9 ;  /* 0x00000009ffb27e24 */ /* 0x000fe2000f8e00ff */
[----:B------:R-:W-:Y:S01]  /*0760*/  LEA R24, P0, R11, R6, 0x1 ;  /* 0x000000060b187211 */ /* 0x000fe200078008ff */
[----:B------:R0:W3:Y:S01]  /*0770*/  LDG.E.U16 R7, desc[UR10][R16.64] ;  /* 0x0000000a10077981 */ /* 0x0000e2000c1e1500 */
[-C--:B------:R-:W-:Y:S01]  /*0780*/  LEA.HI.X.SX32 R23, R23, R0.reuse, 0x1, P1 ;  /* 0x0000000017177211 */ /* 0x080fe200008f0eff */
[----:B------:R-:W-:Y:S01]  /*0790*/  UMOV UR14, 0x1 ;  /* 0x00000001000e7882 */ /* 0x000fe20000000000 */
[----:B------:R-:W-:Y:S01]  /*07a0*/  LEA.HI.X.SX32 R25, R11, R0, 0x1, P0 ;  /* 0x000000000b197211 */ /* 0x000fe200000f0eff */
[----:B------:R-:W-:Y:S01]  /*07b0*/  IMAD R11, R19, 0x4, R13 ;  /* 0x00000004130b7824 */ /* 0x000fe200078e020d */
[----:B------:R-:W-:Y:S01]  /*07c0*/  LEA R26, P0, R13, R6, 0x1 ;  /* 0x000000060d1a7211 */ /* 0x000fe200078008ff */
[----:B------:R1:W2:Y:S01]  /*07d0*/  LDG.E.U16 R12, desc[UR10][R20.64] ;  /* 0x0000000a140c7981 */ /* 0x0002a2000c1e1500 */
[----:B------:R-:W-:Y:S01]  /*07e0*/  VIADD R140, R145, 0x40 ;  /* 0x00000040918c7836 */ /* 0x000fe20000000000 */
[----:B------:R-:W2:Y:S01]  /*07f0*/  LDC R209, c[0x0][0x3c4] ;  /* 0x0000f100ffd17b82 */ /* 0x000ea20000000800 */
[----:B------:R-:W-:Y:S01]  /*0800*/  LEA.HI.X.SX32 R27, R13, R0, 0x1, P0 ;  /* 0x000000000d1b7211 */ /* 0x000fe200000f0eff */
[----:B------:R-:W-:Y:S01]  /*0810*/  IMAD R13, R19, 0x4, R11 ;  /* 0x00000004130d7824 */ /* 0x000fe200078e020b */
[----:B0-----:R-:W-:Y:S01]  /*0820*/  LEA R16, P0, R11, R6, 0x1 ;  /* 0x000000060b107211 */ /* 0x001fe200078008ff */
[----:B------:R0:W2:Y:S02]  /*0830*/  LDG.E.U16 R9, desc[UR10][R22.64] ;  /* 0x0000000a16097981 */ /* 0x0000a4000c1e1500 */
[----:B------:R-:W-:Y:S01]  /*0840*/  IMAD R15, R19, 0x4, R13 ;  /* 0x00000004130f7824 */ /* 0x000fe200078e020d */
[----:B------:R-:W-:Y:S01]  /*0850*/  LEA.HI.X.SX32 R17, R11, R0, 0x1, P0 ;  /* 0x000000000b117211 */ /* 0x000fe200000f0eff */
[----:B------:R0:W2:Y:S01]  /*0860*/  LDG.E.U16 R14, desc[UR10][R24.64] ;  /* 0x0000000a180e7981 */ /* 0x0000a2000c1e1500 */
[-C--:B------:R-:W-:Y:S01]  /*0870*/  LEA R28, P1, R13, R6.reuse, 0x1 ;  /* 0x000000060d1c7211 */ /* 0x080fe200078208ff */
[----:B-1----:R-:W-:Y:S01]  /*0880*/  IMAD R21, R19, 0x4, R15 ;  /* 0x0000000413157824 */ /* 0x002fe200078e020f */
[----:B------:R-:W-:Y:S01]  /*0890*/  LEA R30, P0, R15, R6, 0x1 ;  /* 0x000000060f1e7211 */ /* 0x000fe200078008ff */
[----:B------:R1:W2:Y:S01]  /*08a0*/  LDG.E.U16 R11, desc[UR10][R26.64] ;  /* 0x0000000a1a0b7981 */ /* 0x0002a2000c1e1500 */
[-C--:B------:R-:W-:Y:S01]  /*08b0*/  LEA.HI.X.SX32 R29, R13, R0.reuse, 0x1, P1 ;  /* 0x000000000d1d7211 */ /* 0x080fe200008f0eff */
        /* <DEDUP_REMOVED lines=8> */
[----:B------:R-:W-:Y:S01]  /*0940*/  LEA R20, P0, R15, R6, 0x1 ;  /* 0x000000060f147211 */ /* 0x000fe200078008ff */
[----:B-1----:R-:W-:Y:S01]  /*0950*/  IMAD R27, R19, 0x4, R25 ;  /* 0x00000004131b7824 */ /* 0x002fe200078e0219 */
[----:B------:R-:W1:Y:S01]  /*0960*/  LDC R205, c[0x0][0x3c4] ;  /* 0x0000f100ffcd7b82 */ /* 0x000e620000000800 */
[----:B------:R-:W2:Y:S01]  /*0970*/  LDG.E.U16 R16, desc[UR10][R16.64] ;  /* 0x0000000a10107981 */ /* 0x000ea2000c1e1500 */
[----:B------:R-:W-:Y:S01]  /*0980*/  LEA.HI.X.SX32 R21, R15, R0, 0x1, P0 ;  /* 0x000000000f157211 */ /* 0x000fe200000f0eff */
[----:B0-----:R-:W-:Y:S01]  /*0990*/  IMAD R29, R19, 0x4, R27 ;  /* 0x00000004131d7824 */ /* 0x001fe200078e021b */
[----:B------:R-:W-:Y:S01]  /*09a0*/  LEA R26, P0, R27, R6, 0x1 ;  /* 0x000000061b1a7211 */ /* 0x000fe200078008ff */
[----:B------:R0:W2:Y:S02]  /*09b0*/  LDG.E.U16 R15, desc[UR10][R22.64] ;  /* 0x0000000a160f7981 */ /* 0x0000a4000c1e1500 */
[----:B------:R-:W-:Y:S01]  /*09c0*/  IMAD R31, R19, 0x4, R29 ;  /* 0x00000004131f7824 */ /* 0x000fe200078e021d */
[----:B------:R-:W-:Y:S01]  /*09d0*/  LEA.HI.X.SX32 R27, R27, R0, 0x1, P0 ;  /* 0x000000001b1b7211 */ /* 0x000fe200000f0eff */
[----:B------:R-:W2:Y:S01]  /*09e0*/  LDG.E.U16 R20, desc[UR10][R20.64] ;  /* 0x0000000a14147981 */ /* 0x000ea2000c1e1500 */
[----:B------:R-:W-:Y:S01]  /*09f0*/  LEA R28, P0, R29, R6, 0x1 ;  /* 0x000000061d1c7211 */ /* 0x000fe200078008ff */
[----:B------:R-:W-:Y:S01]  /*0a00*/  IMAD R33, R19, 0x4, R31 ;  /* 0x0000000413217824 */ /* 0x000fe200078e021f */
[----:B------:R-:W1:Y:S02]  /*0a10*/  LDC R203, c[0x0][0x3c4] ;  /* 0x0000f100ffcb7b82 */ /* 0x000e640000000800 */
[----:B------:R-:W-:Y:S01]  /*0a20*/  LEA.HI.X.SX32 R29, R29, R0, 0x1, P0 ;  /* 0x000000001d1d7211 */ /* 0x000fe200000f0eff */
[----:B0-----:R-:W-:Y:S01]  /*0a30*/  IMAD R23, R19, 0x4, R33 ;  /* 0x0000000413177824 */ /* 0x001fe200078e0221 */
[C---:B------:R-:W-:Y:S01]  /*0a40*/  LEA R30, P0, R31.reuse, R6, 0x1 ;  /* 0x000000061f1e7211 */ /* 0x040fe200078008ff */
[----:B------:R-:W2:Y:S03]  /*0a50*/  LDG.E.U16 R22, desc[UR10][R26.64] ;  /* 0x0000000a1a167981 */ /* 0x000ea6000c1e1500 */
[----:B------:R-:W-:Y:S01]  /*0a60*/  LEA.HI.X.SX32 R31, R31, R0, 0x1, P0 ;  /* 0x000000001f1f7211 */ /* 0x000fe200000f0eff */
[----:B------:R-:W-:Y:S01]  /*0a70*/  IMAD R37, R19, 0x4, R23 ;  /* 0x0000000413257824 */ /* 0x000fe200078e0217 */
[C---:B------:R-:W-:Y:S01]  /*0a80*/  LEA R34, P0, R23.reuse, R6, 0x1 ;  /* 0x0000000617227211 */ /* 0x040fe200078008ff */
[----:B------:R0:W2:Y:S01]  /*0a90*/  LDG.E.U16 R21, desc[UR10][R28.64] ;  /* 0x0000000a1c157981 */ /* 0x0000a2000c1e1500 */
[----:B------:R-:W1:Y:S02]  /*0aa0*/  LDC R201, c[0x0][0x3c4] ;  /* 0x0000f100ffc97b82 */ /* 0x000e640000000800 */
[----:B------:R-:W-:Y:S01]  /*0ab0*/  LEA.HI.X.SX32 R35, R23, R0, 0x1, P0 ;  /* 0x0000000017237211 */ /* 0x000fe200000f0eff */
[----:B------:R-:W-:Y:S01]  /*0ac0*/  IMAD R23, R19, 0x4, R37 ;  /* 0x0000000413177824 */ /* 0x000fe200078e0225 */
[----:B------:R-:W-:-:S03]  /*0ad0*/  LEA R36, P0, R37, R6, 0x1 ;  /* 0x0000000625247211 */ /* 0x000fc600078008ff */
[----:B------:R-:W-:Y:S01]  /*0ae0*/  IMAD R41, R19, 0x4, R23 ;  /* 0x0000000413297824 */ /* 0x000fe200078e0217 */
[----:B------:R-:W-:Y:S01]  /*0af0*/  LEA.HI.X.SX32 R37, R37, R0, 0x1, P0 ;  /* 0x0000000025257211 */ /* 0x000fe200000f0eff */
[----:B------:R0:W2:Y:S01]  /*0b00*/  LDG.E.U16 R26, desc[UR10][R34.64] ;  /* 0x0000000a221a7981 */ /* 0x0000a2000c1e1500 */
[-C--:B------:R-:W-:Y:S01]  /*0b10*/  LEA R24, P1, R25, R6.reuse, 0x1 ;  /* 0x0000000619187211 */ /* 0x080fe200078208ff */
[----:B0-----:R-:W-:Y:S01]  /*0b20*/  IMAD R29, R19, 0x4, R41 ;  /* 0x00000004131d7824 */ /* 0x001fe200078e0229 */
[----:B------:R-:W-:Y:S01]  /*0b30*/  LEA R38, P0, R23, R6, 0x1 ;  /* 0x0000000617267211 */ /* 0x000fe200078008ff */
[----:B------:R-:W2:Y:S01]  /*0b40*/  LDG.E.U16 R27, desc[UR10][R36.64] ;  /* 0x0000000a241b7981 */ /* 0x000ea2000c1e1500 */
[-C--:B------:R-:W-:Y:S01]  /*0b50*/  LEA.HI.X.SX32 R25, R25, R0.reuse, 0x1, P1 ;  /* 0x0000000019197211 */ /* 0x080fe200008f0eff */
[----:B------:R-:W0:Y:S01]  /*0b60*/  LDC R199, c[0x0][0x3c4] ;  /* 0x0000f100ffc77b82 */ /* 0x000e220000000800 */
[----:B------:R-:W-:Y:S01]  /*0b70*/  LEA.HI.X.SX32 R39, R23, R0, 0x1, P0 ;  /* 0x0000000017277211 */ /* 0x000fe200000f0eff */
[----:B------:R-:W-:Y:S01]  /*0b80*/  IMAD R23, R19, 0x4, R29 ;  /* 0x0000000413177824 */ /* 0x000fe200078e021d */
[-C--:B------:R-:W-:Y:S01]  /*0b90*/  LEA R42, P0, R29, R6.reuse, 0x1 ;  /* 0x000000061d2a7211 */ /* 0x080fe200078008ff */
[----:B------:R-:W2:Y:S01]  /*0ba0*/  LDG.E.U16 R17, desc[UR10][R24.64] ;  /* 0x0000000a18117981 */ /* 0x000ea2000c1e1500 */
[----:B------:R-:W-:-:S02]  /*0bb0*/  LEA R32, P1, R33, R6, 0x1 ;  /* 0x0000000621207211 */ /* 0x000fc400078208ff */
[----:B------:R-:W-:Y:S01]  /*0bc0*/  LEA.HI.X.SX32 R43, R29, R0, 0x1, P0 ;  /* 0x000000001d2b7211 */ /* 0x000fe200000f0eff */
[----:B------:R-:W2:Y:S01]  /*0bd0*/  LDG.E.U16 R28, desc[UR10][R38.64] ;  /* 0x0000000a261c7981 */ /* 0x000ea2000c1e1500 */
[----:B------:R-:W-:Y:S01]  /*0be0*/  LEA R34, P0, R23, R6, 0x1 ;  /* 0x0000000617227211 */ /* 0x000fe200078008ff */
[----:B------:R-:W0:Y:S02]  /*0bf0*/  LDC R197, c[0x0][0x3c4] ;  /* 0x0000f100ffc57b82 */ /* 0x000e240000000800 */
[----:B------:R1:W2:Y:S01]  /*0c00*/  LDG.E.U16 R24, desc[UR10][R30.64] ;  /* 0x0000000a1e187981 */ /* 0x0002a2000c1e1500 */
[-C--:B------:R-:W-:Y:S02]  /*0c10*/  LEA.HI.X.SX32 R33, R33, R0.reuse, 0x1, P1 ;  /* 0x0000000021217211 */ /* 0x080fe400008f0eff */
[----:B------:R-:W-:-:S03]  /*0c20*/  LEA.HI.X.SX32 R35, R23, R0, 0x1, P0 ;  /* 0x0000000017237211 */ /* 0x000fc600000f0eff */
[----:B------:R-:W0:Y:S01]  /*0c30*/  LDC R195, c[0x0][0x3c4] ;  /* 0x0000f100ffc37b82 */ /* 0x000e220000000800 */
[----:B------:R-:W-:Y:S01]  /*0c40*/  LEA R40, P1, R41, R6, 0x1 ;  /* 0x0000000629287211 */ /* 0x000fe200078208ff */
[----:B------:R1:W2:Y:S02]  /*0c50*/  LDG.E.U16 R25, desc[UR10][R32.64] ;  /* 0x0000000a20197981 */ /* 0x0002a4000c1e1500 */
[C---:B-1----:R-:W-:Y:S02]  /*0c60*/  IMAD R31, R19.reuse, 0x4, R23 ;  /* 0x00000004131f7824 */ /* 0x042fe400078e0217 */
[----:B------:R1:W2:Y:S02]  /*0c70*/  LDG.E.U16 R30, desc[UR10][R42.64] ;  /* 0x0000000a2a1e7981 */ /* 0x0002a4000c1e1500 */
[----:B------:R-:W0:Y:S01]  /*0c80*/  LDC R193, c[0x0][0x3c4] ;  /* 0x0000f100ffc17b82 */ /* 0x000e220000000800 */
[----:B------:R-:W-:Y:S01]  /*0c90*/  IMAD R23, R19, 0x4, R31 ;  /* 0x0000000413177824 */ /* 0x000fe200078e021f */
[----:B------:R-:W-:-:S02]  /*0ca0*/  LEA.HI.X.SX32 R41, R41, R0, 0x1, P1 ;  /* 0x0000000029297211 */ /* 0x000fc400008f0eff */
[-C--:B------:R-:W-:Y:S01]  /*0cb0*/  LEA R36, P0, R31, R6.reuse, 0x1 ;  /* 0x000000061f247211 */ /* 0x080fe200078008ff */
[----:B------:R-:W-:Y:S01]  /*0cc0*/  IMAD R33, R19, 0x4, R23 ;  /* 0x0000000413217824 */ /* 0x000fe200078e0217 */
[----:B------:R-:W-:Y:S01]  /*0cd0*/  LEA R44, P1, R23, R6, 0x1 ;  /* 0x00000006172c7211 */ /* 0x000fe200078208ff */
[----:B------:R1:W2:Y:S01]  /*0ce0*/  LDG.E.U16 R29, desc[UR10][R40.64] ;  /* 0x0000000a281d7981 */ /* 0x0002a2000c1e1500 */
[-C--:B------:R-:W-:Y:S01]  /*0cf0*/  LEA.HI.X.SX32 R37, R31, R0.reuse, 0x1, P0 ;  /* 0x000000001f257211 */ /* 0x080fe200000f0eff */
[----:B------:R-:W0:Y:S01]  /*0d00*/  LDC R191, c[0x0][0x3c4] ;  /* 0x0000f100ffbf7b82 */ /* 0x000e220000000800 */
[----:B------:R-:W-:Y:S01]  /*0d10*/  LEA.HI.X.SX32 R45, R23, R0, 0x1, P1 ;  /* 0x00000000172d7211 */ /* 0x000fe200008f0eff */
[----:B------:R-:W-:Y:S01]  /*0d20*/  IMAD R23, R19, 0x4, R33 ;  /* 0x0000000413177824 */ /* 0x000fe200078e0221 */
[C---:B------:R-:W-:Y:S01]  /*0d30*/  LEA R38, P0, R33.reuse, R6, 0x1 ;  /* 0x0000000621267211 */ /* 0x040fe200078008ff */
[----:B------:R-:W2:Y:S03]  /*0d40*/  LDG.E.U16 R31, desc[UR10][R34.64] ;  /* 0x0000000a221f7981 */ /* 0x000ea6000c1e1500 */
[----:B------:R-:W-:Y:S01]  /*0d50*/  LEA.HI.X.SX32 R39, R33, R0, 0x1, P0 ;  /* 0x0000000021277211 */ /* 0x000fe200000f0eff */
[----:B-1----:R-:W-:Y:S01]  /*0d60*/  IMAD R43, R19, 0x4, R23 ;  /* 0x00000004132b7824 */ /* 0x002fe200078e0217 */
[C---:B------:R-:W-:Y:S01]  /*0d70*/  LEA R40, P0, R23.reuse, R6, 0x1 ;  /* 0x0000000617287211 */ /* 0x040fe200078008ff */
[----:B------:R-:W2:Y:S01]  /*0d80*/  LDG.E.U16 R33, desc[UR10][R44.64] ;  /* 0x0000000a2c217981 */ /* 0x000ea2000c1e1500 */
[----:B------:R-:W1:Y:S02]  /*0d90*/  LDC R189, c[0x0][0x3c4] ;  /* 0x0000f100ffbd7b82 */ /* 0x000e640000000800 */
[----:B------:R-:W-:Y:S01]  /*0da0*/  LEA.HI.X.SX32 R41, R23, R0, 0x1, P0 ;  /* 0x0000000017297211 */ /* 0x000fe200000f0eff */
[----:B------:R-:W-:Y:S01]  /*0db0*/  IMAD R23, R19, 0x4, R43 ;  /* 0x0000000413177824 */ /* 0x000fe200078e022b */
[-C--:B------:R-:W-:Y:S01]  /*0dc0*/  LEA R42, P0, R43, R6.reuse, 0x1 ;  /* 0x000000062b2a7211 */ /* 0x080fe200078008ff */
[----:B------:R0:W2:Y:S02]  /*0dd0*/  LDG.E.U16 R34, desc[UR10][R38.64] ;  /* 0x0000000a26227981 */ /* 0x0000a4000c1e1500 */
[----:B------:R-:W-:Y:S01]  /*0de0*/  IMAD R49, R19, 0x4, R23 ;  /* 0x0000000413317824 */ /* 0x000fe200078e0217 */
[----:B------:R-:W-:Y:S01]  /*0df0*/  LEA R46, P1, R23, R6, 0x1 ;  /* 0x00000006172e7211 */ /* 0x000fe200078208ff */
[----:B------:R0:W2:Y:S01]  /*0e00*/  LDG.E.U16 R35, desc[UR10][R40.64] ;  /* 0x0000000a28237981 */ /* 0x0000a2000c1e1500 */
[-C--:B------:R-:W-:Y:S01]  /*0e10*/  LEA.HI.X.SX32 R43, R43, R0.reuse, 0x1, P0 ;  /* 0x000000002b2b7211 */ /* 0x080fe200000f0eff */
[----:B------:R-:W1:Y:S01]  /*0e20*/  LDC R187, c[0x0][0x3c4] ;  /* 0x0000f100ffbb7b82 */ /* 0x000e620000000800 */
[----:B------:R-:W-:Y:S01]  /*0e30*/  LEA.HI.X.SX32 R47, R23, R0, 0x1, P1 ;  /* 0x00000000172f7211 */ /* 0x000fe200008f0eff */
[----:B------:R-:W-:Y:S01]  /*0e40*/  IMAD R23, R19, 0x4, R49 ;  /* 0x0000000413177824 */ /* 0x000fe200078e0231 */
[C---:B------:R-:W-:Y:S01]  /*0e50*/  LEA R48, P0, R49.reuse, R6, 0x1 ;  /* 0x0000000631307211 */ /* 0x040fe200078008ff */
[----:B------:R-:W2:Y:S03]  /*0e60*/  LDG.E.U16 R32, desc[UR10][R36.64] ;  /* 0x0000000a24207981 */ /* 0x000ea6000c1e1500 */
[----:B------:R-:W-:Y:S01]  /*0e70*/  LEA.HI.X.SX32 R49, R49, R0, 0x1, P0 ;  /* 0x0000000031317211 */ /* 0x000fe200000f0eff */
[----:B0-----:R-:W-:Y:S01]  /*0e80*/  IMAD R39, R19, 0x4, R23 ;  /* 0x0000000413277824 */ /* 0x001fe200078e0217 */
[C---:B------:R-:W-:Y:S01]  /*0e90*/  LEA R44, P0, R23.reuse, R6, 0x1 ;  /* 0x00000006172c7211 */ /* 0x040fe200078008ff */
[----:B------:R-:W0:Y:S02]  /*0ea0*/  LDC R172, c[0x0][0x3c4] ;  /* 0x0000f100ffac7b82 */ /* 0x000e240000000800 */
[----:B------:R-:W2:Y:S01]  /*0eb0*/  LDG.E.U16 R38, desc[UR10][R48.64] ;  /* 0x0000000a30267981 */ /* 0x000ea2000c1e1500 */
[----:B------:R-:W-:Y:S01]  /*0ec0*/  LEA.HI.X.SX32 R45, R23, R0, 0x1, P0 ;  /* 0x00000000172d7211 */ /* 0x000fe200000f0eff */
[----:B------:R-:W-:Y:S01]  /*0ed0*/  IMAD R23, R19, 0x4, R39 ;  /* 0x0000000413177824 */ /* 0x000fe200078e0227 */
[-C--:B------:R-:W-:Y:S01]  /*0ee0*/  LEA R50, P0, R39, R6.reuse, 0x1 ;  /* 0x0000000627327211 */ /* 0x080fe200078008ff */
[----:B------:R-:W2:Y:S02]  /*0ef0*/  LDG.E.U16 R37, desc[UR10][R46.64] ;  /* 0x0000000a2e257981 */ /* 0x000ea4000c1e1500 */
        /* <DEDUP_REMOVED lines=8> */
[----:B------:R1:W2:Y:S03]  /*0f80*/  LDG.E.U16 R39, desc[UR10][R44.64] ;  /* 0x0000000a2c277981 */ /* 0x0002a6000c1e1500 */
[----:B------:R-:W-:Y:S01]  /*0f90*/  LEA.HI.X.SX32 R55, R41, R0, 0x1, P0 ;  /* 0x0000000029377211 */ /* 0x000fe200000f0eff */
[----:B-1----:R-:W-:Y:S01]  /*0fa0*/  IMAD R43, R19, 0x4, R23 ;  /* 0x00000004132b7824 */ /* 0x002fe200078e0217 */
[C---:B------:R-:W-:Y:S01]  /*0fb0*/  LEA R46, P0, R23.reuse, R6, 0x1 ;  /* 0x00000006172e7211 */ /* 0x040fe200078008ff */
[----:B------:R1:W2:Y:S01]  /*0fc0*/  LDG.E.U16 R40, desc[UR10][R50.64] ;  /* 0x0000000a32287981 */ /* 0x0002a2000c1e1500 */
[----:B------:R-:W0:Y:S02]  /*0fd0*/  LDC R164, c[0x0][0x3c4] ;  /* 0x0000f100ffa47b82 */ /* 0x000e240000000800 */
[----:B------:R-:W-:Y:S01]  /*0fe0*/  LEA.HI.X.SX32 R47, R23, R0, 0x1, P0 ;  /* 0x00000000172f7211 */ /* 0x000fe200000f0eff */
[----:B------:R-:W-:Y:S01]  /*0ff0*/  IMAD R23, R19, 0x4, R43 ;  /* 0x0000000413177824 */ /* 0x000fe200078e022b */
[-C--:B------:R-:W-:Y:S01]  /*1000*/  LEA R48, P0, R43, R6.reuse, 0x1 ;  /* 0x000000062b307211 */ /* 0x080fe200078008ff */
[----:B------:R-:W2:Y:S03]  /*1010*/  LDG.E.U16 R41, desc[UR10][R52.64] ;  /* 0x0000000a34297981 */ /* 0x000ea6000c1e1500 */
[----:B------:R-:W-:Y:S01]  /*1020*/  LEA R56, P1, R23, R6, 0x1 ;  /* 0x0000000617387211 */ /* 0x000fe200078208ff */
[----:B------:R1:W2:Y:S01]  /*1030*/  LDG.E.U16 R42, desc[UR10][R54.64] ;  /* 0x0000000a362a7981 */ /* 0x0002a2000c1e1500 */
[----:B------:R-:W-:Y:S01]  /*1040*/  LEA R45, R19, R23, 0x2 ;  /* 0x00000017132d7211 */ /* 0x000fe200078e10ff */
[----:B------:R-:W0:Y:S01]  /*1050*/  LDC R160, c[0x0][0x3c4] ;  /* 0x0000f100ffa07b82 */ /* 0x000e220000000800 */
[----:B------:R-:W-:-:S02]  /*1060*/  LEA.HI.X.SX32 R49, R43, R0, 0x1, P0 ;  /* 0x000000002b317211 */ /* 0x000fc400000f0eff */
[----:B------:R-:W-:Y:S01]  /*1070*/  LEA.HI.X.SX32 R57, R23, R0, 0x1, P1 ;  /* 0x0000000017397211 */ /* 0x000fe200008f0eff */
[----:B------:R-:W-:Y:S01]  /*1080*/  IMAD R23, R19, 0x4, R45 ;  /* 0x0000000413177824 */ /* 0x000fe200078e022d */
[C---:B-1----:R-:W-:Y:S01]  /*1090*/  LEA R50, P0, R45.reuse, R6, 0x1 ;  /* 0x000000062d327211 */ /* 0x042fe200078008ff */
[----:B------:R-:W2:Y:S02]  /*10a0*/  LDG.E.U16 R43, desc[UR10][R46.64] ;  /* 0x0000000a2e2b7981 */ /* 0x000ea4000c1e1500 */
[----:B------:R-:W1:Y:S01]  /*10b0*/  LDC R156, c[0x0][0x3c4] ;  /* 0x0000f100ff9c7b82 */ /* 0x000e620000000800 */
[----:B------:R-:W-:Y:S01]  /*10c0*/  LEA.HI.X.SX32 R51, R45, R0, 0x1, P0 ;  /* 0x000000002d337211 */ /* 0x000fe200000f0eff */
[----:B------:R-:W-:Y:S01]  /*10d0*/  IMAD R55, R19, 0x4, R23 ;  /* 0x0000000413377824 */ /* 0x000fe200078e0217 */
[C---:B------:R-:W-:Y:S01]  /*10e0*/  LEA R52, P0, R23.reuse, R6, 0x1 ;  /* 0x0000000617347211 */ /* 0x040fe200078008ff */
[----:B------:R-:W2:Y:S03]  /*10f0*/  LDG.E.U16 R45, desc[UR10][R56.64] ;  /* 0x0000000a382d7981 */ /* 0x000ea6000c1e1500 */
[----:B------:R-:W-:Y:S01]  /*1100*/  LEA.HI.X.SX32 R53, R23, R0, 0x1, P0 ;  /* 0x0000000017357211 */ /* 0x000fe200000f0eff */
[----:B------:R-:W-:Y:S01]  /*1110*/  IMAD R23, R19, 0x4, R55 ;  /* 0x0000000413177824 */ /* 0x000fe200078e0237 */
[-C--:B------:R-:W-:Y:S01]  /*1120*/  LEA R54, P0, R55, R6.reuse, 0x1 ;  /* 0x0000000637367211 */ /* 0x080fe200078008ff */
[----:B------:R0:W2:Y:S01]  /*1130*/  LDG.E.U16 R46, desc[UR10][R50.64] ;  /* 0x0000000a322e7981 */ /* 0x0000a2000c1e1500 */
[----:B------:R-:W1:Y:S01]  /*1140*/  LDC R152, c[0x0][0x3c4] ;  /* 0x0000f100ff987b82 */ /* 0x000e620000000800 */
[----:B------:R-:W-:Y:S01]  /*1150*/  IMAD R61, R19, 0x4, R23 ;  /* 0x00000004133d7824 */ /* 0x000fe200078e0217 */
[----:B------:R-:W-:Y:S01]  /*1160*/  LEA R58, P1, R23, R6, 0x1 ;  /* 0x00000006173a7211 */ /* 0x000fe200078208ff */
[----:B------:R0:W2:Y:S01]  /*1170*/  LDG.E.U16 R47, desc[UR10][R52.64] ;  /* 0x0000000a342f7981 */ /* 0x0000a2000c1e1500 */
[----:B------:R-:W-:-:S02]  /*1180*/  LEA.HI.X.SX32 R55, R55, R0, 0x1, P0 ;  /* 0x0000000037377211 */ /* 0x000fc400000f0eff */
[----:B------:R-:W-:Y:S01]  /*1190*/  LEA.HI.X.SX32 R59, R23, R0, 0x1, P1 ;  /* 0x00000000173b7211 */ /* 0x000fe200008f0eff */
[----:B------:R-:W-:Y:S01]  /*11a0*/  IMAD R23, R19, 0x4, R61 ;  /* 0x0000000413177824 */ /* 0x000fe200078e023d */
[C---:B------:R-:W-:Y:S01]  /*11b0*/  LEA R60, P0, R61.reuse, R6, 0x1 ;  /* 0x000000063d3c7211 */ /* 0x040fe200078008ff */
[----:B------:R-:W2:Y:S01]  /*11c0*/  LDG.E.U16 R44, desc[UR10][R48.64] ;  /* 0x0000000a302c7981 */ /* 0x000ea2000c1e1500 */
[----:B------:R-:W1:Y:S02]  /*11d0*/  LDC R148, c[0x0][0x3c4] ;  /* 0x0000f100ff947b82 */ /* 0x000e640000000800 */
[----:B------:R-:W-:Y:S01]  /*11e0*/  LEA.HI.X.SX32 R61, R61, R0, 0x1, P0 ;  /* 0x000000003d3d7211 */ /* 0x000fe200000f0eff */
[----:B0-----:R-:W-:Y:S01]  /*11f0*/  IMAD R51, R19, 0x4, R23 ;  /* 0x0000000413337824 */ /* 0x001fe200078e0217 */
[----:B------:R-:W-:-:S03]  /*1200*/  LEA R56, P0, R23, R6, 0x1 ;  /* 0x0000000617387211 */ /* 0x000fc600078008ff */
[----:B------:R-:W2:Y:S01]  /*1210*/  LDG.E.U16 R50, desc[UR10][R60.64] ;  /* 0x0000000a3c327981 */ /* 0x000ea2000c1e1500 */
[----:B------:R-:W-:Y:S01]  /*1220*/  LEA.HI.X.SX32 R57, R23, R0, 0x1, P0 ;  /* 0x0000000017397211 */ /* 0x000fe200000f0eff */
[----:B------:R-:W-:Y:S01]  /*1230*/  IMAD R23, R19, 0x4, R51 ;  /* 0x0000000413177824 */ /* 0x000fe200078e0233 */
[-C--:B------:R-:W-:Y:S01]  /*1240*/  LEA R62, P0, R51, R6.reuse, 0x1 ;  /* 0x00000006333e7211 */ /* 0x080fe200078008ff */
[----:B------:R-:W2:Y:S01]  /*1250*/  LDG.E.U16 R49, desc[UR10][R58.64] ;  /* 0x0000000a3a317981 */ /* 0x000ea2000c1e1500 */
[----:B------:R-:W0:Y:S01]  /*1260*/  LDC R142, c[0x0][0x3c4] ;  /* 0x0000f100ff8e7b82 */ /* 0x000e220000000800 */
[----:B------:R-:W-:Y:S01]  /*1270*/  IMAD R53, R19, 0x4, R23 ;  /* 0x0000000413357824 */ /* 0x000fe200078e0217 */
[----:B------:R-:W-:Y:S01]  /*1280*/  LEA R64, P1, R23, R6, 0x1 ;  /* 0x0000000617407211 */ /* 0x000fe200078208ff */
[----:B------:R1:W2:Y:S01]  /*1290*/  LDG.E.U16 R48, desc[UR10][R54.64] ;  /* 0x0000000a36307981 */ /* 0x0002a2000c1e1500 */
[-C--:B------:R-:W-:Y:S02]  /*12a0*/  LEA.HI.X.SX32 R63, R51, R0.reuse, 0x1, P0 ;  /* 0x00000000333f7211 */ /* 0x080fe400000f0eff */
[----:B------:R-:W-:Y:S01]  /*12b0*/  LEA.HI.X.SX32 R65, R23, R0, 0x1, P1 ;  /* 0x0000000017417211 */ /* 0x000fe200008f0eff */
[----:B------:R-:W-:Y:S01]  /*12c0*/  IMAD R23, R19, 0x4, R53 ;  /* 0x0000000413177824 */ /* 0x000fe200078e0235 */
[C---:B------:R-:W-:Y:S01]  /*12d0*/  LEA R66, P0, R53.reuse, R6, 0x1 ;  /* 0x0000000635427211 */ /* 0x040fe200078008ff */
[----:B------:R1:W2:Y:S01]  /*12e0*/  LDG.E.U16 R51, desc[UR10][R56.64] ;  /* 0x0000000a38337981 */ /* 0x0002a2000c1e1500 */
[----:B------:R-:W0:Y:S02]  /*12f0*/  LDC R144, c[0x0][0x3c4] ;  /* 0x0000f100ff907b82 */ /* 0x000e240000000800 */
[----:B------:R-:W-:Y:S01]  /*1300*/  LEA.HI.X.SX32 R67, R53, R0, 0x1, P0 ;  /* 0x0000000035437211 */ /* 0x000fe200000f0eff */
[----:B-1----:R-:W-:Y:S01]  /*1310*/  IMAD R55, R19, 0x4, R23 ;  /* 0x0000000413377824 */ /* 0x002fe200078e0217 */
[C---:B------:R-:W-:Y:S01]  /*1320*/  LEA R58, P0, R23.reuse, R6, 0x1 ;  /* 0x00000006173a7211 */ /* 0x040fe200078008ff */
[----:B------:R1:W2:Y:S03]  /*1330*/  LDG.E.U16 R52, desc[UR10][R62.64] ;  /* 0x0000000a3e347981 */ /* 0x0002a6000c1e1500 */
[----:B------:R-:W-:Y:S01]  /*1340*/  LEA.HI.X.SX32 R59, R23, R0, 0x1, P0 ;  /* 0x00000000173b7211 */ /* 0x000fe200000f0eff */
[C---:B------:R-:W-:Y:S01]  /*1350*/  IMAD R23, R19.reuse, 0x4, R55 ;  /* 0x0000000413177824 */ /* 0x040fe200078e0237 */
[----:B------:R1:W2:Y:S01]  /*1360*/  LDG.E.U16 R53, desc[UR10][R64.64] ;  /* 0x0000000a40357981 */ /* 0x0002a2000c1e1500 */
[----:B------:R-:W0:Y:S02]  /*1370*/  LDC R146, c[0x0][0x3c4] ;  /* 0x0000f100ff927b82 */ /* 0x000e240000000800 */
[----:B------:R-:W-:Y:S01]  /*1380*/  IMAD R57, R19, 0x4, R23 ;  /* 0x0000000413397824 */ /* 0x000fe200078e0217 */
[-C--:B------:R-:W-:Y:S01]  /*1390*/  LEA R68, P1, R23, R6.reuse, 0x1 ;  /* 0x0000000617447211 */ /* 0x080fe200078208ff */
[----:B------:R1:W2:Y:S01]  /*13a0*/  LDG.E.U16 R54, desc[UR10][R66.64] ;  /* 0x0000000a42367981 */ /* 0x0002a2000c1e1500 */
[----:B------:R-:W-:Y:S01]  /*13b0*/  LEA R60, P0, R55, R6, 0x1 ;  /* 0x00000006373c7211 */ /* 0x000fe200078008ff */
[----:B------:R-:W-:Y:S01]  /*13c0*/  IMAD R71, R19, 0x4, R57 ;  /* 0x0000000413477824 */ /* 0x000fe200078e0239 */
[-C--:B------:R-:W-:Y:S01]  /*13d0*/  LEA.HI.X.SX32 R69, R23, R0.reuse, 0x1, P1 ;  /* 0x0000000017457211 */ /* 0x080fe200008f0eff */
[----:B------:R-:W0:Y:S01]  /*13e0*/  LDC R150, c[0x0][0x3c4] ;  /* 0x0000f100ff967b82 */ /* 0x000e220000000800 */
[----:B------:R-:W-:Y:S01]  /*13f0*/  LEA.HI.X.SX32 R61, R55, R0, 0x1, P0 ;  /* 0x00000000373d7211 */ /* 0x000fe200000f0eff */
[----:B------:R-:W-:Y:S01]  /*1400*/  IMAD R23, R19, 0x4, R71 ;  /* 0x0000000413177824 */ /* 0x000fe200078e0247 */
[----:B-1----:R-:W-:Y:S01]  /*1410*/  LEA R62, P0, R57, R6, 0x1 ;  /* 0x00000006393e7211 */ /* 0x002fe200078008ff */
[----:B------:R-:W2:Y:S02]  /*1420*/  LDG.E.U16 R55, desc[UR10][R58.64] ;  /* 0x0000000a3a377981 */ /* 0x000ea4000c1e1500 */
[----:B------:R-:W-:Y:S01]  /*1430*/  IMAD R73, R19, 0x4, R23 ;  /* 0x0000000413497824 */ /* 0x000fe200078e0217 */
[----:B------:R-:W-:Y:S01]  /*1440*/  LEA.HI.X.SX32 R63, R57, R0, 0x1, P0 ;  /* 0x00000000393f7211 */ /* 0x000fe200000f0eff */
[----:B------:R-:W2:Y:S01]  /*1450*/  LDG.E.U16 R56, desc[UR10][R60.64] ;  /* 0x0000000a3c387981 */ /* 0x000ea2000c1e1500 */
[----:B------:R-:W-:Y:S01]  /*1460*/  LEA R64, P0, R71, R6, 0x1 ;  /* 0x0000000647407211 */ /* 0x000fe200078008ff */
[----:B------:R-:W-:Y:S01]  /*1470*/  IMAD R75, R19, 0x4, R73 ;  /* 0x00000004134b7824 */ /* 0x000fe200078e0249 */
[----:B------:R-:W1:Y:S01]  /*1480*/  LDC R154, c[0x0][0x3c4] ;  /* 0x0000f100ff9a7b82 */ /* 0x000e620000000800 */
[----:B------:R4:W2:Y:S01]  /*1490*/  LDG.E.U16 R57, desc[UR10][R68.64] ;  /* 0x0000000a44397981 */ /* 0x0008a2000c1e1500 */
[----:B------:R-:W-:Y:S01]  /*14a0*/  LEA.HI.X.SX32 R65, R71, R0, 0x1, P0 ;  /* 0x0000000047417211 */ /* 0x000fe200000f0eff */
[----:B------:R-:W-:Y:S01]  /*14b0*/  IMAD R77, R19, 0x4, R75 ;  /* 0x00000004134d7824 */ /* 0x000fe200078e024b */
[C---:B------:R-:W-:Y:S01]  /*14c0*/  LEA R66, P0, R23.reuse, R6, 0x1 ;  /* 0x0000000617427211 */ /* 0x040fe200078008ff */
[----:B------:R-:W2:Y:S03]  /*14d0*/  LDG.E.U16 R58, desc[UR10][R62.64] ;  /* 0x0000000a3e3a7981 */ /* 0x000ea6000c1e1500 */
[----:B------:R-:W-:Y:S01]  /*14e0*/  LEA.HI.X.SX32 R67, R23, R0, 0x1, P0 ;  /* 0x0000000017437211 */ /* 0x000fe200000f0eff */
[----:B------:R-:W-:Y:S01]  /*14f0*/  IMAD R23, R19, 0x4, R77 ;  /* 0x0000000413177824 */ /* 0x000fe200078e024d */
[-C--:B------:R-:W-:Y:S01]  /*1500*/  LEA R70, P1, R73, R6.reuse, 0x1 ;  /* 0x0000000649467211 */ /* 0x080fe200078208ff */
[----:B------:R-:W2:Y:S01]  /*1510*/  LDG.E.U16 R59, desc[UR10][R64.64] ;  /* 0x0000000a403b7981 */ /* 0x000ea2000c1e1500 */
[----:B------:R-:W0:Y:S01]  /*1520*/  LDC R158, c[0x0][0x3c4] ;  /* 0x0000f100ff9e7b82 */ /* 0x000e220000000800 */
[----:B------:R-:W-:Y:S01]  /*1530*/  IMAD R79, R19, 0x4, R23 ;  /* 0x00000004134f7824 */ /* 0x000fe200078e0217 */
[----:B----4-:R-:W-:Y:S01]  /*1540*/  LEA R68, P0, R75, R6, 0x1 ;  /* 0x000000064b447211 */ /* 0x010fe200078008ff */
[----:B------:R-:W4:Y:S02]  /*1550*/  LDG.E.U16 R60, desc[UR10][R66.64] ;  /* 0x0000000a423c7981 */ /* 0x000f24000c1e1500 */
[----:B------:R-:W-:Y:S01]  /*1560*/  IMAD R81, R19, 0x4, R79 ;  /* 0x0000000413517824 */ /* 0x000fe200078e024f */
[----:B------:R-:W-:-:S02]  /*1570*/  LEA.HI.X.SX32 R69, R75, R0, 0x1, P0 ;  /* 0x000000004b457211 */ /* 0x000fc400000f0eff */
[----:B------:R-:W0:Y:S01]  /*1580*/  LDC R162, c[0x0][0x3c4] ;  /* 0x0000f100ffa27b82 */ /* 0x000e220000000800 */
[----:B------:R-:W-:Y:S01]  /*1590*/  IMAD R83, R19, 0x4, R81 ;  /* 0x0000000413537824 */ /* 0x000fe200078e0251 */
[----:B------:R-:W-:Y:S01]  /*15a0*/  LEA R72, P0, R77, R6, 0x1 ;  /* 0x000000064d487211 */ /* 0x000fe200078008ff */
[----:B------:R-:W2:Y:S01]  /*15b0*/  LDG.E.U16 R62, desc[UR10][R68.64] ;  /* 0x0000000a443e7981 */ /* 0x000ea2000c1e1500 */
[-C--:B------:R-:W-:Y:S01]  /*15c0*/  LEA.HI.X.SX32 R71, R73, R0.reuse, 0x1, P1 ;  /* 0x0000000049477211 */ /* 0x080fe200008f0eff */
[----:B------:R-:W-:Y:S01]  /*15d0*/  IMAD R85, R19, 0x4, R83 ;  /* 0x0000000413557824 */ /* 0x000fe200078e0253 */
[----:B------:R-:W-:Y:S02]  /*15e0*/  LEA.HI.X.SX32 R73, R77, R0, 0x1, P0 ;  /* 0x000000004d497211 */ /* 0x000fe400000f0eff */
[----:B------:R-:W-:Y:S01]  /*15f0*/  LEA R74, P0, R23, R6, 0x1 ;  /* 0x00000006174a7211 */ /* 0x000fe200078008ff */
[----:B------:R-:W-:Y:S01]  /*1600*/  IMAD R87, R19, 0x4, R85 ;  /* 0x0000000413577824 */ /* 0x000fe200078e0255 */
[----:B------:R3:W2:Y:S01]  /*1610*/  LDG.E.U16 R61, desc[UR10][R70.64] ;  /* 0x0000000a463d7981 */ /* 0x0006a2000c1e1500 */
[----:B------:R-:W0:Y:S01]  /*1620*/  LDC R166, c[0x0][0x3c4] ;  /* 0x0000f100ffa67b82 */ /* 0x000e220000000800 */
[----:B------:R-:W-:Y:S01]  /*1630*/  LEA.HI.X.SX32 R75, R23, R0, 0x1, P0 ;  /* 0x00000000174b7211 */ /* 0x000fe200000f0eff */
[----:B------:R-:W-:Y:S01]  /*1640*/  IMAD R23, R19, 0x4, R87 ;  /* 0x0000000413177824 */ /* 0x000fe200078e0257 */
[----:B------:R-:W-:Y:S01]  /*1650*/  LEA R76, P1, R79, R6, 0x1 ;  /* 0x000000064f4c7211 */ /* 0x000fe200078208ff */
[----:B------:R1:W2:Y:S02]  /*1660*/  LDG.E.U16 R63, desc[UR10][R72.64] ;  /* 0x0000000a483f7981 */ /* 0x0002a4000c1e1500 */
[----:B------:R-:W-:-:S02]  /*1670*/  IMAD R89, R19, 0x4, R23 ;  /* 0x0000000413597824 */ /* 0x000fc400078e0217 */
[----:B------:R-:W0:Y:S01]  /*1680*/  LDC R170, c[0x0][0x3c4] ;  /* 0x0000f100ffaa7b82 */ /* 0x000e220000000800 */
[----:B---3--:R-:W-:Y:S01]  /*1690*/  LEA R70, P0, R81, R6, 0x1 ;  /* 0x0000000651467211 */ /* 0x008fe200078008ff */
[----:B------:R-:W-:Y:S01]  /*16a0*/  IMAD R91, R19, 0x4, R89 ;  /* 0x00000004135b7824 */ /* 0x000fe200078e0259 */
[----:B------:R3:W2:Y:S02]  /*16b0*/  LDG.E.U16 R64, desc[UR10][R74.64] ;  /* 0x0000000a4a407981 */ /* 0x0006a4000c1e1500 */
[----:B------:R-:W-:Y:S02]  /*16c0*/  LEA.HI.X.SX32 R71, R81, R0, 0x1, P0 ;  /* 0x0000000051477211 */ /* 0x000fe400000f0eff */
[----:B------:R-:W-:Y:S01]  /*16d0*/  LEA R78, P0, R83, R6, 0x1 ;  /* 0x00000006534e7211 */ /* 0x000fe200078008ff */
[----:B------:R-:W0:Y:S01]  /*16e0*/  LDC R174, c[0x0][0x3c4] ;  /* 0x0000f100ffae7b82 */ /* 0x000e220000000800 */
[-C--:B------:R-:W-:Y:S01]  /*16f0*/  LEA.HI.X.SX32 R77, R79, R0.reuse, 0x1, P1 ;  /* 0x000000004f4d7211 */ /* 0x080fe200008f0eff */
[----:B------:R-:W2:Y:S01]  /*1700*/  LDG.E.U16 R66, desc[UR10][R70.64] ;  /* 0x0000000a46427981 */ /* 0x000ea2000c1e1500 */
[----:B------:R-:W-:Y:S01]  /*1710*/  LEA.HI.X.SX32 R79, R83, R0, 0x1, P0 ;  /* 0x00000000534f7211 */ /* 0x000fe200000f0eff */
[----:B------:R-:W-:Y:S01]  /*1720*/  IMAD R83, R19, 0x4, R91 ;  /* 0x0000000413537824 */ /* 0x000fe200078e025b */
[----:B-1----:R-:W-:Y:S01]  /*1730*/  LEA R72, P0, R85, R6, 0x1 ;  /* 0x0000000655487211 */ /* 0x002fe200078008ff */
[----:B------:R1:W4:Y:S02]  /*1740*/  LDG.E.U16 R65, desc[UR10][R76.64] ;  /* 0x0000000a4c417981 */ /* 0x000324000c1e1500 */
[----:B------:R-:W-:Y:S01]  /*1750*/  IMAD R93, R19, 0x4, R83 ;  /* 0x00000004135d7824 */ /* 0x000fe200078e0253 */
[----:B------:R-:W-:Y:S01]  /*1760*/  LEA.HI.X.SX32 R73, R85, R0, 0x1, P0 ;  /* 0x0000000055497211 */ /* 0x000fe200000f0eff */
[----:B------:R1:W4:Y:S01]  /*1770*/  LDG.E.U16 R67, desc[UR10][R78.64] ;  /* 0x0000000a4e437981 */ /* 0x000322000c1e1500 */
[----:B------:R-:W0:Y:S01]  /*1780*/  LDC R176, c[0x0][0x3c4] ;  /* 0x0000f100ffb07b82 */ /* 0x000e220000000800 */
[----:B------:R-:W-:Y:S01]  /*1790*/  IMAD R95, R19, 0x4, R93 ;  /* 0x00000004135f7824 */ /* 0x000fe200078e025d */
[-C--:B---3--:R-:W-:Y:S01]  /*17a0*/  LEA R74, P1, R87, R6.reuse, 0x1 ;  /* 0x00000006574a7211 */ /* 0x088fe200078208ff */
[----:B------:R-:W3:Y:S01]  /*17b0*/  LDG.E.U16 R68, desc[UR10][R72.64] ;  /* 0x0000000a48447981 */ /* 0x000ee2000c1e1500 */
[----:B-1----:R-:W-:Y:S01]  /*17c0*/  LEA R76, P0, R23, R6, 0x1 ;  /* 0x00000006174c7211 */ /* 0x002fe200078008ff */
[----:B------:R-:W-:-:S03]  /*17d0*/  IMAD R97, R19, 0x4, R95 ;  /* 0x0000000413617824 */ /* 0x000fc600078e025f */
[----:B------:R-:W-:Y:S01]  /*17e0*/  LEA.HI.X.SX32 R77, R23, R0, 0x1, P0 ;  /* 0x00000000174d7211 */ /* 0x000fe200000f0eff */
[----:B------:R-:W-:Y:S01]  /*17f0*/  IMAD R23, R19, 0x4, R97 ;  /* 0x0000000413177824 */ /* 0x000fe200078e0261 */
[----:B------:R-:W-:-:S03]  /*1800*/  LEA R80, P0, R89, R6, 0x1 ;  /* 0x0000000659507211 */ /* 0x000fc600078008ff */
[----:B------:R-:W-:Y:S01]  /*1810*/  IMAD R99, R19, 0x4, R23 ;  /* 0x0000000413637824 */ /* 0x000fe200078e0217 */
[----:B------:R-:W-:Y:S01]  /*1820*/  LEA.HI.X.SX32 R81, R89, R0, 0x1, P0 ;  /* 0x0000000059517211 */ /* 0x000fe200000f0eff */
[----:B------:R-:W3:Y:S02]  /*1830*/  LDG.E.U16 R70, desc[UR10][R76.64] ;  /* 0x0000000a4c467981 */ /* 0x000ee4000c1e1500 */
[----:B------:R-:W-:Y:S01]  /*1840*/  IMAD R101, R19, 0x4, R99 ;  /* 0x0000000413657824 */ /* 0x000fe200078e0263 */
[----:B------:R-:W-:Y:S01]  /*1850*/  LEA R78, P0, R91, R6, 0x1 ;  /* 0x000000065b4e7211 */ /* 0x000fe200078008ff */
[----:B------:R1:W3:Y:S02]  /*1860*/  LDG.E.U16 R71, desc[UR10][R80.64] ;  /* 0x0000000a50477981 */ /* 0x0002e4000c1e1500 */
[----:B------:R-:W-:Y:S01]  /*1870*/  IMAD R103, R19, 0x4, R101 ;  /* 0x0000000413677824 */ /* 0x000fe200078e0265 */
[----:B------:R-:W-:Y:S02]  /*1880*/  LEA.HI.X.SX32 R79, R91, R0, 0x1, P0 ;  /* 0x000000005b4f7211 */ /* 0x000fe400000f0eff */
[----:B------:R-:W-:Y:S01]  /*1890*/  LEA R84, P0, R93, R6, 0x1 ;  /* 0x000000065d547211 */ /* 0x000fe200078008ff */
[----:B------:R-:W-:Y:S01]  /*18a0*/  IMAD R105, R19, 0x4, R103 ;  /* 0x0000000413697824 */ /* 0x000fe200078e0267 */
[-C--:B------:R-:W-:Y:S01]  /*18b0*/  LEA.HI.X.SX32 R75, R87, R0.reuse, 0x1, P1 ;  /* 0x00000000574b7211 */ /* 0x080fe200008f0eff */
[----:B------:R-:W3:Y:S01]  /*18c0*/  LDG.E.U16 R72, desc[UR10][R78.64] ;  /* 0x0000000a4e487981 */ /* 0x000ee2000c1e1500 */
[----:B------:R-:W-:Y:S01]  /*18d0*/  LEA.HI.X.SX32 R85, R93, R0, 0x1, P0 ;  /* 0x000000005d557211 */ /* 0x000fe200000f0eff */
[----:B------:R-:W-:Y:S01]  /*18e0*/  IMAD R93, R19, 0x4, R105 ;  /* 0x00000004135d7824 */ /* 0x000fe200078e0269 */
[-C--:B------:R-:W-:Y:S01]  /*18f0*/  LEA R86, P0, R95, R6.reuse, 0x1 ;  /* 0x000000065f567211 */ /* 0x080fe200078008ff */
[----:B------:R-:W3:Y:S02]  /*1900*/  LDG.E.U16 R69, desc[UR10][R74.64] ;  /* 0x0000000a4a457981 */ /* 0x000ee4000c1e1500 */
[----:B------:R-:W-:Y:S01]  /*1910*/  IMAD R107, R19, 0x4, R93 ;  /* 0x00000004136b7824 */ /* 0x000fe200078e025d */
[----:B------:R-:W-:-:S02]  /*1920*/  LEA R82, P1, R83, R6, 0x1 ;  /* 0x0000000653527211 */ /* 0x000fc400078208ff */
[-C--:B------:R-:W-:Y:S01]  /*1930*/  LEA.HI.X.SX32 R87, R95, R0.reuse, 0x1, P0 ;  /* 0x000000005f577211 */ /* 0x080fe200000f0eff */
[----:B------:R-:W-:Y:S01]  /*1940*/  IMAD R95, R19, 0x4, R107 ;  /* 0x00000004135f7824 */ /* 0x000fe200078e026b */
[----:B------:R-:W-:Y:S02]  /*1950*/  LEA.HI.X.SX32 R83, R83, R0, 0x1, P1 ;  /* 0x0000000053537211 */ /* 0x000fe400008f0eff */
[-C--:B------:R-:W-:Y:S01]  /*1960*/  LEA R88, P1, R23, R6.reuse, 0x1 ;  /* 0x0000000617587211 */ /* 0x080fe200078208ff */
[----:B------:R-:W-:Y:S01]  /*1970*/  IMAD R109, R19, 0x4, R95 ;  /* 0x00000004136d7824 */ /* 0x000fe200078e025f */
[----:B-1----:R-:W-:Y:S01]  /*1980*/  LEA R80, P0, R97, R6, 0x1 ;  /* 0x0000000661507211 */ /* 0x002fe200078008ff */
[----:B------:R1:W3:Y:S01]  /*1990*/  LDG.E.U16 R73, desc[UR10][R82.64] ;  /* 0x0000000a52497981 */ /* 0x0002e2000c1e1500 */
[-C--:B------:R-:W-:Y:S01]  /*19a0*/  LEA.HI.X.SX32 R89, R23, R0.reuse, 0x1, P1 ;  /* 0x0000000017597211 */ /* 0x080fe200008f0eff */
[----:B------:R-:W-:Y:S01]  /*19b0*/  IMAD R23, R19, 0x4, R109 ;  /* 0x0000000413177824 */ /* 0x000fe200078e026d */
[----:B------:R-:W-:Y:S01]  /*19c0*/  LEA.HI.X.SX32 R81, R97, R0, 0x1, P0 ;  /* 0x0000000061517211 */ /* 0x000fe200000f0eff */
[----:B------:R0:W3:Y:S02]  /*19d0*/  LDG.E.U16 R75, desc[UR10][R86.64] ;  /* 0x0000000a564b7981 */ /* 0x0000e4000c1e1500 */
[----:B------:R-:W-:-:S02]  /*19e0*/  IMAD R111, R19, 0x4, R23 ;  /* 0x00000004136f7824 */ /* 0x000fc400078e0217 */
[----:B------:R0:W3:Y:S01]  /*19f0*/  LDG.E.U16 R76, desc[UR10][R80.64] ;  /* 0x0000000a504c7981 */ /* 0x0000e2000c1e1500 */
[----:B-1----:R-:W-:-:S03]  /*1a00*/  LEA R82, P0, R99, R6, 0x1 ;  /* 0x0000000663527211 */ /* 0x002fc600078008ff */
[----:B------:R1:W3:Y:S01]  /*1a10*/  LDG.E.U16 R77, desc[UR10][R88.64] ;  /* 0x0000000a584d7981 */ /* 0x0002e2000c1e1500 */
[----:B------:R-:W-:Y:S01]  /*1a20*/  LEA.HI.X.SX32 R83, R99, R0, 0x1, P0 ;  /* 0x0000000063537211 */ /* 0x000fe200000f0eff */
[----:B------:R-:W-:Y:S01]  /*1a30*/  IMAD R99, R19, 0x4, R111 ;  /* 0x0000000413637824 */ /* 0x000fe200078e026f */
[----:B------:R-:W-:Y:S01]  /*1a40*/  LEA R90, P0, R101, R6, 0x1 ;  /* 0x00000006655a7211 */ /* 0x000fe200078008ff */
[----:B------:R-:W3:Y:S02]  /*1a50*/  LDG.E.U16 R74, desc[UR10][R84.64] ;  /* 0x0000000a544a7981 */ /* 0x000ee4000c1e1500 */
[----:B------:R-:W-:Y:S01]  /*1a60*/  IMAD R113, R19, 0x4, R99 ;  /* 0x0000000413717824 */ /* 0x000fe200078e0263 */
[----:B------:R-:W-:Y:S01]  /*1a70*/  LEA.HI.X.SX32 R91, R101, R0, 0x1, P0 ;  /* 0x00000000655b7211 */ /* 0x000fe200000f0eff */
[----:B------:R1:W3:Y:S02]  /*1a80*/  LDG.E.U16 R78, desc[UR10][R82.64] ;  /* 0x0000000a524e7981 */ /* 0x0002e4000c1e1500 */
[----:B------:R-:W-:Y:S01]  /*1a90*/  IMAD R115, R19, 0x4, R113 ;  /* 0x0000000413737824 */ /* 0x000fe200078e0271 */
[-C--:B0-----:R-:W-:Y:S01]  /*1aa0*/  LEA R86, P0, R103, R6.reuse, 0x1 ;  /* 0x0000000667567211 */ /* 0x081fe200078008ff */
[----:B------:R0:W3:Y:S01]  /*1ab0*/  LDG.E.U16 R79, desc[UR10][R90.64] ;  /* 0x0000000a5a4f7981 */ /* 0x0000e2000c1e1500 */
[----:B------:R-:W-:Y:S01]  /*1ac0*/  LEA R80, P1, R105, R6, 0x1 ;  /* 0x0000000669507211 */ /* 0x000fe200078208ff */
[----:B------:R-:W-:Y:S01]  /*1ad0*/  IMAD R117, R19, 0x4, R115 ;  /* 0x0000000413757824 */ /* 0x000fe200078e0273 */
[----:B------:R-:W-:-:S02]  /*1ae0*/  LEA.HI.X.SX32 R87, R103, R0, 0x1, P0 ;  /* 0x0000000067577211 */ /* 0x000fc400000f0eff */
[----:B------:R-:W-:Y:S01]  /*1af0*/  LEA.HI.X.SX32 R81, R105, R0, 0x1, P1 ;  /* 0x0000000069517211 */ /* 0x000fe200008f0eff */
[----:B------:R-:W-:Y:S01]  /*1b00*/  IMAD R105, R19, 0x4, R117 ;  /* 0x0000000413697824 */ /* 0x000fe200078e0275 */
[C---:B-1----:R-:W-:Y:S01]  /*1b10*/  LEA R88, P0, R93.reuse, R6, 0x1 ;  /* 0x000000065d587211 */ /* 0x042fe200078008ff */
[----:B------:R-:W3:Y:S03]  /*1b20*/  LDG.E.U16 R84, desc[UR10][R86.64] ;  /* 0x0000000a56547981 */ /* 0x000ee6000c1e1500 */
[----:B------:R-:W-:Y:S01]  /*1b30*/  LEA.HI.X.SX32 R89, R93, R0, 0x1, P0 ;  /* 0x000000005d597211 */ /* 0x000fe200000f0eff */
[----:B------:R1:W3:Y:S01]  /*1b40*/  LDG.E.U16 R85, desc[UR10][R80.64] ;  /* 0x0000000a50557981 */ /* 0x0002e2000c1e1500 */
[----:B------:R-:W-:Y:S02]  /*1b50*/  LEA R82, P0, R107, R6, 0x1 ;  /* 0x000000066b527211 */ /* 0x000fe400078008ff */
[----:B------:R-:W-:Y:S01]  /*1b60*/  LEA R119, R19, R105, 0x2 ;  /* 0x0000006913777211 */ /* 0x000fe200078e10ff */
[----:B------:R1:W3:Y:S01]  /*1b70*/  LDG.E.U16 R94, desc[UR10][R88.64] ;  /* 0x0000000a585e7981 */ /* 0x0002e2000c1e1500 */
[----:B------:R-:W-:-:S03]  /*1b80*/  LEA.HI.X.SX32 R83, R107, R0, 0x1, P0 ;  /* 0x000000006b537211 */ /* 0x000fc600000f0eff */
[----:B------:R-:W-:Y:S01]  /*1b90*/  IMAD R107, R19, 0x4, R119 ;  /* 0x00000004136b7824 */ /* 0x000fe200078e0277 */
[----:B0-----:R-:W-:-:S03]  /*1ba0*/  LEA R90, P0, R95, R6, 0x1 ;  /* 0x000000065f5a7211 */ /* 0x001fc600078008ff */
[----:B------:R-:W-:Y:S01]  /*1bb0*/  IMAD R121, R19, 0x4, R107 ;  /* 0x0000000413797824 */ /* 0x000fe200078e026b */
[----:B------:R-:W-:-:S03]  /*1bc0*/  LEA R92, P1, R109, R6, 0x1 ;  /* 0x000000066d5c7211 */ /* 0x000fc600078208ff */
[----:B------:R-:W-:Y:S01]  /*1bd0*/  IMAD R123, R19, 0x4, R121 ;  /* 0x00000004137b7824 */ /* 0x000fe200078e0279 */
[-C--:B------:R-:W-:Y:S02]  /*1be0*/  LEA.HI.X.SX32 R91, R95, R0.reuse, 0x1, P0 ;  /* 0x000000005f5b7211 */ /* 0x080fe400000f0eff */
[----:B------:R-:W-:Y:S01]  /*1bf0*/  LEA.HI.X.SX32 R93, R109, R0, 0x1, P1 ;  /* 0x000000006d5d7211 */ /* 0x000fe200008f0eff */
[----:B------:R-:W-:Y:S01]  /*1c00*/  IMAD R109, R19, 0x4, R123 ;  /* 0x00000004136d7824 */ /* 0x000fe200078e027b */
[C---:B-1----:R-:W-:Y:S01]  /*1c10*/  LEA R80, P0, R23.reuse, R6, 0x1 ;  /* 0x0000000617507211 */ /* 0x042fe200078008ff */
[----:B------:R0:W3:Y:S03]  /*1c20*/  LDG.E.U16 R95, desc[UR10][R82.64] ;  /* 0x0000000a525f7981 */ /* 0x0000e6000c1e1500 */
[----:B------:R-:W-:Y:S01]  /*1c30*/  LEA.HI.X.SX32 R81, R23, R0, 0x1, P0 ;  /* 0x0000000017517211 */ /* 0x000fe200000f0eff */
[C---:B------:R-:W-:Y:S01]  /*1c40*/  IMAD R23, R19.reuse, 0x4, R109 ;  /* 0x0000000413177824 */ /* 0x040fe200078e026d */
[----:B------:R1:W3:Y:S03]  /*1c50*/  LDG.E.U16 R96, desc[UR10][R90.64] ;  /* 0x0000000a5a607981 */ /* 0x0002e6000c1e1500 */
[----:B------:R-:W-:Y:S01]  /*1c60*/  IMAD R125, R19, 0x4, R23 ;  /* 0x00000004137d7824 */ /* 0x000fe200078e0217 */
[-C--:B------:R-:W-:Y:S01]  /*1c70*/  LEA R86, P0, R111, R6.reuse, 0x1 ;  /* 0x000000066f567211 */ /* 0x080fe200078008ff */
[----:B------:R0:W3:Y:S02]  /*1c80*/  LDG.E.U16 R100, desc[UR10][R80.64] ;  /* 0x0000000a50647981 */ /* 0x0000e4000c1e1500 */
[----:B------:R-:W-:Y:S01]  /*1c90*/  IMAD R127, R19, 0x4, R125 ;  /* 0x00000004137f7824 */ /* 0x000fe200078e027d */
[----:B------:R-:W-:Y:S01]  /*1ca0*/  LEA R88, P1, R113, R6, 0x1 ;  /* 0x0000000671587211 */ /* 0x000fe200078208ff */
[----:B------:R-:W3:Y:S02]  /*1cb0*/  LDG.E.U16 R97, desc[UR10][R92.64] ;  /* 0x0000000a5c617981 */ /* 0x000ee4000c1e1500 */
[----:B------:R-:W-:Y:S01]  /*1cc0*/  IMAD R129, R19, 0x4, R127 ;  /* 0x0000000413817824 */ /* 0x000fe200078e027f */
[----:B------:R-:W-:-:S03]  /*1cd0*/  LEA.HI.X.SX32 R87, R111, R0, 0x1, P0 ;  /* 0x000000006f577211 */ /* 0x000fc600000f0eff */
[----:B------:R-:W-:Y:S01]  /*1ce0*/  IMAD R131, R19, 0x4, R129 ;  /* 0x0000000413837824 */ /* 0x000fe200078e0281 */
[----:B0-----:R-:W-:Y:S01]  /*1cf0*/  LEA R82, P0, R99, R6, 0x1 ;  /* 0x0000000663527211 */ /* 0x001fe200078008ff */
[----:B------:R0:W3:Y:S02]  /*1d00*/  LDG.E.U16 R101, desc[UR10][R86.64] ;  /* 0x0000000a56657981 */ /* 0x0000e4000c1e1500 */
[----:B------:R-:W-:Y:S01]  /*1d10*/  IMAD R133, R19, 0x4, R131 ;  /* 0x0000000413857824 */ /* 0x000fe200078e0283 */
[----:B------:R-:W-:Y:S02]  /*1d20*/  LEA.HI.X.SX32 R83, R99, R0, 0x1, P0 ;  /* 0x0000000063537211 */ /* 0x000fe400000f0eff */
[----:B-1----:R-:W-:Y:S01]  /*1d30*/  LEA R90, P0, R115, R6, 0x1 ;  /* 0x00000006735a7211 */ /* 0x002fe200078008ff */
[----:B------:R-:W-:Y:S01]  /*1d40*/  IMAD R135, R19, 0x4, R133 ;  /* 0x0000000413877824 */ /* 0x000fe200078e0285 */
[-C--:B------:R-:W-:Y:S01]  /*1d50*/  LEA.HI.X.SX32 R89, R113, R0.reuse, 0x1, P1 ;  /* 0x0000000071597211 */ /* 0x080fe200008f0eff */
[----:B------:R1:W3:Y:S01]  /*1d60*/  LDG.E.U16 R102, desc[UR10][R82.64] ;  /* 0x0000000a52667981 */ /* 0x0002e2000c1e1500 */
[----:B------:R-:W-:Y:S01]  /*1d70*/  LEA.HI.X.SX32 R91, R115, R0, 0x1, P0 ;  /* 0x00000000735b7211 */ /* 0x000fe200000f0eff */
[----:B------:R-:W-:Y:S01]  /*1d80*/  IMAD R137, R19, 0x4, R135 ;  /* 0x0000000413897824 */ /* 0x000fe200078e0287 */
[----:B------:R-:W-:Y:S01]  /*1d90*/  LEA R80, P0, R117, R6, 0x1 ;  /* 0x0000000675507211 */ /* 0x000fe200078008ff */
[----:B------:R1:W3:Y:S02]  /*1da0*/  LDG.E.U16 R103, desc[UR10][R88.64] ;  /* 0x0000000a58677981 */ /* 0x0002e4000c1e1500 */
[----:B------:R-:W-:Y:S01]  /*1db0*/  IMAD R139, R19, 0x4, R137 ;  /* 0x00000004138b7824 */ /* 0x000fe200078e0289 */
[----:B------:R-:W-:Y:S01]  /*1dc0*/  LEA.HI.X.SX32 R81, R117, R0, 0x1, P0 ;  /* 0x0000000075517211 */ /* 0x000fe200000f0eff */
[----:B------:R1:W3:Y:S01]  /*1dd0*/  LDG.E.U16 R104, desc[UR10][R90.64] ;  /* 0x0000000a5a687981 */ /* 0x0002e2000c1e1500 */
[-C--:B0-----:R-:W-:Y:S01]  /*1de0*/  LEA R86, P0, R105, R6.reuse, 0x1 ;  /* 0x0000000669567211 */ /* 0x081fe200078008ff */
[----:B------:R-:W-:Y:S01]  /*1df0*/  IMAD R141, R19, 0x4, R139 ;  /* 0x00000004138d7824 */ /* 0x000fe200078e028b */
[----:B-1----:R-:W-:-:S02]  /*1e00*/  LEA R82, P1, R119, R6, 0x1 ;  /* 0x0000000677527211 */ /* 0x002fc400078208ff */
[----:B------:R-:W-:Y:S02]  /*1e10*/  LEA.HI.X.SX32 R87, R105, R0, 0x1, P0 ;  /* 0x0000000069577211 */ /* 0x000fe400000f0eff */
[----:B------:R-:W-:Y:S01]  /*1e20*/  LEA R88, P0, R107, R6, 0x1 ;  /* 0x000000066b587211 */ /* 0x000fe200078008ff */
[----:B------:R0:W3:Y:S01]  /*1e30*/  LDG.E.U16 R105, desc[UR10][R80.64] ;  /* 0x0000000a50697981 */ /* 0x0000e2000c1e1500 */
[-C--:B------:R-:W-:Y:S01]  /*1e40*/  LEA.HI.X.SX32 R83, R119, R0.reuse, 0x1, P1 ;  /* 0x0000000077537211 */ /* 0x080fe200008f0eff */
[----:B------:R-:W-:Y:S01]  /*1e50*/  IMAD R119, R19, 0x4, R141 ;  /* 0x0000000413777824 */ /* 0x000fe200078e028d */
[----:B------:R-:W-:Y:S01]  /*1e60*/  LEA.HI.X.SX32 R89, R107, R0, 0x1, P0 ;  /* 0x000000006b597211 */ /* 0x000fe200000f0eff */
[----:B------:R-:W3:Y:S01]  /*1e70*/  LDG.E.U16 R106, desc[UR10][R86.64] ;  /* 0x0000000a566a7981 */ /* 0x000ee2000c1e1500 */
[-C--:B------:R-:W-:Y:S01]  /*1e80*/  LEA R90, P0, R121, R6.reuse, 0x1 ;  /* 0x00000006795a7211 */ /* 0x080fe200078008ff */
[----:B------:R-:W-:Y:S01]  /*1e90*/  IMAD R143, R19, 0x4, R119 ;  /* 0x00000004138f7824 */ /* 0x000fe200078e0277 */
[----:B------:R-:W-:Y:S01]  /*1ea0*/  LEA R98, P1, R125, R6, 0x1 ;  /* 0x000000067d627211 */ /* 0x000fe200078208ff */
[----:B------:R1:W3:Y:S01]  /*1eb0*/  LDG.E.U16 R107, desc[UR10][R82.64] ;  /* 0x0000000a526b7981 */ /* 0x0002e2000c1e1500 */
[----:B------:R-:W-:Y:S01]  /*1ec0*/  LEA.HI.X.SX32 R91, R121, R0, 0x1, P0 ;  /* 0x00000000795b7211 */ /* 0x000fe200000f0eff */
[----:B------:R-:W-:Y:S01]  /*1ed0*/  IMAD R121, R19, 0x4, R143 ;  /* 0x0000000413797824 */ /* 0x000fe200078e028f */
[----:B------:R-:W-:Y:S01]  /*1ee0*/  LEA R92, P0, R109, R6, 0x1 ;  /* 0x000000066d5c7211 */ /* 0x000fe200078008ff */
[----:B------:R0:W3:Y:S02]  /*1ef0*/  LDG.E.U16 R108, desc[UR10][R88.64] ;  /* 0x0000000a586c7981 */ /* 0x0000e4000c1e1500 */
[----:B------:R-:W-:Y:S01]  /*1f00*/  IMAD R147, R19, 0x4, R121 ;  /* 0x0000000413937824 */ /* 0x000fe200078e0279 */
[----:B------:R-:W-:-:S03]  /*1f10*/  LEA.HI.X.SX32 R93, R109, R0, 0x1, P0 ;  /* 0x000000006d5d7211 */ /* 0x000fc600000f0eff */
[----:B------:R-:W-:Y:S01]  /*1f20*/  IMAD R149, R19, 0x4, R147 ;  /* 0x0000000413957824 */ /* 0x000fe200078e0293 */
[----:B------:R-:W-:Y:S01]  /*1f30*/  LEA.HI.X.SX32 R99, R125, R0, 0x1, P1 ;  /* 0x000000007d637211 */ /* 0x000fe200008f0eff */
[----:B------:R-:W3:Y:S01]  /*1f40*/  LDG.E.U16 R109, desc[UR10][R90.64] ;  /* 0x0000000a5a6d7981 */ /* 0x000ee2000c1e1500 */
[-C--:B------:R-:W-:Y:S01]  /*1f50*/  LEA R114, P0, R129, R6.reuse, 0x1 ;  /* 0x0000000681727211 */ /* 0x080fe200078008ff */
[----:B------:R-:W-:Y:S01]  /*1f60*/  IMAD R125, R19, 0x4, R149 ;  /* 0x00000004137d7824 */ /* 0x000fe200078e0295 */
[----:B0-----:R-:W-:Y:S01]  /*1f70*/  LEA R80, P1, R137, R6, 0x1 ;  /* 0x0000000689507211 */ /* 0x001fe200078208ff */
[----:B------:R0:W3:Y:S01]  /*1f80*/  LDG.E.U16 R113, desc[UR10][R98.64] ;  /* 0x0000000a62717981 */ /* 0x0000e2000c1e1500 */
[----:B------:R-:W-:Y:S01]  /*1f90*/  LEA.HI.X.SX32 R115, R129, R0, 0x1, P0 ;  /* 0x0000000081737211 */ /* 0x000fe200000f0eff */
[----:B------:R-:W-:Y:S01]  /*1fa0*/  IMAD R129, R19, 0x4, R125 ;  /* 0x0000000413817824 */ /* 0x000fe200078e027d */
[----:B------:R-:W-:Y:S01]  /*1fb0*/  LEA R116, P0, R133, R6, 0x1 ;  /* 0x0000000685747211 */ /* 0x000fe200078008ff */
[----:B------:R-:W3:Y:S02]  /*1fc0*/  LDG.E.U16 R111, desc[UR10][R92.64] ;  /* 0x0000000a5c6f7981 */ /* 0x000ee4000c1e1500 */
[----:B------:R-:W-:Y:S01]  /*1fd0*/  IMAD R151, R19, 0x4, R129 ;  /* 0x0000000413977824 */ /* 0x000fe200078e0281 */
[-C--:B------:R-:W-:Y:S01]  /*1fe0*/  LEA.HI.X.SX32 R117, R133, R0.reuse, 0x1, P0 ;  /* 0x0000000085757211 */ /* 0x080fe200000f0eff */
[----:B------:R-:W3:Y:S02]  /*1ff0*/  LDG.E.U16 R115, desc[UR10][R114.64] ;  /* 0x0000000a72737981 */ /* 0x000ee4000c1e1500 */
[----:B------:R-:W-:Y:S01]  /*2000*/  IMAD R133, R19, 0x4, R151 ;  /* 0x0000000413857824 */ /* 0x000fe200078e0297 */
[----:B------:R-:W-:Y:S01]  /*2010*/  LEA.HI.X.SX32 R81, R137, R0, 0x1, P1 ;  /* 0x0000000089517211 */ /* 0x000fe200008f0eff */
[----:B------:R0:W3:Y:S01]  /*2020*/  LDG.E.U16 R159, desc[UR10][R116.64] ;  /* 0x0000000a749f7981 */ /* 0x0000e2000c1e1500 */
[-C--:B-1----:R-:W-:Y:S01]  /*2030*/  LEA R82, P0, R141, R6.reuse, 0x1 ;  /* 0x000000068d527211 */ /* 0x082fe200078008ff */
[----:B------:R-:W-:Y:S01]  /*2040*/  IMAD R137, R19, 0x4, R133 ;  /* 0x0000000413897824 */ /* 0x000fe200078e0285 */
[----:B------:R-:W-:Y:S01]  /*2050*/  LEA R86, P1, R147, R6, 0x1 ;  /* 0x0000000693567211 */ /* 0x000fe200078208ff */
[----:B------:R1:W3:Y:S01]  /*2060*/  LDG.E.U16 R161, desc[UR10][R80.64] ;  /* 0x0000000a50a17981 */ /* 0x0002e2000c1e1500 */
[----:B------:R-:W-:Y:S01]  /*2070*/  LEA.HI.X.SX32 R83, R141, R0, 0x1, P0 ;  /* 0x000000008d537211 */ /* 0x000fe200000f0eff */
[----:B------:R-:W-:Y:S01]  /*2080*/  IMAD R141, R19, 0x4, R137 ;  /* 0x00000004138d7824 */ /* 0x000fe200078e0289 */
[----:B------:R-:W-:-:S03]  /*2090*/  LEA R88, P0, R143, R6, 0x1 ;  /* 0x000000068f587211 */ /* 0x000fc600078008ff */
[----:B0-----:R-:W-:Y:S01]  /*20a0*/  IMAD R99, R19, 0x4, R141 ;  /* 0x0000000413637824 */ /* 0x001fe200078e028d */
[----:B------:R-:W-:Y:S01]  /*20b0*/  LEA.HI.X.SX32 R89, R143, R0, 0x1, P0 ;  /* 0x000000008f597211 */ /* 0x000fe200000f0eff */
[----:B------:R0:W3:Y:S02]  /*20c0*/  LDG.E.U16 R163, desc[UR10][R82.64] ;  /* 0x0000000a52a37981 */ /* 0x0000e4000c1e1500 */
[----:B------:R-:W-:Y:S01]  /*20d0*/  IMAD R143, R19, 0x4, R99 ;  /* 0x00000004138f7824 */ /* 0x000fe200078e0263 */
[----:B------:R-:W-:Y:S01]  /*20e0*/  LEA R90, P0, R125, R6, 0x1 ;  /* 0x000000067d5a7211 */ /* 0x000fe200078008ff */
[----:B------:R-:W3:Y:S02]  /*20f0*/  LDG.E.U16 R165, desc[UR10][R88.64] ;  /* 0x0000000a58a57981 */ /* 0x000ee4000c1e1500 */
[----:B------:R-:W-:Y:S01]  /*2100*/  IMAD R117, R19, 0x4, R143 ;  /* 0x0000000413757824 */ /* 0x000fe200078e028f */
[----:B------:R-:W-:-:S03]  /*2110*/  LEA.HI.X.SX32 R91, R125, R0, 0x1, P0 ;  /* 0x000000007d5b7211 */ /* 0x000fc600000f0eff */
[----:B------:R-:W-:Y:S01]  /*2120*/  IMAD R125, R19, 0x4, R117 ;  /* 0x00000004137d7824 */ /* 0x000fe200078e0275 */
[----:B------:R-:W-:Y:S01]  /*2130*/  LEA.HI.X.SX32 R87, R147, R0, 0x1, P1 ;  /* 0x0000000093577211 */ /* 0x000fe200008f0eff */
[----:B------:R-:W3:Y:S01]  /*2140*/  LDG.E.U16 R169, desc[UR10][R90.64] ;  /* 0x0000000a5aa97981 */ /* 0x000ee2000c1e1500 */
[-C--:B------:R-:W-:Y:S01]  /*2150*/  LEA R92, P0, R151, R6.reuse, 0x1 ;  /* 0x00000006975c7211 */ /* 0x080fe200078008ff */
[----:B------:R-:W-:Y:S01]  /*2160*/  IMAD R147, R19, 0x4, R125 ;  /* 0x0000000413937824 */ /* 0x000fe200078e027d */
[----:B-1----:R-:W-:Y:S01]  /*2170*/  LEA R80, P1, R137, R6, 0x1 ;  /* 0x0000000689507211 */ /* 0x002fe200078208ff */
[----:B------:R1:W3:Y:S01]  /*2180*/  LDG.E.U16 R167, desc[UR10][R86.64] ;  /* 0x0000000a56a77981 */ /* 0x0002e2000c1e1500 */
[-C--:B------:R-:W-:Y:S01]  /*2190*/  LEA.HI.X.SX32 R93, R151, R0.reuse, 0x1, P0 ;  /* 0x00000000975d7211 */ /* 0x080fe200000f0eff */
[----:B------:R-:W-:Y:S01]  /*21a0*/  IMAD R151, R19, 0x4, R147 ;  /* 0x0000000413977824 */ /* 0x000fe200078e0293 */
[----:B------:R-:W-:-:S03]  /*21b0*/  LEA.HI.X.SX32 R81, R137, R0, 0x1, P1 ;  /* 0x0000000089517211 */ /* 0x000fc600008f0eff */
[----:B------:R-:W-:Y:S01]  /*21c0*/  IMAD R137, R19, 0x4, R151 ;  /* 0x0000000413897824 */ /* 0x000fe200078e0297 */
[----:B0-----:R-:W-:Y:S01]  /*21d0*/  LEA R82, P0, R99, R6, 0x1 ;  /* 0x0000000663527211 */ /* 0x001fe200078008ff */
[----:B------:R0:W3:Y:S02]  /*21e0*/  LDG.E.U16 R171, desc[UR10][R92.64] ;  /* 0x0000000a5cab7981 */ /* 0x0000e4000c1e1500 */
[----:B------:R-:W-:Y:S01]  /*21f0*/  IMAD R153, R19, 0x4, R137 ;  /* 0x0000000413997824 */ /* 0x000fe200078e0289 */
[----:B------:R-:W-:Y:S01]  /*2200*/  LEA.HI.X.SX32 R83, R99, R0, 0x1, P0 ;  /* 0x0000000063537211 */ /* 0x000fe200000f0eff */
[----:B------:R0:W3:Y:S01]  /*2210*/  LDG.E.U16 R173, desc[UR10][R80.64] ;  /* 0x0000000a50ad7981 */ /* 0x0000e2000c1e1500 */
[-C--:B-1----:R-:W-:Y:S01]  /*2220*/  LEA R86, P0, R117, R6.reuse, 0x1 ;  /* 0x0000000675567211 */ /* 0x082fe200078008ff */
[----:B------:R-:W-:Y:S01]  /*2230*/  IMAD R99, R19, 0x4, R153 ;  /* 0x0000000413637824 */ /* 0x000fe200078e0299 */
[----:B------:R-:W-:Y:S01]  /*2240*/  LEA R88, P1, R147, R6, 0x1 ;  /* 0x0000000693587211 */ /* 0x000fe200078208ff */
[----:B------:R-:W3:Y:S01]  /*2250*/  LDG.E.U16 R175, desc[UR10][R82.64] ;  /* 0x0000000a52af7981 */ /* 0x000ee2000c1e1500 */
[-C--:B------:R-:W-:Y:S01]  /*2260*/  LEA.HI.X.SX32 R87, R117, R0.reuse, 0x1, P0 ;  /* 0x0000000075577211 */ /* 0x080fe200000f0eff */
[----:B------:R-:W-:Y:S01]  /*2270*/  IMAD R117, R19, 0x4, R99 ;  /* 0x0000000413757824 */ /* 0x000fe200078e0263 */
[----:B------:R-:W-:-:S02]  /*2280*/  LEA.HI.X.SX32 R89, R147, R0, 0x1, P1 ;  /* 0x0000000093597211 */ /* 0x000fc400008f0eff */
[----:B------:R-:W-:Y:S01]  /*2290*/  LEA R90, P0, R137, R6, 0x1 ;  /* 0x00000006895a7211 */ /* 0x000fe200078008ff */
[----:B------:R-:W-:Y:S01]  /*22a0*/  IMAD R147, R19, 0x4, R117 ;  /* 0x0000000413937824 */ /* 0x000fe200078e0275 */
[----:B------:R1:W3:Y:S02]  /*22b0*/  LDG.E.U16 R177, desc[UR10][R86.64] ;  /* 0x0000000a56b17981 */ /* 0x0002e4000c1e1500 */
[----:B------:R-:W-:Y:S01]  /*22c0*/  LEA.HI.X.SX32 R91, R137, R0, 0x1, P0 ;  /* 0x00000000895b7211 */ /* 0x000fe200000f0eff */
[----:B------:R-:W-:Y:S01]  /*22d0*/  IMAD R137, R19, 0x4, R147 ;  /* 0x0000000413897824 */ /* 0x000fe200078e0293 */
[----:B0-----:R-:W-:Y:S01]  /*22e0*/  LEA R92, P0, R99, R6, 0x1 ;  /* 0x00000006635c7211 */ /* 0x001fe200078008ff */
[----:B------:R0:W3:Y:S02]  /*22f0*/  LDG.E.U16 R179, desc[UR10][R88.64] ;  /* 0x0000000a58b37981 */ /* 0x0000e4000c1e1500 */
[----:B------:R-:W-:Y:S01]  /*2300*/  IMAD R155, R19, 0x4, R137 ;  /* 0x00000004139b7824 */ /* 0x000fe200078e0289 */
[----:B------:R-:W-:Y:S01]  /*2310*/  LEA.HI.X.SX32 R93, R99, R0, 0x1, P0 ;  /* 0x00000000635d7211 */ /* 0x000fe200000f0eff */
[----:B------:R0:W3:Y:S01]  /*2320*/  LDG.E.U16 R181, desc[UR10][R90.64] ;  /* 0x0000000a5ab57981 */ /* 0x0000e2000c1e1500 */
[-C--:B------:R-:W-:Y:S01]  /*2330*/  LEA R80, P1, R147, R6.reuse, 0x1 ;  /* 0x0000000693507211 */ /* 0x080fe200078208ff */
[----:B------:R-:W-:Y:S01]  /*2340*/  IMAD R157, R19, 0x4, R155 ;  /* 0x00000004139d7824 */ /* 0x000fe200078e029b */
[----:B-1----:R-:W-:Y:S01]  /*2350*/  LEA R86, P0, R155, R6, 0x1 ;  /* 0x000000069b567211 */ /* 0x002fe200078008ff */
[----:B------:R-:W3:Y:S01]  /*2360*/  LDG.E.U16 R183, desc[UR10][R92.64] ;  /* 0x0000000a5cb77981 */ /* 0x000ee2000c1e1500 */
[-C--:B------:R-:W-:Y:S01]  /*2370*/  LEA.HI.X.SX32 R81, R147, R0.reuse, 0x1, P1 ;  /* 0x0000000093517211 */ /* 0x080fe200008f0eff */
[----:B------:R-:W-:Y:S01]  /*2380*/  IMAD R147, R19, 0x4, R157 ;  /* 0x0000000413937824 */ /* 0x000fe200078e029d */
[----:B------:R-:W-:-:S02]  /*2390*/  LEA.HI.X.SX32 R87, R155, R0, 0x1, P0 ;  /* 0x000000009b577211 */ /* 0x000fc400000f0eff */
[-C--:B------:R-:W-:Y:S01]  /*23a0*/  LEA R82, P0, R123, R6.reuse, 0x1 ;  /* 0x000000067b527211 */ /* 0x080fe200078008ff */
[----:B------:R1:W3:Y:S01]  /*23b0*/  LDG.E.U16 R155, desc[UR10][R80.64] ;  /* 0x0000000a509b7981 */ /* 0x0002e2000c1e1500 */
[----:B0-----:R-:W-:Y:S02]  /*23c0*/  LEA R88, P1, R147, R6, 0x1 ;  /* 0x0000000693587211 */ /* 0x001fe400078208ff */
[----:B------:R-:W-:Y:S01]  /*23d0*/  LEA.HI.X.SX32 R83, R123, R0, 0x1, P0 ;  /* 0x000000007b537211 */ /* 0x000fe200000f0eff */
[----:B------:R0:W3:Y:S01]  /*23e0*/  LDG.E.U16 R185, desc[UR10][R86.64] ;  /* 0x0000000a56b97981 */ /* 0x0000e2000c1e1500 */
[----:B------:R-:W-:Y:S02]  /*23f0*/  LEA R98, P0, R127, R6, 0x1 ;  /* 0x000000067f627211 */ /* 0x000fe400078008ff */
[-C--:B------:R-:W-:Y:S01]  /*2400*/  LEA.HI.X.SX32 R89, R147, R0.reuse, 0x1, P1 ;  /* 0x0000000093597211 */ /* 0x080fe200008f0eff */
[----:B------:R-:W-:Y:S01]  /*2410*/  IMAD R19, R19, 0x4, R147 ;  /* 0x0000000413137824 */ /* 0x000fe200078e0293 */
[----:B------:R-:W-:Y:S01]  /*2420*/  LEA.HI.X.SX32 R99, R127, R0, 0x1, P0 ;  /* 0x000000007f637211 */ /* 0x000fe200000f0eff */
[----:B------:R-:W3:Y:S01]  /*2430*/  LDG.E.U16 R112, desc[UR10][R82.64] ;  /* 0x0000000a52707981 */ /* 0x000ee2000c1e1500 */
[-C--:B------:R-:W-:Y:S01]  /*2440*/  LEA R90, P1, R23, R6.reuse, 0x1 ;  /* 0x00000006175a7211 */ /* 0x080fe200078208ff */
[----:B------:R-:W-:Y:S01]  /*2450*/  IMAD.SHL.U32 R132, R132, 0x2, RZ ;  /* 0x0000000284847824 */ /* 0x000fe200078e00ff */
[----:B-1----:R-:W-:Y:S01]  /*2460*/  LEA R80, P0, R135, R6, 0x1 ;  /* 0x0000000687507211 */ /* 0x002fe200078008ff */
[----:B------:R1:W3:Y:S01]  /*2470*/  LDG.E.U16 R123, desc[UR10][R88.64] ;  /* 0x0000000a587b7981 */ /* 0x0002e2000c1e1500 */
[----:B------:R-:W-:-:S02]  /*2480*/  LEA.HI.X.SX32 R91, R23, R0, 0x1, P1 ;  /* 0x00000000175b7211 */ /* 0x000fc400008f0eff */
[----:B------:R-:W-:Y:S01]  /*2490*/  IADD3 R214, PT, PT, R178, 0x40000, RZ ;  /* 0x00040000b2d67810 */ /* 0x000fe20007ffe0ff */
[----:B------:R-:W3:Y:S01]  /*24a0*/  LDG.E.U16 R116, desc[UR10][R98.64] ;  /* 0x0000000a62747981 */ /* 0x000ee2000c1e1500 */
[----:B------:R-:W-:Y:S02]  /*24b0*/  LEA.HI.X.SX32 R81, R135, R0, 0x1, P0 ;  /* 0x0000000087517211 */ /* 0x000fe400000f0eff */
[----:B------:R-:W-:Y:S01]  /*24c0*/  ISETP.GT.AND P4, PT, R140, RZ, PT ;  /* 0x000000ff8c00720c */ /* 0x000fe20003f84270 */
[----:B------:R1:W3:Y:S01]  /*24d0*/  LDG.E.U16 R114, desc[UR10][R90.64] ;  /* 0x0000000a5a727981 */ /* 0x0002e2000c1e1500 */
[-C--:B------:R-:W-:Y:S01]  /*24e0*/  LEA R92, P1, R131, R6.reuse, 0x1 ;  /* 0x00000006835c7211 */ /* 0x080fe200078208ff */
[----:B------:R-:W-:Y:S01]  /*24f0*/  IMAD.SHL.U32 R23, R180, 0x200000, RZ ;  /* 0x00200000b4177824 */ /* 0x000fe200078e00ff */
[----:B0-----:R-:W-:Y:S01]  /*2500*/  LEA R86, P0, R139, R6, 0x1 ;  /* 0x000000068b567211 */ /* 0x001fe200078008ff */
[----:B------:R-:W3:Y:S01]  /*2510*/  LDG.E.U16 R120, desc[UR10][R80.64] ;  /* 0x0000000a50787981 */ /* 0x000ee2000c1e1500 */
[----:B------:R-:W-:-:S03]  /*2520*/  LEA.HI.X.SX32 R93, R131, R0, 0x1, P1 ;  /* 0x00000000835d7211 */ /* 0x000fc600008f0eff */
[----:B------:R-:W-:Y:S01]  /*2530*/  STL [R1+0x6f4], R178 ;  /* 0x0006f4b201007387 */ /* 0x000fe20000100800 */
[----:B------:R-:W-:Y:S02]  /*2540*/  LEA.HI.X.SX32 R87, R139, R0, 0x1, P0 ;  /* 0x000000008b577211 */ /* 0x000fe400000f0eff */
[----:B------:R-:W-:Y:S01]  /*2550*/  PRMT R110, RZ, 0x7610, R110 ;  /* 0x00007610ff6e7816 */ /* 0x000fe2000000006e */
[----:B------:R0:W3:Y:S01]  /*2560*/  LDG.E.U16 R118, desc[UR10][R92.64] ;  /* 0x0000000a5c767981 */ /* 0x0000e2000c1e1500 */
[-C--:B-1----:R-:W-:Y:S01]  /*2570*/  LEA R88, P1, R119, R6.reuse, 0x1 ;  /* 0x0000000677587211 */ /* 0x082fe200078208ff */
[----:B--2---:R-:W-:Y:S01]  /*2580*/  IMAD.SHL.U32 R209, R209, 0x10, RZ ;  /* 0x00000010d1d17824 */ /* 0x004fe200078e00ff */
[----:B------:R-:W-:Y:S01]  /*2590*/  LEA R90, P0, R121, R6, 0x1 ;  /* 0x00000006795a7211 */ /* 0x000fe200078008ff */
[----:B------:R1:W2:Y:S01]  /*25a0*/  LDG.E.U16 R122, desc[UR10][R86.64] ;  /* 0x0000000a567a7981 */ /* 0x0002a2000c1e1500 */
[-C--:B------:R-:W-:Y:S01]  /*25b0*/  LEA.HI.X.SX32 R89, R119, R0.reuse, 0x1, P1 ;  /* 0x0000000077597211 */ /* 0x080fe200008f0eff */
[----:B------:R-:W-:Y:S01]  /*25c0*/  IMAD R207, R207, 0x18, RZ ;  /* 0x00000018cfcf7824 */ /* 0x000fe200078e02ff */
[----:B------:R-:W-:Y:S01]  /*25d0*/  LEA.HI.X.SX32 R91, R121, R0, 0x1, P0 ;  /* 0x00000000795b7211 */ /* 0x000fe200000f0eff */
[----:B------:R-:W-:Y:S01]  /*25e0*/  IMAD.SHL.U32 R205, R205, 0x20, RZ ;  /* 0x00000020cdcd7824 */ /* 0x000fe200078e00ff */
[-C--:B------:R-:W-:Y:S01]  /*25f0*/  LEA R82, P1, R19, R6.reuse, 0x1 ;  /* 0x0000000613527211 */ /* 0x080fe200078208ff */
[----:B------:R-:W2:Y:S01]  /*2600*/  LDG.E.U16 R124, desc[UR10][R88.64] ;  /* 0x0000000a587c7981 */ /* 0x000ea2000c1e1500 */
[----:B0-----:R-:W-:Y:S01]  /*2610*/  LEA R92, P0, R149, R6, 0x1 ;  /* 0x00000006955c7211 */ /* 0x001fe200078008ff */
[----:B------:R-:W-:Y:S01]  /*2620*/  IMAD R203, R203, 0x28, RZ ;  /* 0x00000028cbcb7824 */ /* 0x000fe200078e02ff */
[-C--:B------:R-:W-:Y:S01]  /*2630*/  LEA.HI.X.SX32 R83, R19, R0.reuse, 0x1, P1 ;  /* 0x0000000013537211 */ /* 0x080fe200008f0eff */
[----:B------:R-:W2:Y:S01]  /*2640*/  LDG.E.U16 R126, desc[UR10][R90.64] ;  /* 0x0000000a5a7e7981 */ /* 0x000ea2000c1e1500 */
[----:B------:R-:W-:Y:S01]  /*2650*/  LEA.HI.X.SX32 R93, R149, R0, 0x1, P0 ;  /* 0x00000000955d7211 */ /* 0x000fe200000f0eff */
[----:B------:R-:W-:Y:S01]  /*2660*/  IMAD R201, R201, 0x30, RZ ;  /* 0x00000030c9c97824 */ /* 0x000fe200078e02ff */
[-C--:B------:R-:W-:Y:S01]  /*2670*/  LEA R98, P1, R129, R6.reuse, 0x1 ;  /* 0x0000000681627211 */ /* 0x080fe200078208ff */
[----:B------:R0:W2:Y:S01]  /*2680*/  LDG.E.U16 R138, desc[UR10][R82.64] ;  /* 0x0000000a528a7981 */ /* 0x0000a2000c1e1500 */
[----:B------:R-:W-:Y:S01]  /*2690*/  LEA R80, P0, R133, R6, 0x1 ;  /* 0x0000000685507211 */ /* 0x000fe200078008ff */
[----:B------:R-:W-:Y:S01]  /*26a0*/  IMAD R199, R199, 0x38, RZ ;  /* 0x00000038c7c77824 */ /* 0x000fe200078e02ff */
[-C--:B------:R-:W-:Y:S01]  /*26b0*/  LEA.HI.X.SX32 R99, R129, R0.reuse, 0x1, P1 ;  /* 0x0000000081637211 */ /* 0x080fe200008f0eff */
[----:B------:R4:W2:Y:S01]  /*26c0*/  LDG.E.U16 R128, desc[UR10][R92.64] ;  /* 0x0000000a5c807981 */ /* 0x0008a2000c1e1500 */
[----:B------:R-:W-:Y:S01]  /*26d0*/  LEA.HI.X.SX32 R81, R133, R0, 0x1, P0 ;  /* 0x0000000085517211 */ /* 0x000fe200000f0eff */
[----:B------:R-:W-:Y:S01]  /*26e0*/  IMAD R197, R197, 0x9, RZ ;  /* 0x00000009c5c57824 */ /* 0x000fe200078e02ff */
[-C--:B-1----:R-:W-:Y:S01]  /*26f0*/  LEA R86, P1, R141, R6.reuse, 0x1 ;  /* 0x000000068d567211 */ /* 0x082fe200078208ff */
[----:B------:R-:W2:Y:S01]  /*2700*/  LDG.E.U16 R130, desc[UR10][R98.64] ;  /* 0x0000000a62827981 */ /* 0x000ea2000c1e1500 */
[----:B------:R-:W-:Y:S01]  /*2710*/  LOP3.LUT R19, R182, 0xc0, RZ, 0xc0, !PT ;  /* 0x000000c0b6137812 */ /* 0x000fe200078ec0ff */
[----:B------:R-:W-:Y:S01]  /*2720*/  IMAD R195, R195, 0x11, RZ ;  /* 0x00000011c3c37824 */ /* 0x000fe200078e02ff */
[----:B0-----:R-:W-:Y:S01]  /*2730*/  LEA R82, P0, R143, R6, 0x1 ;  /* 0x000000068f527211 */ /* 0x001fe200078008ff */
[----:B------:R0:W2:Y:S01]  /*2740*/  LDG.E.U16 R134, desc[UR10][R80.64] ;  /* 0x0000000a50867981 */ /* 0x0000a2000c1e1500 */
[-C--:B------:R-:W-:Y:S01]  /*2750*/  LEA.HI.X.SX32 R87, R141, R0.reuse, 0x1, P1 ;  /* 0x000000008d577211 */ /* 0x080fe200008f0eff */
[----:B------:R-:W-:Y:S01]  /*2760*/  IMAD R193, R193, 0x19, RZ ;  /* 0x00000019c1c17824 */ /* 0x000fe200078e02ff */
[----:B------:R-:W-:Y:S01]  /*2770*/  LEA.HI.X.SX32 R83, R143, R0, 0x1, P0 ;  /* 0x000000008f537211 */ /* 0x000fe200000f0eff */
[----:B------:R-:W-:Y:S01]  /*2780*/  IMAD R191, R191, 0x21, RZ ;  /* 0x00000021bfbf7824 */ /* 0x000fe200078e02ff */
[-C--:B------:R-:W-:Y:S01]  /*2790*/  LEA R88, P1, R125, R6.reuse, 0x1 ;  /* 0x000000067d587211 */ /* 0x080fe200078208ff */
[----:B------:R1:W2:Y:S01]  /*27a0*/  LDG.E.U16 R136, desc[UR10][R86.64] ;  /* 0x0000000a56887981 */ /* 0x0002a2000c1e1500 */
[----:B------:R-:W-:Y:S01]  /*27b0*/  LEA R90, P0, R151, R6, 0x1 ;  /* 0x00000006975a7211 */ /* 0x000fe200078008ff */
[----:B------:R-:W-:Y:S01]  /*27c0*/  IMAD R189, R189, 0x29, RZ ;  /* 0x00000029bdbd7824 */ /* 0x000fe200078e02ff */
[-C--:B------:R-:W-:Y:S01]  /*27d0*/  LEA.HI.X.SX32 R89, R125, R0.reuse, 0x1, P1 ;  /* 0x000000007d597211 */ /* 0x080fe200008f0eff */
[----:B------:R-:W2:Y:S01]  /*27e0*/  LDG.E.U16 R82, desc[UR10][R82.64] ;  /* 0x0000000a52527981 */ /* 0x000ea2000c1e1500 */
[----:B------:R-:W-:Y:S01]  /*27f0*/  LEA.HI.X.SX32 R91, R151, R0, 0x1, P0 ;  /* 0x00000000975b7211 */ /* 0x000fe200000f0eff */
[----:B------:R-:W-:Y:S01]  /*2800*/  IMAD R187, R187, 0x31, RZ ;  /* 0x00000031bbbb7824 */ /* 0x000fe200078e02ff */
[-C--:B----4-:R-:W-:Y:S01]  /*2810*/  LEA R92, P1, R153, R6.reuse, 0x1 ;  /* 0x00000006995c7211 */ /* 0x090fe200078208ff */
[----:B------:R-:W4:Y:S01]  /*2820*/  LDG.E.U16 R88, desc[UR10][R88.64] ;  /* 0x0000000a58587981 */ /* 0x000f22000c1e1500 */
[----:B0-----:R-:W-:Y:S01]  /*2830*/  LEA R80, P0, R117, R6, 0x1 ;  /* 0x0000000675507211 */ /* 0x001fe200078008ff */
[----:B------:R-:W0:Y:S01]  /*2840*/  LDC R143, c[0x0][0x3c4] ;  /* 0x0000f100ff8f7b82 */ /* 0x000e220000000800 */
[-C--:B------:R-:W-:Y:S01]  /*2850*/  LEA.HI.X.SX32 R93, R153, R0.reuse, 0x1, P1 ;  /* 0x00000000995d7211 */ /* 0x080fe200008f0eff */
[----:B------:R-:W2:Y:S01]  /*2860*/  LDG.E.U16 R90, desc[UR10][R90.64] ;  /* 0x0000000a5a5a7981 */ /* 0x000ea2000c1e1500 */
[----:B------:R-:W-:-:S02]  /*2870*/  LEA.HI.X.SX32 R81, R117, R0, 0x1, P0 ;  /* 0x0000000075517211 */ /* 0x000fc400000f0eff */
[-C--:B------:R-:W-:Y:S01]  /*2880*/  LEA R98, P1, R137, R6.reuse, 0x1 ;  /* 0x0000000689627211 */ /* 0x080fe200078208ff */
[----:B------:R0:W2:Y:S01]  /*2890*/  LDG.E.U16 R92, desc[UR10][R92.64] ;  /* 0x0000000a5c5c7981 */ /* 0x0000a2000c1e1500 */
[----:B-1----:R-:W-:Y:S01]  /*28a0*/  LEA R86, P0, R157, R6, 0x1 ;  /* 0x000000069d567211 */ /* 0x002fe200078008ff */
[----:B------:R-:W1:Y:S01]  /*28b0*/  LDC R133, c[0x0][0x3c4] ;  /* 0x0000f100ff857b82 */ /* 0x000e620000000800 */
[-C--:B------:R-:W-:Y:S01]  /*28c0*/  LEA.HI.X.SX32 R99, R137, R0.reuse, 0x1, P1 ;  /* 0x0000000089637211 */ /* 0x080fe200008f0eff */
[----:B------:R0:W2:Y:S01]  /*28d0*/  LDG.E.U16 R80, desc[UR10][R80.64] ;  /* 0x0000000a50507981 */ /* 0x0000a2000c1e1500 */
[----:B------:R-:W-:-:S03]  /*28e0*/  LEA.HI.X.SX32 R87, R157, R0, 0x1, P0 ;  /* 0x000000009d577211 */ /* 0x000fc600000f0eff */
[----:B------:R0:W2:Y:S01]  /*28f0*/  LDG.E.U16 R98, desc[UR10][R98.64] ;  /* 0x0000000a62627981 */ /* 0x0000a2000c1e1500 */
[----:B------:R-:W-:Y:S01]  /*2900*/  SHF.R.U32.HI R19, RZ, 0x2, R19 ;  /* 0x00000002ff137819 */ /* 0x000fe20000011613 */
[----:B------:R-:W1:Y:S02]  /*2910*/  LDC R140, c[0x0][0x3c4] ;  /* 0x0000f100ff8c7b82 */ /* 0x000e640000000800 */
[----:B------:R0:W4:Y:S01]  /*2920*/  LDG.E.U16 R86, desc[UR10][R86.64] ;  /* 0x0000000a56567981 */ /* 0x000122000c1e1500 */
[----:B------:R-:W-:Y:S02]  /*2930*/  LOP3.LUT R132, R132, R19, RZ, 0x3c, !PT ;  /* 0x0000001384847212 */ /* 0x000fe400078e3cff */
[----:B------:R-:W-:Y:S02]  /*2940*/  LOP3.LUT R23, R23, 0x600000, RZ, 0xc0, !PT ;  /* 0x0060000017177812 */ /* 0x000fe400078ec0ff */
[----:B------:R-:W-:Y:S01]  /*2950*/  LOP3.LUT R0, R180, 0x4, RZ, 0xc0, !PT ;  /* 0x00000004b4007812 */ /* 0x000fe200078ec0ff */
[----:B------:R-:W-:Y:S01]  /*2960*/  IMAD R172, R172, 0x32, RZ ;  /* 0x00000032acac7824 */ /* 0x000fe200078e02ff */
[----:B------:R-:W-:Y:S01]  /*2970*/  LOP3.LUT R141, R132, 0x40, RZ, 0x3c, !PT ;  /* 0x00000040848d7812 */ /* 0x000fe200078e3cff */
[----:B------:R-:W-:Y:S01]  /*2980*/  VIADD R6, R23, UR8 ;  /* 0x0000000817067c36 */ /* 0x000fe20008000000 */
[----:B------:R-:W-:Y:S01]  /*2990*/  R2UR UR12, R0 ;  /* 0x00000000000c72ca */ /* 0x000fe200000e0000 */
[----:B------:R0:W-:Y:S01]  /*29a0*/  STS.U16 [R132+UR9], R3 ;  /* 0x0000000384007988 */ /* 0x0001e20008000409 */
[----:B------:R-:W1:Y:S03]  /*29b0*/  LDC R0, c[0x0][0x3c0] ;  /* 0x0000f000ff007b82 */ /* 0x000e660000000800 */
[----:B------:R-:W-:Y:S04]  /*29c0*/  STS.U16 [R132+UR9+0x400], R5 ;  /* 0x0004000584007988 */ /* 0x000fe80008000409 */
[----:B------:R0:W-:Y:S01]  /*29d0*/  STS.U16 [R132+UR9+0x800], R7 ;  /* 0x0008000784007988 */ /* 0x0001e20008000409 */
[----:B------:R-:W-:Y:S01]  /*29e0*/  R2UR UR7, R214 ;  /* 0x00000000d60772ca */ /* 0x000fe200000e0000 */
[----:B------:R-:W-:Y:S01]  /*29f0*/  IMAD R168, R168, 0x3a, RZ ;  /* 0x0000003aa8a87824 */ /* 0x000fe200078e02ff */
[----:B------:R-:W-:Y:S01]  /*2a00*/  PRMT R139, RZ, 0x7610, R139 ;  /* 0x00007610ff8b7816 */ /* 0x000fe2000000008b */
[----:B------:R-:W-:Y:S01]  /*2a10*/  STS.U16 [R132+UR9+0xc00], R9 ;  /* 0x000c000984007988 */ /* 0x000fe20008000409 */
[----:B------:R-:W-:Y:S01]  /*2a20*/  PRMT R117, RZ, 0x7610, R117 ;  /* 0x00007610ff757816 */ /* 0x000fe20000000075 */
[----:B------:R-:W-:Y:S01]  /*2a30*/  IMAD R164, R164, 0xb, RZ ;  /* 0x0000000ba4a47824 */ /* 0x000fe200078e02ff */
[----:B------:R-:W1:Y:S01]  /*2a40*/  LDC R147, c[0x0][0x3c4] ;  /* 0x0000f100ff937b82 */ /* 0x000e620000000800 */
[----:B------:R-:W-:Y:S04]  /*2a50*/  STS.U16 [R132+UR9+0x1000], R11 ;  /* 0x0010000b84007988 */ /* 0x000fe80008000409 */
[----:B------:R-:W-:Y:S01]  /*2a60*/  STS.U16 [R132+UR9+0x1400], R13 ;  /* 0x0014000d84007988 */ /* 0x000fe20008000409 */
[----:B------:R-:W-:-:S03]  /*2a70*/  PRMT R121, RZ, 0x7610, R121 ;  /* 0x00007610ff797816 */ /* 0x000fc60000000079 */
[----:B------:R-:W-:Y:S01]  /*2a80*/  STL.64 [R1+0x700], R214 ;  /* 0x000700d601007387 */ /* 0x000fe20000100a00 */
[----:B------:R-:W-:Y:S01]  /*2a90*/  PRMT R119, RZ, 0x7610, R119 ;  /* 0x00007610ff777816 */ /* 0x000fe20000000077 */
[----:B------:R-:W-:Y:S01]  /*2aa0*/  IMAD R160, R160, 0x13, RZ ;  /* 0x00000013a0a07824 */ /* 0x000fe200078e02ff */
[----:B0-----:R-:W-:Y:S01]  /*2ab0*/  PRMT R93, RZ, 0x7610, R93 ;  /* 0x00007610ff5d7816 */ /* 0x001fe2000000005d */
[----:B------:R-:W-:Y:S01]  /*2ac0*/  STS.U16 [R132+UR9+0x1800], R15 ;  /* 0x0018000f84007988 */ /* 0x000fe20008000409 */
[----:B------:R-:W-:Y:S01]  /*2ad0*/  PRMT R91, RZ, 0x7610, R91 ;  /* 0x00007610ff5b7816 */ /* 0x000fe2000000005b */
[----:B------:R-:W0:Y:S02]  /*2ae0*/  LDC R149, c[0x0][0x3c4] ;  /* 0x0000f100ff957b82 */ /* 0x000e240000000800 */
[----:B------:R0:W-:Y:S04]  /*2af0*/  STS.U16 [R132+UR9+0x1c00], R17 ;  /* 0x001c001184007988 */ /* 0x0001e80008000409 */
[----:B------:R-:W-:Y:S01]  /*2b00*/  STS.U16 [R132+UR9+0x2000], R21 ;  /* 0x0020001584007988 */ /* 0x000fe20008000409 */
[----:B------:R-:W-:Y:S01]  /*2b10*/  PRMT R81, RZ, 0x7610, R81 ;  /* 0x00007610ff517816 */ /* 0x000fe20000000051 */
[----:B------:R-:W-:Y:S01]  /*2b20*/  IMAD R156, R156, 0x1b, RZ ;  /* 0x0000001b9c9c7824 */ /* 0x000fe200078e02ff */
[----:B------:R-:W-:Y:S01]  /*2b30*/  PRMT R83, RZ, 0x7610, R83 ;  /* 0x00007610ff537816 */ /* 0x000fe20000000053 */
[----:B------:R-:W-:Y:S01]  /*2b40*/  STS.U16 [R132+UR9+0x2400], R25 ;  /* 0x0024001984007988 */ /* 0x000fe20008000409 */
[----:B------:R-:W-:Y:S01]  /*2b50*/  PRMT R89, RZ, 0x7610, R89 ;  /* 0x00007610ff597816 */ /* 0x000fe20000000059 */
[----:B------:R-:W-:Y:S01]  /*2b60*/  IMAD R152, R152, 0x23, RZ ;  /* 0x0000002398987824 */ /* 0x000fe200078e02ff */
[----:B------:R-:W0:Y:S01]  /*2b70*/  LDC R151, c[0x0][0x3c4] ;  /* 0x0000f100ff977b82 */ /* 0x000e220000000800 */
[----:B------:R-:W-:Y:S04]  /*2b80*/  STS.U16 [R132+UR9+0x2800], R27 ;  /* 0x0028001b84007988 */ /* 0x000fe80008000409 */
[----:B------:R-:W-:Y:S01]  /*2b90*/  STS.U16 [R132+UR9+0x2c00], R29 ;  /* 0x002c001d84007988 */ /* 0x000fe20008000409 */
[----:B------:R-:W-:-:S02]  /*2ba0*/  IMAD R148, R148, 0x2b, RZ ;  /* 0x0000002b94947824 */ /* 0x000fc400078e02ff */
[----:B------:R-:W0:Y:S01]  /*2bb0*/  LDC R153, c[0x0][0x3c4] ;  /* 0x0000f100ff997b82 */ /* 0x000e220000000800 */
[----:B------:R-:W-:Y:S04]  /*2bc0*/  STS.U16 [R132+UR9+0x3000], R31 ;  /* 0x0030001f84007988 */ /* 0x000fe80008000409 */
[----:B------:R-:W-:Y:S01]  /*2bd0*/  STS.U16 [R132+UR9+0x3400], R33 ;  /* 0x0034002184007988 */ /* 0x000fe20008000409 */
[----:B------:R-:W-:Y:S02]  /*2be0*/  IMAD R143, R143, 0x33, RZ ;  /* 0x000000338f8f7824 */ /* 0x000fe400078e02ff */
[----:B------:R-:W0:Y:S01]  /*2bf0*/  LDC R157, c[0x0][0x3c4] ;  /* 0x0000f100ff9d7b82 */ /* 0x000e220000000800 */
[----:B------:R-:W-:Y:S04]  /*2c00*/  STS.U16 [R132+UR9+0x3800], R35 ;  /* 0x0038002384007988 */ /* 0x000fe80008000409 */
        /* <DEDUP_REMOVED lines=16> */
[----:B---3--:R-:W-:Y:S04]  /*2d10*/  STS.U16 [R132+UR9+0x7c00], R69 ;  /* 0x007c004584007988 */ /* 0x008fe80008000409 */
        /* <DEDUP_REMOVED lines=31> */
[----:B------:R-:W-:Y:S01]  /*2f10*/  STS.U16 [R132+UR9+0xfc00], R123 ;  /* 0x00fc007b84007988 */ /* 0x000fe20008000409 */
[----:B------:R-:W-:-:S02]  /*2f20*/  R2UR UR6, R6 ;  /* 0x00000000060672ca */ /* 0x000fc400000e0000 */
[----:B------:R-:W-:Y:S01]  /*2f30*/  LOP3.LUT R3, R182, 0xff, RZ, 0xc0, !PT ;  /* 0x000000ffb6037812 */ /* 0x000fe200078ec0ff */
[----:B------:R3:W-:Y:S01]  /*2f40*/  STS.U16 [R141+UR9+0x200], R8 ;  /* 0x000200088d007988 */ /* 0x0007e20008000409 */
[----:B------:R-:W4:Y:S03]  /*2f50*/  LDC.64 R6, c[0x0][0x388] ;  /* 0x0000e200ff067b82 */ /* 0x000f260000000a00 */
[----:B------:R3:W-:Y:S01]  /*2f60*/  STS.U16 [R141+UR9+0x600], R10 ;  /* 0x0006000a8d007988 */ /* 0x0007e20008000409 */
[----:B-1----:R-:W-:Y:S01]  /*2f70*/  IMAD R0, R184, R0, RZ ;  /* 0x00000000b8007224 */ /* 0x002fe200078e02ff */
[----:B------:R-:W-:-:S03]  /*2f80*/  LOP3.LUT P0, RZ, R182, 0xff, RZ, 0xc0, !PT ;  /* 0x000000ffb6ff7812 */ /* 0x000fc6000780c0ff */
[----:B0-----:R-:W0:Y:S08]  /*2f90*/  LDC R17, c[0x0][0x3c4] ;  /* 0x0000f100ff117b82 */ /* 0x001e300000000800 */
[----:B---3--:R-:W1:Y:S08]  /*2fa0*/  LDC R8, c[0x0][0x3c8] ;  /* 0x0000f200ff087b82 */ /* 0x008e700000000800 */
[----:B------:R-:W3:Y:S01]  /*2fb0*/  LDC R10, c[0x0][0x3c8] ;  /* 0x0000f200ff0a7b82 */ /* 0x000ee20000000800 */
[----:B------:R-:W-:Y:S01]  /*2fc0*/  ULEA UR6, UR12, UR6, 0x5 ;  /* 0x000000060c067291 */ /* 0x000fe2000f8e28ff */
[----:B--2---:R4:W-:Y:S04]  /*2fd0*/  STS.U16 [R141+UR9+0xda00], R134 ;  /* 0x00da00868d007988 */ /* 0x0049e80008000409 */
[----:B------:R-:W-:Y:S02]  /*2fe0*/  STS.U16 [R141+UR9+0xa00], R12 ;  /* 0x000a000c8d007988 */ /* 0x000fe40008000409 */
[----:B------:R-:W2:Y:S01]  /*2ff0*/  LDC R9, c[0x0][0x3c4] ;  /* 0x0000f100ff097b82 */ /* 0x000ea20000000800 */
[C---:B----4-:R-:W-:Y:S01]  /*3000*/  LEA R134, P1, R0.reuse, R6, 0x1 ;  /* 0x0000000600867211 */ /* 0x050fe200078208ff */
[----:B-1----:R-:W-:Y:S01]  /*3010*/  IMAD R3, R3, R8, RZ ;  /* 0x0000000803037224 */ /* 0x002fe200078e02ff */
[----:B------:R-:W-:Y:S02]  /*3020*/  STS.U16 [R141+UR9+0xe00], R14 ;  /* 0x000e000e8d007988 */ /* 0x000fe40008000409 */
[----:B------:R-:W-:-:S03]  /*3030*/  LEA.HI.X.SX32 R0, R0, R7, 0x1, P1 ;  /* 0x0000000700007211 */ /* 0x000fc600008f0eff */
[----:B------:R-:W1:Y:S01]  /*3040*/  LDC R185, c[0x0][0x3c4] ;  /* 0x0000f100ffb97b82 */ /* 0x000e620000000800 */
[----:B------:R-:W-:Y:S01]  /*3050*/  STS.U16 [R141+UR9+0x1200], R16 ;  /* 0x001200108d007988 */ /* 0x000fe20008000409 */
[----:B---3--:R-:W-:-:S03]  /*3060*/  IMAD R5, R10, 0x100, R3 ;  /* 0x000001000a057824 */ /* 0x008fc600078e0203 */
[----:B------:R-:W-:Y:S01]  /*3070*/  STS.U16 [R141+UR9+0x1600], R18 ;  /* 0x001600128d007988 */ /* 0x000fe20008000409 */
[----:B------:R-:W-:Y:S02]  /*3080*/  PRMT R101, RZ, 0x7610, R101 ;  /* 0x00007610ff657816 */ /* 0x000fe40000000065 */
[----:B------:R-:W3:Y:S01]  /*3090*/  LDC R183, c[0x0][0x3c4] ;  /* 0x0000f100ffb77b82 */ /* 0x000ee20000000800 */
[----:B------:R-:W-:Y:S04]  /*30a0*/  STS.U16 [R141+UR9+0x1a00], R20 ;  /* 0x001a00148d007988 */ /* 0x000fe80008000409 */
[----:B------:R-:W-:Y:S01]  /*30b0*/  STS.U16 [R141+UR9+0x1e00], R22 ;  /* 0x001e00168d007988 */ /* 0x000fe20008000409 */
[----:B------:R-:W-:Y:S02]  /*30c0*/  PRMT R75, RZ, 0x7610, R75 ;  /* 0x00007610ff4b7816 */ /* 0x000fe4000000004b */
[----:B------:R-:W4:Y:S01]  /*30d0*/  LDC R181, c[0x0][0x3c4] ;  /* 0x0000f100ffb57b82 */ /* 0x000f220000000800 */
[----:B------:R-:W-:Y:S04]  /*30e0*/  STS.U16 [R141+UR9+0x2200], R24 ;  /* 0x002200188d007988 */ /* 0x000fe80008000409 */
[----:B------:R-:W-:Y:S01]  /*30f0*/  STS.U16 [R141+UR9+0x2600], R26 ;  /* 0x0026001a8d007988 */ /* 0x000fe20008000409 */
[----:B------:R-:W-:-:S02]  /*3100*/  PRMT R59, RZ, 0x7610, R59 ;  /* 0x00007610ff3b7816 */ /* 0x000fc4000000003b */
[----:B------:R-:W0:Y:S01]  /*3110*/  LDC R179, c[0x0][0x3c4] ;  /* 0x0000f100ffb37b82 */ /* 0x000e220000000800 */
[----:B------:R-:W-:Y:S04]  /*3120*/  STS.U16 [R141+UR9+0x2a00], R28 ;  /* 0x002a001c8d007988 */ /* 0x000fe80008000409 */
[----:B------:R-:W-:Y:S01]  /*3130*/  STS.U16 [R141+UR9+0x2e00], R30 ;  /* 0x002e001e8d007988 */ /* 0x000fe20008000409 */
[----:B------:R-:W-:Y:S02]  /*3140*/  PRMT R115, RZ, 0x7610, R115 ;  /* 0x00007610ff737816 */ /* 0x000fe40000000073 */
[----:B------:R-:W0:Y:S01]  /*3150*/  LDC R177, c[0x0][0x3c4] ;  /* 0x0000f100ffb17b82 */ /* 0x000e220000000800 */
        /* <DEDUP_REMOVED lines=11> */
[----:B------:R-:W-:Y:S01]  /*3210*/  PRMT R99, RZ, 0x7610, R99 ;  /* 0x00007610ff637816 */ /* 0x000fe20000000063 */
[----:B------:R-:W-:Y:S01]  /*3220*/  STS.U16 [R141+UR9+0x4a00], R44 ;  /* 0x004a002c8d007988 */ /* 0x000fe20008000409 */
[----:B------:R-:W-:Y:S01]  /*3230*/  PRMT R107, RZ, 0x7610, R107 ;  /* 0x00007610ff6b7816 */ /* 0x000fe2000000006b */
[----:B------:R-:W-:Y:S01]  /*3240*/  IMAD R133, R133, 0x14, RZ ;  /* 0x0000001485857824 */ /* 0x000fe200078e02ff */
[----:B------:R-:W-:Y:S01]  /*3250*/  PRMT R105, RZ, 0x7610, R105 ;  /* 0x00007610ff697816 */ /* 0x000fe20000000069 */
[----:B------:R-:W-:Y:S01]  /*3260*/  STS.U16 [R141+UR9+0x4e00], R46 ;  /* 0x004e002e8d007988 */ /* 0x000fe20008000409 */
[----:B------:R-:W-:Y:S01]  /*3270*/  PRMT R103, RZ, 0x7610, R103 ;  /* 0x00007610ff677816 */ /* 0x000fe20000000067 */
[----:B------:R-:W-:Y:S01]  /*3280*/  IMAD R140, R140, 0x1c, RZ ;  /* 0x0000001c8c8c7824 */ /* 0x000fe200078e02ff */
[----:B------:R-:W-:Y:S01]  /*3290*/  PRMT R97, RZ, 0x7610, R97 ;  /* 0x00007610ff617816 */ /* 0x000fe20000000061 */
[----:B------:R-:W-:Y:S01]  /*32a0*/  STS.U16 [R141+UR9+0x5200], R48 ;  /* 0x005200308d007988 */ /* 0x000fe20008000409 */
[----:B------:R-:W-:Y:S01]  /*32b0*/  PRMT R95, RZ, 0x7610, R95 ;  /* 0x00007610ff5f7816 */ /* 0x000fe2000000005f */
[----:B------:R-:W0:Y:S02]  /*32c0*/  LDC R159, c[0x0][0x3c4] ;  /* 0x0000f100ff9f7b82 */ /* 0x000e240000000800 */
[----:B------:R-:W-:Y:S04]  /*32d0*/  STS.U16 [R141+UR9+0x5600], R50 ;  /* 0x005600328d007988 */ /* 0x000fe80008000409 */
[----:B------:R-:W-:Y:S01]  /*32e0*/  STS.U16 [R141+UR9+0x5a00], R52 ;  /* 0x005a00348d007988 */ /* 0x000fe20008000409 */
[----:B------:R-:W-:-:S02]  /*32f0*/  PRMT R77, RZ, 0x7610, R77 ;  /* 0x00007610ff4d7816 */ /* 0x000fc4000000004d */
[----:B------:R-:W-:Y:S01]  /*3300*/  PRMT R87, RZ, 0x7610, R87 ;  /* 0x00007610ff577816 */ /* 0x000fe20000000057 */
[----:B------:R-:W-:Y:S01]  /*3310*/  STS.U16 [R141+UR9+0x5e00], R54 ;  /* 0x005e00368d007988 */ /* 0x000fe20008000409 */
[----:B------:R-:W-:Y:S02]  /*3320*/  PRMT R79, RZ, 0x7610, R79 ;  /* 0x00007610ff4f7816 */ /* 0x000fe4000000004f */
[----:B------:R-:W-:Y:S01]  /*3330*/  PRMT R27, RZ, 0x7610, R27 ;  /* 0x00007610ff1b7816 */ /* 0x000fe2000000001b */
[----:B------:R-:W-:Y:S01]  /*3340*/  STS.U16 [R141+UR9+0x6200], R56 ;  /* 0x006200388d007988 */ /* 0x000fe20008000409 */
[----:B------:R-:W-:Y:S02]  /*3350*/  PRMT R85, RZ, 0x7610, R85 ;  /* 0x00007610ff557816 */ /* 0x000fe40000000055 */
[----:B------:R-:W-:Y:S01]  /*3360*/  PRMT R29, RZ, 0x7610, R29 ;  /* 0x00007610ff1d7816 */ /* 0x000fe2000000001d */
[----:B------:R-:W-:Y:S01]  /*3370*/  STS.U16 [R141+UR9+0x6600], R58 ;  /* 0x0066003a8d007988 */ /* 0x000fe20008000409 */
[----:B------:R-:W-:-:S02]  /*3380*/  PRMT R61, RZ, 0x7610, R61 ;  /* 0x00007610ff3d7816 */ /* 0x000fc4000000003d */
[----:B------:R-:W-:Y:S01]  /*3390*/  PRMT R31, RZ, 0x7610, R31 ;  /* 0x00007610ff1f7816 */ /* 0x000fe2000000001f */
[----:B------:R-:W-:Y:S01]  /*33a0*/  STS.U16 [R141+UR9+0x6a00], R60 ;  /* 0x006a003c8d007988 */ /* 0x000fe20008000409 */
[----:B------:R-:W-:Y:S02]  /*33b0*/  PRMT R63, RZ, 0x7610, R63 ;  /* 0x00007610ff3f7816 */ /* 0x000fe4000000003f */
        /* <DEDUP_REMOVED lines=26> */
[----:B------:R-:W-:-:S02]  /*3560*/  IMAD R151, R151, 0x1d, RZ ;  /* 0x0000001d97977824 */ /* 0x000fc400078e02ff */
[----:B------:R-:W-:Y:S01]  /*3570*/  IMAD R154, R154, 0x2d, RZ ;  /* 0x0000002d9a9a7824 */ /* 0x000fe200078e02ff */
[----:B------:R-:W-:Y:S01]  /*3580*/  STS.U16 [R141+UR9+0x8600], R74 ;  /* 0x0086004a8d007988 */ /* 0x000fe20008000409 */
[----:B------:R-:W-:Y:S02]  /*3590*/  IMAD R153, R153, 0x25, RZ ;  /* 0x0000002599997824 */ /* 0x000fe400078e02ff */
[----:B------:R-:W-:Y:S01]  /*35a0*/  IMAD R158, R158, 0xe, RZ ;  /* 0x0000000e9e9e7824 */ /* 0x000fe200078e02ff */
[----:B------:R-:W-:Y:S01]  /*35b0*/  STS.U16 [R141+UR9+0x8a00], R76 ;  /* 0x008a004c8d007988 */ /* 0x000fe20008000409 */
[----:B------:R-:W-:Y:S01]  /*35c0*/  IMAD R157, R157, 0x3d, RZ ;  /* 0x0000003d9d9d7824 */ /* 0x000fe200078e02ff */
[----:B------:R-:W-:Y:S01]  /*35d0*/  PRMT R129, RZ, 0x7610, R129 ;  /* 0x00007610ff817816 */ /* 0x000fe20000000081 */
[----:B------:R-:W0:Y:S01]  /*35e0*/  LDC R161, c[0x0][0x3c4] ;  /* 0x0000f100ffa17b82 */ /* 0x000e220000000800 */
[----:B------:R-:W-:Y:S04]  /*35f0*/  STS.U16 [R141+UR9+0x8e00], R78 ;  /* 0x008e004e8d007988 */ /* 0x000fe80008000409 */
[----:B------:R-:W-:Y:S01]  /*3600*/  STS.U16 [R141+UR9+0x9200], R84 ;  /* 0x009200548d007988 */ /* 0x000fe20008000409 */
[----:B------:R-:W-:-:S02]  /*3610*/  PRMT R127, RZ, 0x7610, R127 ;  /* 0x00007610ff7f7816 */ /* 0x000fc4000000007f */
[----:B------:R-:W-:Y:S01]  /*3620*/  PRMT R125, RZ, 0x7610, R125 ;  /* 0x00007610ff7d7816 */ /* 0x000fe2000000007d */
[----:B------:R-:W-:Y:S01]  /*3630*/  STS.U16 [R141+UR9+0x9600], R94 ;  /* 0x0096005e8d007988 */ /* 0x000fe20008000409 */
[----:B------:R-:W-:Y:S01]  /*3640*/  IMAD R162, R162, 0x26, RZ ;  /* 0x00000026a2a27824 */ /* 0x000fe200078e02ff */
[----:B------:R-:W0:Y:S02]  /*3650*/  LDC R163, c[0x0][0x3c4] ;  /* 0x0000f100ffa37b82 */ /* 0x000e240000000800 */
[----:B------:R-:W-:Y:S04]  /*3660*/  STS.U16 [R141+UR9+0x9a00], R96 ;  /* 0x009a00608d007988 */ /* 0x000fe80008000409 */
[----:B------:R-:W-:Y:S02]  /*3670*/  STS.U16 [R141+UR9+0x9e00], R100 ;  /* 0x009e00648d007988 */ /* 0x000fe40008000409 */
[----:B------:R-:W0:Y:S02]  /*3680*/  LDC R165, c[0x0][0x3c4] ;  /* 0x0000f100ffa57b82 */ /* 0x000e240000000800 */
[----:B------:R-:W-:Y:S04]  /*3690*/  STS.U16 [R141+UR9+0xa200], R102 ;  /* 0x00a200668d007988 */ /* 0x000fe80008000409 */
[----:B------:R-:W-:Y:S01]  /*36a0*/  STS.U16 [R141+UR9+0xa600], R104 ;  /* 0x00a600688d007988 */ /* 0x000fe20008000409 */
[----:B------:R-:W-:Y:S01]  /*36b0*/  IMAD R166, R166, 0x3e, RZ ;  /* 0x0000003ea6a67824 */ /* 0x000fe200078e02ff */
[----:B------:R-:W-:Y:S01]  /*36c0*/  PRMT R131, RZ, 0x7610, R131 ;  /* 0x00007610ff837816 */ /* 0x000fe20000000083 */
[----:B------:R-:W0:Y:S01]  /*36d0*/  LDC R167, c[0x0][0x3c4] ;  /* 0x0000f100ffa77b82 */ /* 0x000e220000000800 */
[----:B------:R-:W-:Y:S04]  /*36e0*/  STS.U16 [R141+UR9+0xaa00], R106 ;  /* 0x00aa006a8d007988 */ /* 0x000fe80008000409 */
[----:B------:R-:W-:Y:S03]  /*36f0*/  STS.U16 [R141+UR9+0xae00], R108 ;  /* 0x00ae006c8d007988 */ /* 0x000fe60008000409 */
        /* <DEDUP_REMOVED lines=8> */
[----:B------:R-:W-:Y:S04]  /*3780*/  STS.U16 [R141+UR9+0xc600], R122 ;  /* 0x00c6007a8d007988 */ /* 0x000fe80008000409 */
[----:B------:R-:W-:Y:S04]  /*3790*/  STS.U16 [R141+UR9+0xca00], R124 ;  /* 0x00ca007c8d007988 */ /* 0x000fe80008000409 */
[----:B------:R-:W-:Y:S04]  /*37a0*/  STS.U16 [R141+UR9+0xce00], R126 ;  /* 0x00ce007e8d007988 */ /* 0x000fe80008000409 */
[----:B------:R-:W-:Y:S04]  /*37b0*/  STS.U16 [R141+UR9+0xd200], R128 ;  /* 0x00d200808d007988 */ /* 0x000fe80008000409 */
[----:B------:R-:W-:Y:S04]  /*37c0*/  STS.U16 [R141+UR9+0xd600], R130 ;  /* 0x00d600828d007988 */ /* 0x000fe80008000409 */
[----:B------:R1:W-:Y:S04]  /*37d0*/  STS.U16 [R141+UR9+0xde00], R136 ;  /* 0x00de00888d007988 */ /* 0x0003e80008000409 */
[----:B------:R-:W-:Y:S04]  /*37e0*/  STS.U16 [R141+UR9+0xe200], R82 ;  /* 0x00e200528d007988 */ /* 0x000fe80008000409 */
[----:B------:R-:W-:Y:S04]  /*37f0*/  STS.U16 [R141+UR9+0xe600], R88 ;  /* 0x00e600588d007988 */ /* 0x000fe80008000409 */
[----:B------:R-:W-:Y:S01]  /*3800*/  STS.U16 [R141+UR9+0xea00], R90 ;  /* 0x00ea005a8d007988 */ /* 0x000fe20008000409 */
[----:B-1----:R-:W-:-:S03]  /*3810*/  LEA R136, P1, R3, R134, 0x1 ;  /* 0x0000008603887211 */ /* 0x002fc600078208ff */
[----:B------:R-:W-:Y:S01]  /*3820*/  STS.U16 [R141+UR9+0xee00], R92 ;  /* 0x00ee005c8d007988 */ /* 0x000fe20008000409 */
[----:B------:R-:W-:-:S03]  /*3830*/  LEA R134, P2, R5, R134, 0x1 ;  /* 0x0000008605867211 */ /* 0x000fc600078408ff */
[----:B------:R-:W-:Y:S04]  /*3840*/  STS.U16 [R141+UR9+0xf200], R80 ;  /* 0x00f200508d007988 */ /* 0x000fe80008000409 */
[----:B------:R1:W-:Y:S04]  /*3850*/  STS.U16 [R141+UR9+0xf600], R98 ;  /* 0x00f600628d007988 */ /* 0x0003e80008000409 */
[----:B------:R0:W-:Y:S01]  /*3860*/  STS.U16 [R141+UR9+0xfa00], R86 ;  /* 0x00fa00568d007988 */ /* 0x0001e20008000409 */
[----:B------:R-:W-:Y:S01]  /*3870*/  STTM.x128 tmem[UR6], RZ ;  /* 0x000000ff000079ed */ /* 0x000fe200083c0006 */
[----:B------:R-:W0:Y:S01]  /*3880*/  FENCE.VIEW.ASYNC.T ;  /* 0x00000000000073c6 */ /* 0x000e220000000200 */
[-C--:B------:R-:W-:Y:S01]  /*3890*/  LEA.HI.X.SX32 R137, R3, R0.reuse, 0x1, P1 ;  /* 0x0000000003897211 */ /* 0x080fe200008f0eff */
[----:B0-----:R-:W-:Y:S01]  /*38a0*/  VOTEU.ALL UP0, P0 ;  /* 0x0000000000ff7886 */ /* 0x001fe20000000000 */
[----:B------:R-:W-:Y:S01]  /*38b0*/  LEA.HI.X.SX32 R135, R5, R0, 0x1, P2 ;  /* 0x0000000005877211 */ /* 0x000fe200010f0eff */
[----:B------:R-:W-:Y:S08]  /*38c0*/  BAR.SYNC.DEFER_BLOCKING 0x0 ;  /* 0x0000000000007b1d */ /* 0x000ff00000010000 */
[----:B------:R-:W0:Y:S01]  /*38d0*/  LDC R0, c[0x0][0x3c4] ;  /* 0x0000f100ff007b82 */ /* 0x000e220000000800 */
[----:B------:R-:W-:-:S04]  /*38e0*/  @!UP0 UIADD3 UR4, UPT, UPT, -UR14, 0x100000, URZ ;  /* 0x001000000e048890 */ /* 0x000fc8000fffe1ff */
[----:B------:R-:W-:Y:S02]  /*38f0*/  @!UP0 USHF.L.U32 UR5, UR4, 0xb, URZ ;  /* 0x0000000b04058899 */ /* 0x000fe400080006ff */
[----:B------:R-:W-:Y:S01]  /*3900*/  @!UP0 USHF.L.U32 UR4, UR4, 0x1, URZ ;  /* 0x0000000104048899 */ /* 0x000fe200080006ff */
[----:B------:R-:W-:Y:S01]  /*3910*/  VOTEU.ALL UP1, P0 ;  /* 0x0000000000ff7886 */ /* 0x000fe20000020000 */
[----:B------:R-:W1:Y:S08]  /*3920*/  LDC R8, c[0x0][0x3c4] ;  /* 0x0000f100ff087b82 */ /* 0x000e700000000800 */
[----:B------:R-:W1:Y:S01]  /*3930*/  LDC R5, c[0x0][0x3c4] ;  /* 0x0000f100ff057b82 */ /* 0x000e620000000800 */
[----:B------:R-:W2:Y:S02]  /*3940*/  FENCE.VIEW.ASYNC.S ;  /* 0x00000000000073c6 */ /* 0x000ea40000000000 */
[----:B--2---:R2:W2:Y:S05]  /*3950*/  @!UP1 SYNCS.EXCH.64 URZ, [UR7], UR4 ;  /* 0x0000000407ff95b2 */ /* 0x0044aa0008000100 */
[----:B--2---:R-:W-:Y:S01]  /*3960*/  BAR.SYNC.DEFER_BLOCKING 0x0 ;  /* 0x0000000000007b1d */ /* 0x004fe20000010000 */
[----:B0-----:R-:W-:-:S07]  /*3970*/  IMAD.SHL.U32 R13, R0, 0x2, RZ ;  /* 0x00000002000d7824 */ /* 0x001fce00078e00ff */
[----:B------:R-:W0:Y:S08]  /*3980*/  LDC R16, c[0x0][0x3c4] ;  /* 0x0000f100ff107b82 */ /* 0x000e300000000800 */
[----:B------:R-:W2:Y:S08]  /*3990*/  LDC R3, c[0x0][0x3c4] ;  /* 0x0000f100ff037b82 */ /* 0x000eb00000000800 */
[----:B------:R-:W3:Y:S01]  /*39a0*/  LDC R22, c[0x0][0x3c4] ;  /* 0x0000f100ff167b82 */ /* 0x000ee20000000800 */
[----:B-1----:R-:W-:Y:S01]  /*39b0*/  IMAD.SHL.U32 R15, R8, 0x8, RZ ;  /* 0x00000008080f7824 */ /* 0x002fe200078e00ff */
[----:B------:R-:W-:-:S02]  /*39c0*/  PRMT R122, RZ, 0x7610, R122 ;  /* 0x00007610ff7a7816 */ /* 0x000fc4000000007a */
[----:B------:R-:W-:Y:S01]  /*39d0*/  PRMT R102, RZ, 0x7610, R102 ;  /* 0x00007610ff667816 */ /* 0x000fe20000000066 */
[----:B------:R-:W-:Y:S01]  /*39e0*/  IMAD R5, R5, 0x3, RZ ;  /* 0x0000000305057824 */ /* 0x000fe200078e02ff */
[----:B------:R-:W-:Y:S02]  /*39f0*/  PRMT R118, RZ, 0x7610, R118 ;  /* 0x00007610ff767816 */ /* 0x000fe40000000076 */
[----:B------:R-:W-:Y:S01]  /*3a00*/  PRMT R74, RZ, 0x7610, R74 ;  /* 0x00007610ff4a7816 */ /* 0x000fe2000000004a */
[----:B------:R-:W1:Y:S01]  /*3a10*/  LDC R0, c[0x0][0x3c4] ;  /* 0x0000f100ff007b82 */ /* 0x000e620000000800 */
[----:B------:R-:W-:Y:S01]  /*3a20*/  IMAD.WIDE R6, R15, 0x2, R134 ;  /* 0x000000020f067825 */ /* 0x000fe200078e0286 */
[----:B------:R-:W-:Y:S01]  /*3a30*/  PRMT R58, RZ, 0x7610, R58 ;  /* 0x00007610ff3a7816 */ /* 0x000fe2000000003a */
[----:B------:R-:W4:Y:S02]  /*3a40*/  @P4 LDG.E.U16 R131, desc[UR10][R134.64] ;  /* 0x0000000a86834981 */ /* 0x000f24000c1e1500 */
[----:B------:R-:W-:-:S02]  /*3a50*/  IMAD.WIDE R10, R13, 0x2, R136 ;  /* 0x000000020d0a7825 */ /* 0x000fc400078e0288 */
[----:B------:R2:W4:Y:S02]  /*3a60*/  @P4 LDG.E.U16 R122, desc[UR10][R6.64] ;  /* 0x0000000a067a4981 */ /* 0x000524000c1e1500 */
[----:B------:R-:W-:Y:S02]  /*3a70*/  IMAD.WIDE R14, R15, 0x2, R136 ;  /* 0x000000020f0e7825 */ /* 0x000fe400078e0288 */
[----:B------:R0:W4:Y:S02]  /*3a80*/  @P4 LDG.E.U16 R102, desc[UR10][R10.64] ;  /* 0x0000000a0a664981 */ /* 0x000124000c1e1500 */
[----:B------:R-:W-:Y:S02]  /*3a90*/  IMAD.WIDE R12, R13, 0x2, R134 ;  /* 0x000000020d0c7825 */ /* 0x000fe400078e0286 */
[----:B------:R2:W4:Y:S02]  /*3aa0*/  @P4 LDG.E.U16 R139, desc[UR10][R14.64] ;  /* 0x0000000a0e8b4981 */ /* 0x000524000c1e1500 */
[----:B0-----:R-:W-:-:S02]  /*3ab0*/  IMAD.SHL.U32 R19, R16, 0x4, RZ ;  /* 0x0000000410137824 */ /* 0x001fc400078e00ff */
[----:B--2---:R-:W-:Y:S01]  /*3ac0*/  IMAD.WIDE R6, R3, 0x2, R136 ;  /* 0x0000000203067825 */ /* 0x004fe200078e0288 */
[----:B------:R0:W2:Y:S03]  /*3ad0*/  @P4 LDG.E.U16 R101, desc[UR10][R12.64] ;  /* 0x0000000a0c654981 */ /* 0x0000a6000c1e1500 */
[----:B------:R-:W-:Y:S02]  /*3ae0*/  IMAD R3, R17, 0x5, RZ ;  /* 0x0000000511037824 */ /* 0x000fe400078e02ff */
[----:B------:R-:W-:Y:S01]  /*3af0*/  IMAD.WIDE R8, R9, 0x2, R134 ;  /* 0x0000000209087825 */ /* 0x000fe200078e0286 */
[----:B------:R-:W-:Y:S01]  /*3b00*/  PRMT R10, RZ, 0x7610, R10 ;  /* 0x00007610ff0a7816 */ /* 0x000fe2000000000a */
[----:B------:R-:W2:Y:S02]  /*3b10*/  @P4 LDG.E.U16 R118, desc[UR10][R6.64] ;  /* 0x0000000a06764981 */ /* 0x000ea4000c1e1500 */
[----:B------:R-:W-:-:S02]  /*3b20*/  IMAD.WIDE R14, R5, 0x2, R134 ;  /* 0x00000002050e7825 */ /* 0x000fc400078e0286 */
[----:B------:R1:W2:Y:S02]  /*3b30*/  @P4 LDG.E.U16 R117, desc[UR10][R8.64] ;  /* 0x0000000a08754981 */ /* 0x0002a4000c1e1500 */
[--C-:B0-----:R-:W-:Y:S02]  /*3b40*/  IMAD.WIDE R12, R5, 0x2, R136.reuse ;  /* 0x00000002050c7825 */ /* 0x101fe400078e0288 */
[----:B------:R-:W2:Y:S02]  /*3b50*/  @P4 LDG.E.U16 R75, desc[UR10][R14.64] ;  /* 0x0000000a0e4b4981 */ /* 0x000ea4000c1e1500 */
[----:B------:R-:W-:-:S04]  /*3b60*/  IMAD.WIDE R16, R19, 0x2, R136 ;  /* 0x0000000213107825 */ /* 0x000fc800078e0288 */
[----:B------:R-:W-:Y:S01]  /*3b70*/  IMAD.WIDE R20, R3, 0x2, R136 ;  /* 0x0000000203147825 */ /* 0x000fe200078e0288 */
[----:B------:R0:W2:Y:S03]  /*3b80*/  @P4 LDG.E.U16 R74, desc[UR10][R12.64] ;  /* 0x0000000a0c4a4981 */ /* 0x0000a6000c1e1500 */
[----:B------:R-:W-:Y:S01]  /*3b90*/  IMAD.WIDE R18, R19, 0x2, R134 ;  /* 0x0000000213127825 */ /* 0x000fe200078e0286 */
[----:B-1----:R-:W-:Y:S01]  /*3ba0*/  PRMT R9, RZ, 0x7610, R9 ;  /* 0x00007610ff097816 */ /* 0x002fe20000000009 */
[----:B------:R1:W2:Y:S02]  /*3bb0*/  @P4 LDG.E.U16 R59, desc[UR10][R16.64] ;  /* 0x0000000a103b4981 */ /* 0x0002a4000c1e1500 */
[----:B------:R-:W-:Y:S02]  /*3bc0*/  IMAD R11, R0, 0x6, RZ ;  /* 0x00000006000b7824 */ /* 0x000fe400078e02ff */
[----:B---3--:R-:W-:Y:S01]  /*3bd0*/  IMAD R25, R22, 0x7, RZ ;  /* 0x0000000716197824 */ /* 0x008fe200078e02ff */
[----:B------:R-:W-:Y:S01]  /*3be0*/  PRMT R8, RZ, 0x7610, R8 ;  /* 0x00007610ff087816 */ /* 0x000fe20000000008 */
[----:B------:R3:W2:Y:S01]  /*3bf0*/  @P4 LDG.E.U16 R58, desc[UR10][R18.64] ;  /* 0x0000000a123a4981 */ /* 0x0006a2000c1e1500 */
[----:B------:R-:W-:Y:S01]  /*3c00*/  PRMT R7, RZ, 0x7610, R7 ;  /* 0x00007610ff077816 */ /* 0x000fe20000000007 */
[----:B0-----:R-:W-:Y:S01]  /*3c10*/  IMAD.WIDE R12, R3, 0x2, R134 ;  /* 0x00000002030c7825 */ /* 0x001fe200078e0286 */
[----:B------:R-:W-:Y:S01]  /*3c20*/  PRMT R6, RZ, 0x7610, R6 ;  /* 0x00007610ff067816 */ /* 0x000fe20000000006 */
[----:B------:R0:W2:Y:S01]  /*3c30*/  @P4 LDG.E.U16 R10, desc[UR10][R20.64] ;  /* 0x0000000a140a4981 */ /* 0x0000a2000c1e1500 */
[----:B------:R-:W-:Y:S01]  /*3c40*/  PRMT R5, RZ, 0x7610, R5 ;  /* 0x00007610ff057816 */ /* 0x000fe20000000005 */
[C---:B------:R-:W-:Y:S01]  /*3c50*/  IMAD.WIDE R14, R11.reuse, 0x2, R136 ;  /* 0x000000020b0e7825 */ /* 0x040fe200078e0288 */
[----:B------:R-:W-:Y:S01]  /*3c60*/  PRMT R123, RZ, 0x7610, R123 ;  /* 0x00007610ff7b7816 */ /* 0x000fe2000000007b */
[----:B------:R0:W2:Y:S01]  /*3c70*/  @P4 LDG.E.U16 R9, desc[UR10][R12.64] ;  /* 0x0000000a0c094981 */ /* 0x0000a2000c1e1500 */
[----:B------:R-:W-:Y:S01]  /*3c80*/  PRMT R120, RZ, 0x7610, R120 ;  /* 0x00007610ff787816 */ /* 0x000fe20000000078 */
[----:B-1----:R-:W-:Y:S01]  /*3c90*/  IMAD.WIDE R16, R11, 0x2, R134 ;  /* 0x000000020b107825 */ /* 0x002fe200078e0286 */
[----:B------:R-:W-:Y:S01]  /*3ca0*/  PRMT R116, RZ, 0x7610, R116 ;  /* 0x00007610ff747816 */ /* 0x000fe20000000074 */
[----:B------:R1:W2:Y:S01]  /*3cb0*/  @P4 LDG.E.U16 R8, desc[UR10][R14.64] ;  /* 0x0000000a0e084981 */ /* 0x0002a2000c1e1500 */
[----:B------:R-:W-:Y:S01]  /*3cc0*/  PRMT R114, RZ, 0x7610, R114 ;  /* 0x00007610ff727816 */ /* 0x000fe20000000072 */
[C---:B---3--:R-:W-:Y:S01]  /*3cd0*/  IMAD.WIDE R18, R25.reuse, 0x2, R136 ;  /* 0x0000000219127825 */ /* 0x048fe200078e0288 */
[----:B------:R-:W-:Y:S01]  /*3ce0*/  PRMT R112, RZ, 0x7610, R112 ;  /* 0x00007610ff707816 */ /* 0x000fe20000000070 */
[----:B------:R3:W2:Y:S01]  /*3cf0*/  @P4 LDG.E.U16 R7, desc[UR10][R16.64] ;  /* 0x0000000a10074981 */ /* 0x0006a2000c1e1500 */
[----:B------:R-:W-:Y:S01]  /*3d00*/  PRMT R108, RZ, 0x7610, R108 ;  /* 0x00007610ff6c7816 */ /* 0x000fe2000000006c */
[----:B0-----:R-:W-:Y:S01]  /*3d10*/  IMAD.WIDE R20, R25, 0x2, R134 ;  /* 0x0000000219147825 */ /* 0x001fe200078e0286 */
[----:B------:R-:W-:Y:S01]  /*3d20*/  PRMT R106, RZ, 0x7610, R106 ;  /* 0x00007610ff6a7816 */ /* 0x000fe2000000006a */
[----:B------:R0:W2:Y:S01]  /*3d30*/  @P4 LDG.E.U16 R6, desc[UR10][R18.64] ;  /* 0x0000000a12064981 */ /* 0x0000a2000c1e1500 */
[----:B------:R-:W-:Y:S01]  /*3d40*/  PRMT R104, RZ, 0x7610, R104 ;  /* 0x00007610ff687816 */ /* 0x000fe20000000068 */
[----:B------:R-:W-:Y:S01]  /*3d50*/  IMAD R185, R185, 0x39, RZ ;  /* 0x00000039b9b97824 */ /* 0x000fe200078e02ff */
[----:B------:R-:W-:Y:S01]  /*3d60*/  PRMT R100, RZ, 0x7610, R100 ;  /* 0x00007610ff647816 */ /* 0x000fe20000000064 */
[----:B------:R0:W2:Y:S01]  /*3d70*/  @P4 LDG.E.U16 R5, desc[UR10][R20.64] ;  /* 0x0000000a14054981 */ /* 0x0000a2000c1e1500 */
[----:B------:R-:W-:Y:S01]  /*3d80*/  PRMT R98, RZ, 0x7610, R98 ;  /* 0x00007610ff627816 */ /* 0x000fe20000000062 */
[----:B------:R-:W-:Y:S01]  /*3d90*/  IMAD R183, R183, 0xa, RZ ;  /* 0x0000000ab7b77824 */ /* 0x000fe200078e02ff */
[----:B------:R-:W-:Y:S01]  /*3da0*/  PRMT R96, RZ, 0x7610, R96 ;  /* 0x00007610ff607816 */ /* 0x000fe20000000060 */
[----:B------:R-:W0:Y:S01]  /*3db0*/  LDC R3, c[0x0][0x3c4] ;  /* 0x0000f100ff037b82 */ /* 0x000e220000000800 */
[----:B------:R-:W-:-:S02]  /*3dc0*/  PRMT R94, RZ, 0x7610, R94 ;  /* 0x00007610ff5e7816 */ /* 0x000fc4000000005e */
[----:B------:R-:W-:Y:S02]  /*3dd0*/  PRMT R92, RZ, 0x7610, R92 ;  /* 0x00007610ff5c7816 */ /* 0x000fe4000000005c */
[----:B------:R-:W-:Y:S02]  /*3de0*/  PRMT R90, RZ, 0x7610, R90 ;  /* 0x00007610ff5a7816 */ /* 0x000fe4000000005a */
[----:B------:R-:W-:Y:S01]  /*3df0*/  PRMT R76, RZ, 0x7610, R76 ;  /* 0x00007610ff4c7816 */ /* 0x000fe2000000004c */
[----:B----4-:R-:W-:Y:S01]  /*3e00*/  IMAD R181, R181, 0x12, RZ ;  /* 0x00000012b5b57824 */ /* 0x010fe200078e02ff */
[----:B------:R-:W-:Y:S01]  /*3e10*/  PRMT R78, RZ, 0x7610, R78 ;  /* 0x00007610ff4e7816 */ /* 0x000fe2000000004e */
[----:B------:R-:W4:Y:S01]  /*3e20*/  LDC R0, c[0x0][0x3c4] ;  /* 0x0000f100ff007b82 */ /* 0x000f220000000800 */
[----:B------:R-:W-:Y:S02]  /*3e30*/  PRMT R80, RZ, 0x7610, R80 ;  /* 0x00007610ff507816 */ /* 0x000fe40000000050 */
[----:B------:R-:W-:-:S02]  /*3e40*/  PRMT R82, RZ, 0x7610, R82 ;  /* 0x00007610ff527816 */ /* 0x000fc40000000052 */
[----:B------:R-:W-:Y:S02]  /*3e50*/  PRMT R84, RZ, 0x7610, R84 ;  /* 0x00007610ff547816 */ /* 0x000fe40000000054 */
[----:B------:R-:W-:Y:S02]  /*3e60*/  PRMT R86, RZ, 0x7610, R86 ;  /* 0x00007610ff567816 */ /* 0x000fe40000000056 */
[----:B------:R-:W-:Y:S02]  /*3e70*/  PRMT R88, RZ, 0x7610, R88 ;  /* 0x00007610ff587816 */ /* 0x000fe40000000058 */
[----:B------:R-:W-:Y:S02]  /*3e80*/  PRMT R60, RZ, 0x7610, R60 ;  /* 0x00007610ff3c7816 */ /* 0x000fe4000000003c */
        /* <DEDUP_REMOVED lines=9> */
[----:B-1----:R-:W-:Y:S02]  /*3f20*/  PRMT R14, RZ, 0x7610, R14 ;  /* 0x00007610ff0e7816 */ /* 0x002fe4000000000e */
[----:B------:R-:W-:Y:S02]  /*3f30*/  PRMT R15, RZ, 0x7610, R15 ;  /* 0x00007610ff0f7816 */ /* 0x000fe4000000000f */
[----:B---3--:R-:W-:Y:S02]  /*3f40*/  PRMT R16, RZ, 0x7610, R16 ;  /* 0x00007610ff107816 */ /* 0x008fe40000000010 */
[----:B------:R-:W-:Y:S02]  /*3f50*/  PRMT R17, RZ, 0x7610, R17 ;  /* 0x00007610ff117816 */ /* 0x000fe40000000011 */
[----:B0-----:R-:W-:-:S02]  /*3f60*/  PRMT R18, RZ, 0x7610, R18 ;  /* 0x00007610ff127816 */ /* 0x001fc40000000012 */
        /* <DEDUP_REMOVED lines=16> */
[----:B------:R-:W-:Y:S01]  /*4070*/  PRMT R46, RZ, 0x7610, R46 ;  /* 0x00007610ff2e7816 */ /* 0x000fe2000000002e */
[----:B------:R-:W-:Y:S02]  /*4080*/  IMAD R179, R179, 0x1a, RZ ;  /* 0x0000001ab3b37824 */ /* 0x000fe400078e02ff */
[----:B------:R-:W-:-:S02]  /*4090*/  IMAD R177, R177, 0x22, RZ ;  /* 0x00000022b1b17824 */ /* 0x000fc400078e02ff */
[----:B------:R-:W-:Y:S02]  /*40a0*/  IMAD R175, R175, 0x2a, RZ ;  /* 0x0000002aafaf7824 */ /* 0x000fe400078e02ff */
[----:B------:R-:W-:Y:S02]  /*40b0*/  IMAD R3, R3, 0x3b, RZ ;  /* 0x0000003b03037824 */ /* 0x000fe400078e02ff */
[----:B----4-:R-:W-:Y:S02]  /*40c0*/  IMAD R0, R0, 0xc, RZ ;  /* 0x0000000c00007824 */ /* 0x010fe400078e02ff */
[----:B------:R-:W-:-:S04]  /*40d0*/  IMAD.WIDE R214, R142, 0x2, R136 ;  /* 0x000000028ed67825 */ /* 0x000fc800078e0288 */
        /* <DEDUP_REMOVED lines=8> */
[----:B------:R-:W-:Y:S02]  /*4160*/  IMAD R155, R155, 0x35, RZ ;  /* 0x000000359b9b7824 */ /* 0x000fe400078e02ff */
[--C-:B------:R-:W-:Y:S01]  /*4170*/  IMAD.WIDE R234, R153, 0x2, R136.reuse ;  /* 0x0000000299ea7825 */ /* 0x100fe200078e0288 */
[----:B--2---:R-:W-:Y:S04]  /*4180*/  STL.64 [R1+0x708], R74 ;  /* 0x0007084a01007387 */ /* 0x004fe80000100a00 */
[----:B------:R-:W-:Y:S04]  /*4190*/  STL.64 [R1+0x710], R58 ;  /* 0x0007103a01007387 */ /* 0x000fe80000100a00 */
[----:B------:R-:W-:Y:S04]  /*41a0*/  STL.64 [R1+0x718], R8 ;  /* 0x0007180801007387 */ /* 0x000fe80000100a00 */
[----:B------:R-:W-:Y:S04]  /*41b0*/  STL.64 [R1+0x720], R6 ;  /* 0x0007200601007387 */ /* 0x000fe80000100a00 */
[----:B------:R0:W-:Y:S04]  /*41c0*/  STL.64 [R1+0x728], R4 ;  /* 0x0007280401007387 */ /* 0x0001e80000100a00 */
[----:B------:R1:W-:Y:S04]  /*41d0*/  STL.64 [R1+0x8b8], R122 ;  /* 0x0008b87a01007387 */ /* 0x0003e80000100a00 */
[----:B------:R-:W-:Y:S04]  /*41e0*/  STL.64 [R1+0x8a8], R120 ;  /* 0x0008a87801007387 */ /* 0x000fe80000100a00 */
[----:B------:R-:W-:Y:S04]  /*41f0*/  STL.64 [R1+0x890], R118 ;  /* 0x0008907601007387 */ /* 0x000fe80000100a00 */
[----:B------:R-:W-:Y:S04]  /*4200*/  STL.64 [R1+0x888], R116 ;  /* 0x0008887401007387 */ /* 0x000fe80000100a00 */
[----:B------:R-:W-:Y:S04]  /*4210*/  STL.64 [R1+0x880], R114 ;  /* 0x0008807201007387 */ /* 0x000fe80000100a00 */
[----:B------:R-:W-:Y:S04]  /*4220*/  STL.64 [R1+0x868], R112 ;  /* 0x0008687001007387 */ /* 0x000fe80000100a00 */
[----:B------:R-:W-:Y:S04]  /*4230*/  STL.64 [R1+0x860], R110 ;  /* 0x0008606e01007387 */ /* 0x000fe80000100a00 */
[----:B------:R-:W-:Y:S04]  /*4240*/  STL.64 [R1+0x858], R108 ;  /* 0x0008586c01007387 */ /* 0x000fe80000100a00 */
        /* <DEDUP_REMOVED lines=34> */
[----:B------:R-:W-:Y:S01]  /*4470*/  STL.64 [R1+0x810], R32 ;  /* 0x0008102001007387 */ /* 0x000fe20000100a00 */
[----:B0-----:R-:W-:-:S03]  /*4480*/  IMAD.WIDE R4, R209, 0x2, R136 ;  /* 0x00000002d1047825 */ /* 0x001fc600078e0288 */
[----:B------:R-:W-:Y:S01]  /*4490*/  STL.64 [R1+0x830], R34 ;  /* 0x0008302201007387 */ /* 0x000fe20000100a00 */
[----:B-1----:R-:W-:-:S03]  /*44a0*/  IMAD.WIDE R122, R209, 0x2, R134 ;  /* 0x00000002d17a7825 */ /* 0x002fc600078e0286 */
[----:B------:R-:W-:Y:S01]  /*44b0*/  STL.64 [R1+0x848], R36 ;  /* 0x0008482401007387 */ /* 0x000fe20000100a00 */
[----:B--2---:R-:W-:-:S03]  /*44c0*/  IMAD.WIDE R106, R207, 0x2, R136 ;  /* 0x00000002cf6a7825 */ /* 0x004fc600078e0288 */
[----:B------:R-:W-:Y:S01]  /*44d0*/  STL.64 [R1+0x850], R38 ;  /* 0x0008502601007387 */ /* 0x000fe20000100a00 */
[----:B------:R-:W-:-:S03]  /*44e0*/  IMAD.WIDE R120, R207, 0x2, R134 ;  /* 0x00000002cf787825 */ /* 0x000fc600078e0286 */
[----:B------:R-:W-:Y:S04]  /*44f0*/  STL.64 [R1+0x870], R40 ;  /* 0x0008702801007387 */ /* 0x000fe80000100a00 */
[----:B------:R-:W-:Y:S04]  /*4500*/  STL.64 [R1+0x878], R42 ;  /* 0x0008782a01007387 */ /* 0x000fe80000100a00 */
[----:B------:R0:W-:Y:S01]  /*4510*/  STL.64 [R1+0x898], R44 ;  /* 0x0008982c01007387 */ /* 0x0001e20000100a00 */
[----:B------:R-:W-:-:S03]  /*4520*/  IMAD.WIDE R118, R203, 0x2, R136 ;  /* 0x00000002cb767825 */ /* 0x000fc600078e0288 */
[----:B------:R1:W-:Y:S01]  /*4530*/  STL.64 [R1+0x8a0], R46 ;  /* 0x0008a02e01007387 */ /* 0x0003e20000100a00 */
[----:B------:R-:W-:-:S03]  /*4540*/  IMAD.WIDE R116, R203, 0x2, R134 ;  /* 0x00000002cb747825 */ /* 0x000fc600078e0286 */
[----:B------:R2:W-:Y:S01]  /*4550*/  STL.64 [R1+0x678], R4 ;  /* 0x0006780401007387 */ /* 0x0005e20000100a00 */
[----:B0-----:R-:W-:-:S03]  /*4560*/  IMAD.WIDE R44, R205, 0x2, R134 ;  /* 0x00000002cd2c7825 */ /* 0x001fc600078e0286 */
[----:B------:R0:W-:Y:S01]  /*4570*/  STL.64 [R1+0x670], R122 ;  /* 0x0006707a01007387 */ /* 0x0001e20000100a00 */
[----:B-1----:R-:W-:-:S03]  /*4580*/  IMAD.WIDE R46, R205, 0x2, R136 ;  /* 0x00000002cd2e7825 */ /* 0x002fc600078e0288 */
[----:B------:R1:W-:Y:S01]  /*4590*/  STL.64 [R1+0x5f8], R106 ;  /* 0x0005f86a01007387 */ /* 0x0003e20000100a00 */
[----:B------:R-:W-:-:S03]  /*45a0*/  IMAD.WIDE R114, R201, 0x2, R136 ;  /* 0x00000002c9727825 */ /* 0x000fc600078e0288 */
        /* <DEDUP_REMOVED lines=10> */
[----:B------:R-:W3:Y:S01]  /*4650*/  LDL.64 R198, [R1+0x678] ;  /* 0x0006780001c67983 */ /* 0x000ee20000100a00 */
        /* <DEDUP_REMOVED lines=15> */
[----:B------:R-:W-:Y:S01]  /*4750*/  STL.64 [R1+0x660], R36 ;  /* 0x0006602401007387 */ /* 0x000fe20000100a00 */
        /* <DEDUP_REMOVED lines=70> */
[----:B------:R-:W-:Y:S02]  /*4bc0*/  IMAD R159, R159, 0x16, RZ ;  /* 0x000000169f9f7824 */ /* 0x000fe400078e02ff */
[--C-:B------:R-:W-:Y:S01]  /*4bd0*/  IMAD.WIDE R70, R0, 0x2, R136.reuse ;  /* 0x0000000200467825 */ /* 0x100fe200078e0288 */
[----:B------:R-:W-:Y:S03]  /*4be0*/  STL.64 [R1+0x458], R66 ;  /* 0x0004584201007387 */ /* 0x000fe60000100a00 */
[C---:B------:R-:W-:Y:S01]  /*4bf0*/  IMAD.WIDE R222, R157.reuse, 0x2, R136 ;  /* 0x000000029dde7825 */ /* 0x040fe200078e0288 */
[----:B------:R-:W-:Y:S03]  /*4c00*/  STL.64 [R1+0x3f0], R68 ;  /* 0x0003f04401007387 */ /* 0x000fe60000100a00 */
[----:B------:R-:W-:Y:S01]  /*4c10*/  IMAD.WIDE R220, R157, 0x2, R134 ;  /* 0x000000029ddc7825 */ /* 0x000fe200078e0286 */
[----:B------:R-:W-:Y:S03]  /*4c20*/  STL.64 [R1+0x3e8], R186 ;  /* 0x0003e8ba01007387 */ /* 0x000fe60000100a00 */
[C---:B------:R-:W-:Y:S01]  /*4c30*/  IMAD.WIDE R218, R158.reuse, 0x2, R136 ;  /* 0x000000029eda7825 */ /* 0x040fe200078e0288 */
[----:B------:R-:W4:Y:S03]  /*4c40*/  @P4 LDG.E.U16 R129, desc[UR10][R122.64] ;  /* 0x0000000a7a814981 */ /* 0x000f26000c1e1500 */
[----:B------:R-:W-:Y:S01]  /*4c50*/  IMAD.WIDE R216, R158, 0x2, R134 ;  /* 0x000000029ed87825 */ /* 0x000fe200078e0286 */
[----:B------:R-:W-:Y:S01]  /*4c60*/  PRMT R128, RZ, 0x7610, R128 ;  /* 0x00007610ff807816 */ /* 0x000fe20000000080 */
[----:B------:R-:W4:Y:S01]  /*4c70*/  @P4 LDG.E.U16 R127, desc[UR10][R120.64] ;  /* 0x0000000a787f4981 */ /* 0x000f22000c1e1500 */
[----:B------:R-:W-:Y:S01]  /*4c80*/  PRMT R126, RZ, 0x7610, R126 ;  /* 0x00007610ff7e7816 */ /* 0x000fe2000000007e */
[----:B--2---:R-:W-:Y:S01]  /*4c90*/  IMAD.WIDE R4, R0, 0x2, R134 ;  /* 0x0000000200047825 */ /* 0x004fe200078e0286 */
[----:B------:R-:W-:-:S03]  /*4ca0*/  PRMT R124, RZ, 0x7610, R124 ;  /* 0x00007610ff7c7816 */ /* 0x000fc6000000007c */
[----:B------:R-:W-:Y:S01]  /*4cb0*/  IMAD.WIDE R6, R133, 0x2, R136 ;  /* 0x0000000285067825 */ /* 0x000fe200078e0288 */
[----:B------:R-:W-:Y:S01]  /*4cc0*/  STL.64 [R1+0x6b8], R70 ;  /* 0x0006b84601007387 */ /* 0x000fe20000100a00 */
[----:B------:R-:W-:Y:S02]  /*4cd0*/  PRMT R130, RZ, 0x7610, R130 ;  /* 0x00007610ff827816 */ /* 0x000fe40000000082 */
[----:B------:R-:W-:Y:S02]  /*4ce0*/  IMAD R161, R161, 0x1e, RZ ;  /* 0x0000001ea1a17824 */ /* 0x000fe400078e02ff */
[----:B------:R-:W-:Y:S01]  /*4cf0*/  IMAD.WIDE R8, R133, 0x2, R134 ;  /* 0x0000000285087825 */ /* 0x000fe200078e0286 */
[----:B------:R-:W-:Y:S03]  /*4d00*/  STL.64 [R1+0x6b0], R4 ;  /* 0x0006b00401007387 */ /* 0x000fe60000100a00 */
[----:B------:R-:W-:-:S02]  /*4d10*/  IMAD R163, R163, 0x2e, RZ ;  /* 0x0000002ea3a37824 */ /* 0x000fc400078e02ff */
[C---:B------:R-:W-:Y:S01]  /*4d20*/  IMAD.WIDE R58, R140.reuse, 0x2, R136 ;  /* 0x000000028c3a7825 */ /* 0x040fe200078e0288 */
[----:B------:R-:W-:Y:S03]  /*4d30*/  STL.64 [R1+0x638], R6 ;  /* 0x0006380601007387 */ /* 0x000fe60000100a00 */
[----:B------:R-:W-:Y:S02]  /*4d40*/  IMAD R165, R165, 0x36, RZ ;  /* 0x00000036a5a57824 */ /* 0x000fe400078e02ff */
[----:B------:R-:W-:Y:S01]  /*4d50*/  IMAD.WIDE R74, R140, 0x2, R134 ;  /* 0x000000028c4a7825 */ /* 0x000fe200078e0286 */
[----:B------:R-:W-:Y:S01]  /*4d60*/  STL.64 [R1+0x630], R8 ;  /* 0x0006300801007387 */ /* 0x000fe20000100a00 */
[----:B------:R-:W-:Y:S02]  /*4d70*/  PRMT R138, RZ, 0x7610, R138 ;  /* 0x00007610ff8a7816 */ /* 0x000fe4000000008a */
[----:B------:R-:W-:Y:S01]  /*4d80*/  IMAD R167, R167, 0xf, RZ ;  /* 0x0000000fa7a77824 */ /* 0x000fe200078e02ff */
[----:B------:R-:W2:Y:S01]  /*4d90*/  @P4 LDG.E.U16 R125, desc[UR10][R44.64] ;  /* 0x0000000a2c7d4981 */ /* 0x000ea2000c1e1500 */
[----:B------:R-:W-:-:S04]  /*4da0*/  IMAD.WIDE R200, R142, 0x2, R134 ;  /* 0x000000028ec87825 */ /* 0x000fc800078e0286 */
[----:B------:R-:W-:Y:S01]  /*4db0*/  IMAD R169, R169, 0x17, RZ ;  /* 0x00000017a9a97824 */ /* 0x000fe200078e02ff */
[----:B------:R-:W-:Y:S01]  /*4dc0*/  STL.64 [R1+0x5b8], R58 ;  /* 0x0005b83a01007387 */ /* 0x000fe20000100a00 */
[----:B------:R-:W-:-:S04]  /*4dd0*/  IMAD.WIDE R202, R144, 0x2, R136 ;  /* 0x0000000290ca7825 */ /* 0x000fc800078e0288 */
[----:B------:R-:W-:Y:S01]  /*4de0*/  IMAD R170, R170, 0x1f, RZ ;  /* 0x0000001faaaa7824 */ /* 0x000fe200078e02ff */
[----:B------:R-:W-:Y:S01]  /*4df0*/  STL.64 [R1+0x5b0], R74 ;  /* 0x0005b04a01007387 */ /* 0x000fe20000100a00 */
[----:B------:R-:W-:-:S04]  /*4e00*/  IMAD.WIDE R204, R144, 0x2, R134 ;  /* 0x0000000290cc7825 */ /* 0x000fc800078e0286 */
[----:B------:R-:W-:Y:S01]  /*4e10*/  IMAD R171, R171, 0x27, RZ ;  /* 0x00000027abab7824 */ /* 0x000fe200078e02ff */
[----:B------:R-:W-:Y:S01]  /*4e20*/  STL.64 [R1+0x538], R214 ;  /* 0x000538d601007387 */ /* 0x000fe20000100a00 */
[C---:B------:R-:W-:Y:S01]  /*4e30*/  IMAD.WIDE R206, R146.reuse, 0x2, R136 ;  /* 0x0000000292ce7825 */ /* 0x040fe200078e0288 */
[----:B------:R-:W-:Y:S02]  /*4e40*/  PRMT R48, RZ, 0x7610, R48 ;  /* 0x00007610ff307816 */ /* 0x000fe40000000030 */
[----:B------:R-:W-:Y:S01]  /*4e50*/  PRMT R51, RZ, 0x7610, R51 ;  /* 0x00007610ff337816 */ /* 0x000fe20000000033 */
[----:B------:R-:W-:Y:S01]  /*4e60*/  IMAD.WIDE R208, R146, 0x2, R134 ;  /* 0x0000000292d07825 */ /* 0x000fe200078e0286 */
[----:B------:R-:W-:Y:S03]  /*4e70*/  STL.64 [R1+0x530], R200 ;  /* 0x000530c801007387 */ /* 0x000fe60000100a00 */
[----:B------:R-:W-:Y:S01]  /*4e80*/  IMAD R173, R173, 0x2f, RZ ;  /* 0x0000002fadad7824 */ /* 0x000fe200078e02ff */
[----:B------:R-:W-:Y:S01]  /*4e90*/  STL.64 [R1+0x4c0], R202 ;  /* 0x0004c0ca01007387 */ /* 0x000fe20000100a00 */
[----:B------:R-:W-:Y:S01]  /*4ea0*/  IMAD.WIDE R226, R155, 0x2, R136 ;  /* 0x000000029be27825 */ /* 0x000fe200078e0288 */
[----:B------:R-:W-:-:S03]  /*4eb0*/  PRMT R49, RZ, 0x7610, R49 ;  /* 0x00007610ff317816 */ /* 0x000fc60000000031 */
[----:B------:R-:W-:Y:S01]  /*4ec0*/  IMAD R174, R174, 0x37, RZ ;  /* 0x00000037aeae7824 */ /* 0x000fe200078e02ff */
[----:B------:R-:W-:Y:S01]  /*4ed0*/  STL.64 [R1+0x4b8], R204 ;  /* 0x0004b8cc01007387 */ /* 0x000fe20000100a00 */
[----:B------:R-:W-:Y:S01]  /*4ee0*/  IMAD.WIDE R224, R155, 0x2, R134 ;  /* 0x000000029be07825 */ /* 0x000fe200078e0286 */
[----:B------:R-:W-:-:S03]  /*4ef0*/  PRMT R50, RZ, 0x7610, R50 ;  /* 0x00007610ff327816 */ /* 0x000fc60000000032 */
[----:B------:R-:W-:Y:S01]  /*4f00*/  IMAD R176, R176, 0x3f, RZ ;  /* 0x0000003fb0b07824 */ /* 0x000fe200078e02ff */
[----:B------:R-:W-:Y:S01]  /*4f10*/  STL.64 [R1+0x450], R206 ;  /* 0x000450ce01007387 */ /* 0x000fe20000100a00 */
[C---:B------:R-:W-:Y:S01]  /*4f20*/  IMAD.WIDE R212, R159.reuse, 0x2, R136 ;  /* 0x000000029fd47825 */ /* 0x040fe200078e0288 */
[----:B------:R-:W-:Y:S02]  /*4f30*/  PRMT R52, RZ, 0x7610, R52 ;  /* 0x00007610ff347816 */ /* 0x000fe40000000034 */
[----:B------:R-:W-:Y:S01]  /*4f40*/  PRMT R53, RZ, 0x7610, R53 ;  /* 0x00007610ff357816 */ /* 0x000fe20000000035 */
[----:B------:R-:W-:Y:S01]  /*4f50*/  STL.64 [R1+0x448], R208 ;  /* 0x000448d001007387 */ /* 0x000fe20000100a00 */
[----:B------:R-:W-:Y:S01]  /*4f60*/  IMAD.WIDE R210, R159, 0x2, R134 ;  /* 0x000000029fd27825 */ /* 0x000fe200078e0286 */
[----:B------:R-:W-:Y:S02]  /*4f70*/  PRMT R54, RZ, 0x7610, R54 ;  /* 0x00007610ff367816 */ /* 0x000fe40000000036 */
[----:B------:R-:W-:Y:S01]  /*4f80*/  PRMT R55, RZ, 0x7610, R55 ;  /* 0x00007610ff377816 */ /* 0x000fe20000000037 */
[----:B------:R-:W-:Y:S01]  /*4f90*/  STL.64 [R1+0x3e0], R250 ;  /* 0x0003e0fa01007387 */ /* 0x000fe20000100a00 */
[----:B------:R-:W-:Y:S01]  /*4fa0*/  IMAD.WIDE R194, R162, 0x2, R136 ;  /* 0x00000002a2c27825 */ /* 0x000fe200078e0288 */
[----:B------:R-:W-:-:S02]  /*4fb0*/  PRMT R56, RZ, 0x7610, R56 ;  /* 0x00007610ff387816 */ /* 0x000fc40000000038 */
[----:B------:R-:W-:Y:S01]  /*4fc0*/  PRMT R57, RZ, 0x7610, R57 ;  /* 0x00007610ff397816 */ /* 0x000fe20000000039 */
[----:B------:R-:W-:Y:S01]  /*4fd0*/  STL.64 [R1+0x3d8], R248 ;  /* 0x0003d8f801007387 */ /* 0x000fe20000100a00 */
[----:B------:R-:W-:Y:S01]  /*4fe0*/  IMAD.WIDE R150, R166, 0x2, R136 ;  /* 0x00000002a6967825 */ /* 0x000fe200078e0288 */
[----:B------:R-:W-:-:S04]  /*4ff0*/  @!UP0 UIADD3 UR16, UPT, UPT, -UR14, 0x100000, URZ ;  /* 0x001000000e108890 */ /* 0x000fc8000fffe1ff */
[----:B------:R-:W-:Y:S02]  /*5000*/  @!UP0 USHF.L.U32 UR17, UR16, 0xb, URZ ;  /* 0x0000000b10118899 */ /* 0x000fe400080006ff */
[----:B------:R-:W-:Y:S01]  /*5010*/  @!UP0 USHF.L.U32 UR16, UR16, 0x1, URZ ;  /* 0x0000000110108899 */ /* 0x000fe200080006ff */
[----:B------:R-:W-:Y:S01]  /*5020*/  VOTEU.ALL UP1, P0 ;  /* 0x0000000000ff7886 */ /* 0x000fe20000020000 */
[----:B------:R-:W-:Y:S01]  /*5030*/  STL.64 [R1+0x6a8], R246 ;  /* 0x0006a8f601007387 */ /* 0x000fe20000100a00 */
[--C-:B------:R-:W-:Y:S01]  /*5040*/  IMAD.WIDE R148, R166, 0x2, R134.reuse ;  /* 0x00000002a6947825 */ /* 0x100fe200078e0286 */
[----:B------:R-:W0:Y:S02]  /*5050*/  LDC R3, c[0x0][0x3d4] ;  /* 0x0000f500ff037b82 */ /* 0x000e240000000800 */
[----:B------:R-:W-:Y:S04]  /*5060*/  STL.64 [R1+0x6a0], R244 ;  /* 0x0006a0f401007387 */ /* 0x000fe80000100a00 */
[----:B------:R-:W-:Y:S04]  /*5070*/  STL.64 [R1+0x628], R242 ;  /* 0x000628f201007387 */ /* 0x000fe80000100a00 */
[----:B------:R-:W2:Y:S04]  /*5080*/  @P4 LDG.E.U16 R128, desc[UR10][R106.64] ;  /* 0x0000000a6a804981 */ /* 0x000ea8000c1e1500 */
[----:B------:R-:W2:Y:S04]  /*5090*/  @P4 LDG.E.U16 R126, desc[UR10][R46.64] ;  /* 0x0000000a2e7e4981 */ /* 0x000ea8000c1e1500 */
[----:B------:R-:W2:Y:S04]  /*50a0*/  @P4 LDG.E.U16 R124, desc[UR10][R118.64] ;  /* 0x0000000a767c4981 */ /* 0x000ea8000c1e1500 */
[----:B---3--:R3:W2:Y:S01]  /*50b0*/  @P4 LDG.E.U16 R130, desc[UR10][R198.64] ;  /* 0x0000000ac6824981 */ /* 0x0086a2000c1e1500 */
[----:B------:R-:W-:Y:S01]  /*50c0*/  IMAD.WIDE R196, R161, 0x2, R134 ;  /* 0x00000002a1c47825 */ /* 0x000fe200078e0286 */
[----:B------:R-:W-:Y:S01]  /*50d0*/  LOP3.LUT R133, R182, 0x3f, RZ, 0xc0, !PT ;  /* 0x0000003fb6857812 */ /* 0x000fe200078ec0ff */
[----:B------:R0:W0:Y:S01]  /*50e0*/  @!UP1 SYNCS.EXCH.64 URZ, [UR9+0x40008], UR16 ;  /* 0x0400081009ff95b2 */ /* 0x0000220008000100 */
[----:B------:R-:W-:Y:S04]  /*50f0*/  STL.64 [R1+0x620], R240 ;  /* 0x000620f001007387 */ /* 0x000fe80000100a00 */
[----:B------:R-:W-:Y:S04]  /*5100*/  STL.64 [R1+0x5a8], R238 ;  /* 0x0005a8ee01007387 */ /* 0x000fe80000100a00 */
[----:B------:R-:W-:Y:S04]  /*5110*/  STL.64 [R1+0x5a0], R236 ;  /* 0x0005a0ec01007387 */ /* 0x000fe80000100a00 */
[----:B------:R-:W-:Y:S01]  /*5120*/  STL.64 [R1+0x528], R234 ;  /* 0x000528ea01007387 */ /* 0x000fe20000100a00 */
[--C-:B------:R-:W-:Y:S01]  /*5130*/  IMAD.WIDE R152, R165, 0x2, R136.reuse ;  /* 0x00000002a5987825 */ /* 0x100fe200078e0288 */
[----:B------:R-:W1:Y:S02]  /*5140*/  LDC R140, c[0x0][0x3d0] ;  /* 0x0000f400ff8c7b82 */ /* 0x000e640000000800 */
        /* <DEDUP_REMOVED lines=11> */
[----:B0-----:R-:W2:Y:S04]  /*5200*/  LDL.LU.64 R122, [R1+0x8b8] ;  /* 0x0008b800017a7983 */ /* 0x001ea80000300a00 */
[----:B-1----:R-:W2:Y:S04]  /*5210*/  LDL.LU.64 R106, [R1+0x8b0] ;  /* 0x0008b000016a7983 */ /* 0x002ea80000300a00 */
[----:B------:R-:W2:Y:S04]  /*5220*/  LDL.LU.64 R120, [R1+0x8a8] ;  /* 0x0008a80001787983 */ /* 0x000ea80000300a00 */
[----:B----4-:R-:W4:Y:S04]  /*5230*/  LDL.LU.64 R46, [R1+0x8a0] ;  /* 0x0008a000012e7983 */ /* 0x010f280000300a00 */
[----:B------:R-:W4:Y:S04]  /*5240*/  LDL.LU.64 R44, [R1+0x898] ;  /* 0x00089800012c7983 */ /* 0x000f280000300a00 */
[----:B------:R-:W4:Y:S01]  /*5250*/  LDL.LU.64 R118, [R1+0x890] ;  /* 0x0008900001767983 */ /* 0x000f220000300a00 */
[----:B---3--:R-:W-:-:S03]  /*5260*/  IMAD.WIDE R198, R161, 0x2, R136 ;  /* 0x00000002a1c67825 */ /* 0x008fc600078e0288 */
[----:B------:R-:W3:Y:S04]  /*5270*/  @P4 LDG.E.U16 R138, desc[UR10][R136.64] ;  /* 0x0000000a888a4981 */ /* 0x000ee8000c1e1500 */
[----:B--2---:R-:W2:Y:S04]  /*5280*/  @P4 LDG.E.U16 R123, desc[UR10][R116.64] ;  /* 0x0000000a747b4981 */ /* 0x004ea8000c1e1500 */
[----:B------:R-:W2:Y:S04]  /*5290*/  @P4 LDG.E.U16 R106, desc[UR10][R114.64] ;  /* 0x0000000a726a4981 */ /* 0x000ea8000c1e1500 */
[----:B------:R-:W2:Y:S04]  /*52a0*/  @P4 LDG.E.U16 R121, desc[UR10][R42.64] ;  /* 0x0000000a2a794981 */ /* 0x000ea8000c1e1500 */
[----:B------:R-:W2:Y:S04]  /*52b0*/  LDL.LU.64 R116, [R1+0x888] ;  /* 0x0008880001747983 */ /* 0x000ea80000300a00 */
[----:B------:R-:W3:Y:S04]  /*52c0*/  LDL.LU.64 R114, [R1+0x880] ;  /* 0x0008800001727983 */ /* 0x000ee80000300a00 */
[----:B------:R-:W3:Y:S04]  /*52d0*/  LDL.LU.64 R42, [R1+0x878] ;  /* 0x00087800012a7983 */ /* 0x000ee80000300a00 */
[----:B------:R-:W3:Y:S04]  /*52e0*/  @P4 LDG.E.U16 R120, desc[UR10][R40.64] ;  /* 0x0000000a28784981 */ /* 0x000ee8000c1e1500 */
[----:B----4-:R-:W4:Y:S04]  /*52f0*/  @P4 LDG.E.U16 R119, desc[UR10][R112.64] ;  /* 0x0000000a70774981 */ /* 0x010f28000c1e1500 */
[----:B------:R0:W4:Y:S04]  /*5300*/  @P4 LDG.E.U16 R107, desc[UR10][R192.64] ;  /* 0x0000000ac06b4981 */ /* 0x000128000c1e1500 */
[----:B------:R-:W4:Y:S04]  /*5310*/  LDL.LU.64 R40, [R1+0x870] ;  /* 0x0008700001287983 */ /* 0x000f280000300a00 */
[----:B------:R-:W-:Y:S04]  /*5320*/  STL.64 [R1+0x598], R198 ;  /* 0x000598c601007387 */ /* 0x000fe80000100a00 */
[----:B------:R-:W4:Y:S04]  /*5330*/  LDL.LU.64 R112, [R1+0x868] ;  /* 0x0008680001707983 */ /* 0x000f280000300a00 */
[----:B--2---:R-:W2:Y:S04]  /*5340*/  @P4 LDG.E.U16 R116, desc[UR10][R110.64] ;  /* 0x0000000a6e744981 */ /* 0x004ea8000c1e1500 */
[----:B---3--:R-:W3:Y:S04]  /*5350*/  @P4 LDG.E.U16 R115, desc[UR10][R108.64] ;  /* 0x0000000a6c734981 */ /* 0x008ee8000c1e1500 */
[----:B------:R-:W2:Y:S04]  /*5360*/  @P4 LDG.E.U16 R114, desc[UR10][R38.64] ;  /* 0x0000000a26724981 */ /* 0x000ea8000c1e1500 */
[----:B------:R-:W2:Y:S04]  /*5370*/  LDL.LU.64 R110, [R1+0x860] ;  /* 0x00086000016e7983 */ /* 0x000ea80000300a00 */
[----:B------:R-:W3:Y:S04]  /*5380*/  LDL.LU.64 R108, [R1+0x858] ;  /* 0x00085800016c7983 */ /* 0x000ee80000300a00 */
[----:B------:R-:W-:Y:S04]  /*5390*/  STL.64 [R1+0x590], R196 ;  /* 0x000590c401007387 */ /* 0x000fe80000100a00 */
[----:B------:R-:W3:Y:S04]  /*53a0*/  LDL.LU.64 R38, [R1+0x850] ;  /* 0x0008500001267983 */ /* 0x000ee80000300a00 */
[----:B------:R-:W-:Y:S04]  /*53b0*/  STL.64 [R1+0x518], R194 ;  /* 0x000518c201007387 */ /* 0x000fe80000100a00 */
[----:B----4-:R-:W4:Y:S04]  /*53c0*/  @P4 LDG.E.U16 R113, desc[UR10][R36.64] ;  /* 0x0000000a24714981 */ /* 0x010f28000c1e1500 */
[----:B------:R-:W4:Y:S01]  /*53d0*/  @P4 LDG.E.U16 R112, desc[UR10][R90.64] ;  /* 0x0000000a5a704981 */ /* 0x000f22000c1e1500 */
[----:B0-----:R-:W-:-:S03]  /*53e0*/  IMAD.WIDE R192, R162, 0x2, R134 ;  /* 0x00000002a2c07825 */ /* 0x001fc600078e0286 */
[----:B------:R-:W4:Y:S04]  /*53f0*/  @P4 LDG.E.U16 R40, desc[UR10][R152.64] ;  /* 0x0000000a98284981 */ /* 0x000f28000c1e1500 */
[----:B------:R-:W4:Y:S04]  /*5400*/  LDL.LU.64 R36, [R1+0x848] ;  /* 0x0008480001247983 */ /* 0x000f280000300a00 */
[----:B------:R-:W4:Y:S01]  /*5410*/  LDL.LU.64 R90, [R1+0x840] ;  /* 0x00084000015a7983 */ /* 0x000f220000300a00 */
[----:B------:R-:W-:-:S03]  /*5420*/  IMAD.WIDE R154, R163, 0x2, R134 ;  /* 0x00000002a39a7825 */ /* 0x000fc600078e0286 */
[----:B------:R-:W4:Y:S04]  /*5430*/  @P4 LDG.E.U16 R42, desc[UR10][R150.64] ;  /* 0x0000000a962a4981 */ /* 0x000f28000c1e1500 */
[----:B------:R-:W4:Y:S04]  /*5440*/  @P4 LDG.E.U16 R43, desc[UR10][R148.64] ;  /* 0x0000000a942b4981 */ /* 0x000f28000c1e1500 */
[----:B--2---:R-:W2:Y:S04]  /*5450*/  @P4 LDG.E.U16 R111, desc[UR10][R104.64] ;  /* 0x0000000a686f4981 */ /* 0x004ea8000c1e1500 */
[----:B------:R-:W2:Y:S04]  /*5460*/  @P4 LDG.E.U16 R110, desc[UR10][R34.64] ;  /* 0x0000000a226e4981 */ /* 0x000ea8000c1e1500 */
[----:B---3--:R-:W3:Y:S04]  /*5470*/  @P4 LDG.E.U16 R109, desc[UR10][R102.64] ;  /* 0x0000000a666d4981 */ /* 0x008ee8000c1e1500 */
[----:B------:R-:W2:Y:S04]  /*5480*/  LDL.LU.64 R104, [R1+0x838] ;  /* 0x0008380001687983 */ /* 0x000ea80000300a00 */
[----:B------:R-:W3:Y:S04]  /*5490*/  LDL.LU.64 R34, [R1+0x830] ;  /* 0x0008300001227983 */ /* 0x000ee80000300a00 */
[----:B------:R-:W3:Y:S04]  /*54a0*/  LDL.LU.64 R102, [R1+0x828] ;  /* 0x0008280001667983 */ /* 0x000ee80000300a00 */
[----:B------:R-:W3:Y:S04]  /*54b0*/  @P4 LDG.E.U16 R108, desc[UR10][R100.64] ;  /* 0x0000000a646c4981 */ /* 0x000ee8000c1e1500 */
[----:B------:R-:W3:Y:S04]  /*54c0*/  @P4 LDG.E.U16 R39, desc[UR10][R154.64] ;  /* 0x0000000a9a274981 */ /* 0x000ee8000c1e1500 */
[----:B----4-:R-:W4:Y:S04]  /*54d0*/  @P4 LDG.E.U16 R36, desc[UR10][R194.64] ;  /* 0x0000000ac2244981 */ /* 0x010f28000c1e1500 */
[----:B------:R-:W4:Y:S04]  /*54e0*/  LDL.LU.64 R100, [R1+0x820] ;  /* 0x0008200001647983 */ /* 0x000f280000300a00 */
[----:B------:R-:W4:Y:S04]  /*54f0*/  @P4 LDG.E.U16 R90, desc[UR10][R98.64] ;  /* 0x0000000a625a4981 */ /* 0x000f28000c1e1500 */
[----:B------:R-:W4:Y:S04]  /*5500*/  @P4 LDG.E.U16 R91, desc[UR10][R80.64] ;  /* 0x0000000a505b4981 */ /* 0x000f28000c1e1500 */
[----:B------:R-:W4:Y:S04]  /*5510*/  @P4 LDG.E.U16 R37, desc[UR10][R192.64] ;  /* 0x0000000ac0254981 */ /* 0x000f28000c1e1500 */
[----:B------:R-:W4:Y:S04]  /*5520*/  LDL.LU.64 R98, [R1+0x818] ;  /* 0x0008180001627983 */ /* 0x000f280000300a00 */
[----:B--2---:R-:W2:Y:S04]  /*5530*/  @P4 LDG.E.U16 R105, desc[UR10][R32.64] ;  /* 0x0000000a20694981 */ /* 0x004ea8000c1e1500 */
[----:B------:R-:W2:Y:S04]  /*5540*/  @P4 LDG.E.U16 R104, desc[UR10][R96.64] ;  /* 0x0000000a60684981 */ /* 0x000ea8000c1e1500 */
[----:B---3--:R0:W3:Y:S04]  /*5550*/  @P4 LDG.E.U16 R103, desc[UR10][R190.64] ;  /* 0x0000000abe674981 */ /* 0x0080e8000c1e1500 */
[----:B------:R-:W2:Y:S04]  /*5560*/  LDL.LU.64 R32, [R1+0x810] ;  /* 0x0008100001207983 */ /* 0x000ea80000300a00 */
[----:B------:R-:W3:Y:S04]  /*5570*/  LDL.LU.64 R96, [R1+0x808] ;  /* 0x0008080001607983 */ /* 0x000ee80000300a00 */
[----:B------:R-:W-:Y:S04]  /*5580*/  STL.64 [R1+0x510], R192 ;  /* 0x000510c001007387 */ /* 0x000fe80000100a00 */
[----:B----4-:R-:W4:Y:S04]  /*5590*/  @P4 LDG.E.U16 R100, desc[UR10][R94.64] ;  /* 0x0000000a5e644981 */ /* 0x010f28000c1e1500 */
[----:B------:R-:W4:Y:S04]  /*55a0*/  @P4 LDG.E.U16 R34, desc[UR10][R198.64] ;  /* 0x0000000ac6224981 */ /* 0x000f28000c1e1500 */
[----:B------:R-:W4:Y:S04]  /*55b0*/  @P4 LDG.E.U16 R35, desc[UR10][R196.64] ;  /* 0x0000000ac4234981 */ /* 0x000f28000c1e1500 */
[----:B------:R-:W4:Y:S04]  /*55c0*/  LDL.LU.64 R94, [R1+0x800] ;  /* 0x00080000015e7983 */ /* 0x000f280000300a00 */
[----:B------:R-:W4:Y:S04]  /*55d0*/  @P4 LDG.E.U16 R99, desc[UR10][R92.64] ;  /* 0x0000000a5c634981 */ /* 0x000f28000c1e1500 */
[----:B------:R-:W4:Y:S04]  /*55e0*/  @P4 LDG.E.U16 R98, desc[UR10][R30.64] ;  /* 0x0000000a1e624981 */ /* 0x000f28000c1e1500 */
[----:B------:R-:W4:Y:S01]  /*55f0*/  LDL.LU.64 R92, [R1+0x7f8] ;  /* 0x0007f800015c7983 */ /* 0x000f220000300a00 */
[----:B0-----:R-:W-:-:S05]  /*5600*/  IMAD.WIDE R190, R163, 0x2, R136 ;  /* 0x00000002a3be7825 */ /* 0x001fca00078e0288 */
[----:B------:R-:W-:Y:S04]  /*5610*/  STL.64 [R1+0x4a0], R190 ;  /* 0x0004a0be01007387 */ /* 0x000fe80000100a00 */
[----:B------:R-:W4:Y:S04]  /*5620*/  LDL.LU.64 R30, [R1+0x7f0] ;  /* 0x0007f000011e7983 */ /* 0x000f280000300a00 */
[----:B------:R0:W-:Y:S04]  /*5630*/  STL.64 [R1+0x498], R154 ;  /* 0x0004989a01007387 */ /* 0x0001e80000100a00 */
[----:B------:R-:W4:Y:S01]  /*5640*/  @P4 LDG.E.U16 R38, desc[UR10][R190.64] ;  /* 0x0000000abe264981 */ /* 0x000f22000c1e1500 */
[----:B------:R-:W-:-:S04]  /*5650*/  IMAD.WIDE R160, R169, 0x2, R134 ;  /* 0x00000002a9a07825 */ /* 0x000fc800078e0286 */
[C---:B------:R-:W-:Y:S01]  /*5660*/  IMAD.WIDE R146, R170.reuse, 0x2, R136 ;  /* 0x00000002aa927825 */ /* 0x040fe200078e0288 */
[----:B------:R-:W4:Y:S03]  /*5670*/  @P4 LDG.E.U16 R47, desc[UR10][R160.64] ;  /* 0x0000000aa02f4981 */ /* 0x000f26000c1e1500 */
[----:B------:R-:W-:Y:S01]  /*5680*/  IMAD.WIDE R158, R170, 0x2, R134 ;  /* 0x00000002aa9e7825 */ /* 0x000fe200078e0286 */
[----:B------:R-:W4:Y:S03]  /*5690*/  @P4 LDG.E.U16 R48, desc[UR10][R146.64] ;  /* 0x0000000a92304981 */ /* 0x000f26000c1e1500 */
[C---:B------:R-:W-:Y:S01]  /*56a0*/  IMAD.WIDE R156, R171.reuse, 0x2, R136 ;  /* 0x00000002ab9c7825 */ /* 0x040fe200078e0288 */
[----:B------:R-:W4:Y:S03]  /*56b0*/  @P4 LDG.E.U16 R49, desc[UR10][R158.64] ;  /* 0x0000000a9e314981 */ /* 0x000f26000c1e1500 */
[----:B------:R-:W-:Y:S01]  /*56c0*/  IMAD.WIDE R142, R171, 0x2, R134 ;  /* 0x00000002ab8e7825 */ /* 0x000fe200078e0286 */
[----:B------:R-:W4:Y:S04]  /*56d0*/  @P4 LDG.E.U16 R50, desc[UR10][R156.64] ;  /* 0x0000000a9c324981 */ /* 0x000f28000c1e1500 */
[----:B--2---:R-:W2:Y:S04]  /*56e0*/  @P4 LDG.E.U16 R32, desc[UR10][R212.64] ;  /* 0x0000000ad4204981 */ /* 0x004ea8000c1e1500 */
[----:B---3--:R-:W3:Y:S04]  /*56f0*/  @P4 LDG.E.U16 R97, desc[UR10][R28.64] ;  /* 0x0000000a1c614981 */ /* 0x008ee8000c1e1500 */
[----:B------:R-:W2:Y:S04]  /*5700*/  @P4 LDG.E.U16 R96, desc[UR10][R76.64] ;  /* 0x0000000a4c604981 */ /* 0x000ea8000c1e1500 */
[----:B------:R-:W2:Y:S04]  /*5710*/  @P4 LDG.E.U16 R33, desc[UR10][R210.64] ;  /* 0x0000000ad2214981 */ /* 0x000ea8000c1e1500 */
[----:B------:R-:W2:Y:S04]  /*5720*/  LDL.LU.64 R28, [R1+0x7e8] ;  /* 0x0007e800011c7983 */ /* 0x000ea80000300a00 */
[----:B------:R-:W3:Y:S04]  /*5730*/  LDL.LU.64 R76, [R1+0x7e0] ;  /* 0x0007e000014c7983 */ /* 0x000ee80000300a00 */
[----:B----4-:R-:W4:Y:S04]  /*5740*/  @P4 LDG.E.U16 R95, desc[UR10][R26.64] ;  /* 0x0000000a1a5f4981 */ /* 0x010f28000c1e1500 */
[----:B------:R-:W4:Y:S04]  /*5750*/  @P4 LDG.E.U16 R94, desc[UR10][R78.64] ;  /* 0x0000000a4e5e4981 */ /* 0x000f28000c1e1500 */
[----:B------:R-:W4:Y:S04]  /*5760*/  @P4 LDG.E.U16 R93, desc[UR10][R24.64] ;  /* 0x0000000a185d4981 */ /* 0x000f28000c1e1500 */
[----:B------:R-:W4:Y:S04]  /*5770*/  LDL.LU.64 R26, [R1+0x7d8] ;  /* 0x0007d800011a7983 */ /* 0x000f280000300a00 */
[----:B------:R-:W4:Y:S04]  /*5780*/  LDL.LU.64 R78, [R1+0x7d0] ;  /* 0x0007d000014e7983 */ /* 0x000f280000300a00 */
[----:B------:R-:W4:Y:S04]  /*5790*/  LDL.LU.64 R24, [R1+0x7c8] ;  /* 0x0007c80001187983 */ /* 0x000f280000300a00 */
[----:B------:R-:W4:Y:S04]  /*57a0*/  @P4 LDG.E.U16 R92, desc[UR10][R22.64] ;  /* 0x0000000a165c4981 */ /* 0x000f28000c1e1500 */
[----:B------:R-:W4:Y:S04]  /*57b0*/  @P4 LDG.E.U16 R31, desc[UR10][R216.64] ;  /* 0x0000000ad81f4981 */ /* 0x000f28000c1e1500 */
[----:B------:R-:W4:Y:S04]  /*57c0*/  @P4 LDG.E.U16 R30, desc[UR10][R218.64] ;  /* 0x0000000ada1e4981 */ /* 0x000f28000c1e1500 */
[----:B------:R-:W4:Y:S04]  /*57d0*/  LDL.LU.64 R22, [R1+0x7c0] ;  /* 0x0007c00001167983 */ /* 0x000f280000300a00 */
[----:B------:R-:W4:Y:S01]  /*57e0*/  LDL.LU.64 R80, [R1+0x7b8] ;  /* 0x0007b80001507983 */ /* 0x000f220000300a00 */
[----:B------:R-:W-:-:S03]  /*57f0*/  IMAD.WIDE R162, R169, 0x2, R136 ;  /* 0x00000002a9a27825 */ /* 0x000fc600078e0288 */
[----:B------:R-:W4:Y:S01]  /*5800*/  @P4 LDG.E.U16 R51, desc[UR10][R142.64] ;  /* 0x0000000a8e334981 */ /* 0x000f22000c1e1500 */
[----:B0-----:R-:W-:-:S03]  /*5810*/  IMAD.WIDE R154, R173, 0x2, R136 ;  /* 0x00000002ad9a7825 */ /* 0x001fc600078e0288 */
[----:B------:R-:W4:Y:S04]  /*5820*/  @P4 LDG.E.U16 R46, desc[UR10][R162.64] ;  /* 0x0000000aa22e4981 */ /* 0x000f28000c1e1500 */
        /* <DEDUP_REMOVED lines=9> */
[----:B------:R0:W4:Y:S04]  /*58c0*/  @P4 LDG.E.U16 R79, desc[UR10][R188.64] ;  /* 0x0000000abc4f4981 */ /* 0x000128000c1e1500 */
[----:B------:R-:W4:Y:S04]  /*58d0*/  @P4 LDG.E.U16 R24, desc[UR10][R230.64] ;  /* 0x0000000ae6184981 */ /* 0x000f28000c1e1500 */
[----:B------:R-:W4:Y:S04]  /*58e0*/  LDL.LU.64 R84, [R1+0x7a0] ;  /* 0x0007a00001547983 */ /* 0x000f280000300a00 */
[----:B------:R1:W-:Y:S04]  /*58f0*/  STL.64 [R1+0x430], R152 ;  /* 0x0004309801007387 */ /* 0x0003e80000100a00 */
[----:B------:R-:W4:Y:S04]  /*5900*/  @P4 LDG.E.U16 R22, desc[UR10][R232.64] ;  /* 0x0000000ae8164981 */ /* 0x000f28000c1e1500 */
[----:B------:R-:W4:Y:S04]  /*5910*/  @P4 LDG.E.U16 R80, desc[UR10][R18.64] ;  /* 0x0000000a12504981 */ /* 0x000f28000c1e1500 */
[----:B------:R-:W4:Y:S04]  /*5920*/  @P4 LDG.E.U16 R81, desc[UR10][R86.64] ;  /* 0x0000000a56514981 */ /* 0x000f28000c1e1500 */
[----:B------:R-:W4:Y:S04]  /*5930*/  @P4 LDG.E.U16 R25, desc[UR10][R228.64] ;  /* 0x0000000ae4194981 */ /* 0x000f28000c1e1500 */
[----:B------:R-:W4:Y:S04]  /*5940*/  LDL.LU.64 R18, [R1+0x798] ;  /* 0x0007980001127983 */ /* 0x000f280000300a00 */
[----:B------:R-:W4:Y:S01]  /*5950*/  LDL.LU.64 R86, [R1+0x790] ;  /* 0x0007900001567983 */ /* 0x000f220000300a00 */
[----:B0-----:R-:W-:-:S03]  /*5960*/  IMAD.WIDE R188, R165, 0x2, R134 ;  /* 0x00000002a5bc7825 */ /* 0x001fc600078e0286 */
[----:B------:R-:W4:Y:S04]  /*5970*/  @P4 LDG.E.U16 R27, desc[UR10][R224.64] ;  /* 0x0000000ae01b4981 */ /* 0x000f28000c1e1500 */
[----:B------:R-:W-:Y:S04]  /*5980*/  STL.64 [R1+0x428], R188 ;  /* 0x000428bc01007387 */ /* 0x000fe80000100a00 */
[----:B--2---:R-:W2:Y:S04]  /*5990*/  @P4 LDG.E.U16 R20, desc[UR10][R236.64] ;  /* 0x0000000aec144981 */ /* 0x004ea8000c1e1500 */
[----:B---3--:R-:W3:Y:S04]  /*59a0*/  @P4 LDG.E.U16 R82, desc[UR10][R88.64] ;  /* 0x0000000a58524981 */ /* 0x008ee8000c1e1500 */
[----:B------:R-:W2:Y:S04]  /*59b0*/  @P4 LDG.E.U16 R83, desc[UR10][R16.64] ;  /* 0x0000000a10534981 */ /* 0x000ea8000c1e1500 */
[----:B------:R-:W2:Y:S04]  /*59c0*/  @P4 LDG.E.U16 R21, desc[UR10][R234.64] ;  /* 0x0000000aea154981 */ /* 0x000ea8000c1e1500 */
[----:B------:R-:W2:Y:S04]  /*59d0*/  LDL.LU.64 R88, [R1+0x788] ;  /* 0x0007880001587983 */ /* 0x000ea80000300a00 */
[----:B------:R0:W-:Y:S04]  /*59e0*/  STL.64 [R1+0x3c0], R150 ;  /* 0x0003c09601007387 */ /* 0x0001e80000100a00 */
[----:B------:R-:W3:Y:S04]  /*59f0*/  LDL.LU.64 R16, [R1+0x780] ;  /* 0x0007800001107983 */ /* 0x000ee80000300a00 */
[----:B----4-:R-:W4:Y:S04]  /*5a00*/  @P4 LDG.E.U16 R84, desc[UR10][R60.64] ;  /* 0x0000000a3c544981 */ /* 0x010f28000c1e1500 */
[----:B------:R-:W4:Y:S04]  /*5a10*/  @P4 LDG.E.U16 R85, desc[UR10][R14.64] ;  /* 0x0000000a0e554981 */ /* 0x000f28000c1e1500 */
[----:B------:R-:W4:Y:S04]  /*5a20*/  @P4 LDG.E.U16 R18, desc[UR10][R240.64] ;  /* 0x0000000af0124981 */ /* 0x000f28000c1e1500 */
[----:B------:R-:W4:Y:S04]  /*5a30*/  LDL.LU.64 R60, [R1+0x778] ;  /* 0x00077800013c7983 */ /* 0x000f280000300a00 */
[----:B------:R-:W4:Y:S04]  /*5a40*/  LDL.LU.64 R14, [R1+0x770] ;  /* 0x00077000010e7983 */ /* 0x000f280000300a00 */
[----:B------:R-:W4:Y:S04]  /*5a50*/  @P4 LDG.E.U16 R86, desc[UR10][R62.64] ;  /* 0x0000000a3e564981 */ /* 0x000f28000c1e1500 */
[----:B------:R-:W4:Y:S01]  /*5a60*/  @P4 LDG.E.U16 R87, desc[UR10][R12.64] ;  /* 0x0000000a0c574981 */ /* 0x000f22000c1e1500 */
[----:B------:R-:W-:-:S03]  /*5a70*/  IMAD.WIDE R164, R167, 0x2, R134 ;  /* 0x00000002a7a47825 */ /* 0x000fc600078e0286 */
[----:B------:R-:W4:Y:S04]  /*5a80*/  @P4 LDG.E.U16 R19, desc[UR10][R238.64] ;  /* 0x0000000aee134981 */ /* 0x000f28000c1e1500 */
[----:B------:R-:W4:Y:S04]  /*5a90*/  LDL.LU.64 R62, [R1+0x768] ;  /* 0x00076800013e7983 */ /* 0x000f280000300a00 */
[----:B------:R-:W4:Y:S04]  /*5aa0*/  LDL.LU.64 R12, [R1+0x760] ;  /* 0x00076000010c7983 */ /* 0x000f280000300a00 */
[----:B------:R-:W4:Y:S04]  /*5ab0*/  @P4 LDG.E.U16 R41, desc[UR10][R188.64] ;  /* 0x0000000abc294981 */ /* 0x000f28000c1e1500 */
[----:B--2---:R-:W2:Y:S04]  /*5ac0*/  @P4 LDG.E.U16 R88, desc[UR10][R10.64] ;  /* 0x0000000a0a584981 */ /* 0x004ea8000c1e1500 */
[----:B------:R-:W2:Y:S04]  /*5ad0*/  @P4 LDG.E.U16 R89, desc[UR10][R64.64] ;  /* 0x0000000a40594981 */ /* 0x000ea8000c1e1500 */
[----:B---3--:R-:W3:Y:S04]  /*5ae0*/  @P4 LDG.E.U16 R16, desc[UR10][R244.64] ;  /* 0x0000000af4104981 */ /* 0x008ee8000c1e1500 */
[----:B------:R-:W2:Y:S04]  /*5af0*/  LDL.LU.64 R10, [R1+0x758] ;  /* 0x00075800010a7983 */ /* 0x000ea80000300a00 */
[----:B------:R-:W3:Y:S04]  /*5b00*/  LDL.LU.64 R64, [R1+0x750] ;  /* 0x0007500001407983 */ /* 0x000ee80000300a00 */
[----:B------:R-:W3:Y:S01]  /*5b10*/  @P4 LDG.E.U16 R17, desc[UR10][R242.64] ;  /* 0x0000000af2114981 */ /* 0x000ee2000c1e1500 */
[----:B-1----:R-:W-:-:S03]  /*5b20*/  IMAD.WIDE R152, R173, 0x2, R134 ;  /* 0x00000002ad987825 */ /* 0x002fc600078e0286 */
[----:B------:R-:W3:Y:S01]  /*5b30*/  @P4 LDG.E.U16 R45, desc[UR10][R164.64] ;  /* 0x0000000aa42d4981 */ /* 0x000ee2000c1e1500 */
[----:B0-----:R-:W-:-:S03]  /*5b40*/  IMAD.WIDE R150, R174, 0x2, R136 ;  /* 0x00000002ae967825 */ /* 0x001fc600078e0288 */
[----:B------:R-:W3:Y:S04]  /*5b50*/  @P4 LDG.E.U16 R53, desc[UR10][R152.64] ;  /* 0x0000000a98354981 */ /* 0x000ee8000c1e1500 */
[----:B------:R-:W3:Y:S04]  /*5b60*/  @P4 LDG.E.U16 R54, desc[UR10][R150.64] ;  /* 0x0000000a96364981 */ /* 0x000ee8000c1e1500 */
[----:B----4-:R-:W4:Y:S04]  /*5b70*/  @P4 LDG.E.U16 R60, desc[UR10][R72.64] ;  /* 0x0000000a483c4981 */ /* 0x010f28000c1e1500 */
[----:B------:R-:W4:Y:S04]  /*5b80*/  @P4 LDG.E.U16 R61, desc[UR10][R66.64] ;  /* 0x0000000a423d4981 */ /* 0x000f28000c1e1500 */
[----:B------:R-:W4:Y:S04]  /*5b90*/  @P4 LDG.E.U16 R14, desc[UR10][R248.64] ;  /* 0x0000000af80e4981 */ /* 0x000f28000c1e1500 */
[----:B------:R-:W4:Y:S04]  /*5ba0*/  LDL.LU.64 R72, [R1+0x748] ;  /* 0x0007480001487983 */ /* 0x000f280000300a00 */
[----:B------:R-:W4:Y:S04]  /*5bb0*/  LDL.LU.64 R66, [R1+0x740] ;  /* 0x0007400001427983 */ /* 0x000f280000300a00 */
[----:B------:R-:W4:Y:S04]  /*5bc0*/  @P4 LDG.E.U16 R62, desc[UR10][R68.64] ;  /* 0x0000000a443e4981 */ /* 0x000f28000c1e1500 */
[----:B------:R0:W4:Y:S04]  /*5bd0*/  @P4 LDG.E.U16 R63, desc[UR10][R186.64] ;  /* 0x0000000aba3f4981 */ /* 0x000128000c1e1500 */
[----:B------:R-:W4:Y:S04]  /*5be0*/  @P4 LDG.E.U16 R12, desc[UR10][R208.64] ;  /* 0x0000000ad00c4981 */ /* 0x000f28000c1e1500 */
[----:B------:R-:W4:Y:S04]  /*5bf0*/  LDL.LU.64 R68, [R1+0x738] ;  /* 0x0007380001447983 */ /* 0x000f280000300a00 */
[----:B------:R1:W-:Y:S04]  /*5c00*/  STL.64 [R1+0x3b8], R148 ;  /* 0x0003b89401007387 */ /* 0x0003e80000100a00 */
[----:B------:R-:W4:Y:S04]  /*5c10*/  @P4 LDG.E.U16 R13, desc[UR10][R250.64] ;  /* 0x0000000afa0d4981 */ /* 0x000f28000c1e1500 */
[----:B------:R-:W4:Y:S04]  /*5c20*/  @P4 LDG.E.U16 R15, desc[UR10][R246.64] ;  /* 0x0000000af60f4981 */ /* 0x000f28000c1e1500 */
[----:B--2---:R-:W2:Y:S04]  /*5c30*/  @P4 LDG.E.U16 R11, desc[UR10][R206.64] ;  /* 0x0000000ace0b4981 */ /* 0x004ea8000c1e1500 */
[----:B---3--:R-:W3:Y:S04]  /*5c40*/  @P4 LDG.E.U16 R64, desc[UR10][R70.64] ;  /* 0x0000000a46404981 */ /* 0x008ee8000c1e1500 */
[----:B------:R-:W2:Y:S04]  /*5c50*/  @P4 LDG.E.U16 R65, desc[UR10][R4.64] ;  /* 0x0000000a04414981 */ /* 0x000ea8000c1e1500 */
[----:B------:R-:W2:Y:S01]  /*5c60*/  LDL.LU.64 R70, [R1+0x730] ;  /* 0x0007300001467983 */ /* 0x000ea20000300a00 */
[----:B0-----:R-:W-:-:S03]  /*5c70*/  IMAD.WIDE R186, R167, 0x2, R136 ;  /* 0x00000002a7ba7825 */ /* 0x001fc600078e0288 */
[----:B------:R-:W3:Y:S04]  /*5c80*/  LDL.LU.64 R4, [R1+0x728] ;  /* 0x0007280001047983 */ /* 0x000ee80000300a00 */
[----:B------:R-:W-:Y:S04]  /*5c90*/  STL.64 [R1+0x688], R186 ;  /* 0x000688ba01007387 */ /* 0x000fe80000100a00 */
[----:B----4-:R-:W4:Y:S04]  /*5ca0*/  @P4 LDG.E.U16 R72, desc[UR10][R202.64] ;  /* 0x0000000aca484981 */ /* 0x010f28000c1e1500 */
[----:B------:R-:W3:Y:S04]  /*5cb0*/  @P4 LDG.E.U16 R66, desc[UR10][R6.64] ;  /* 0x0000000a06424981 */ /* 0x000ee8000c1e1500 */
[----:B------:R-:W3:Y:S04]  /*5cc0*/  @P4 LDG.E.U16 R67, desc[UR10][R8.64] ;  /* 0x0000000a08434981 */ /* 0x000ee8000c1e1500 */
[----:B------:R-:W3:Y:S04]  /*5cd0*/  @P4 LDG.E.U16 R73, desc[UR10][R204.64] ;  /* 0x0000000acc494981 */ /* 0x000ee8000c1e1500 */
[----:B------:R-:W3:Y:S04]  /*5ce0*/  LDL.LU.64 R6, [R1+0x720] ;  /* 0x0007200001067983 */ /* 0x000ee80000300a00 */
[----:B------:R-:W-:Y:S04]  /*5cf0*/  STL.64 [R1+0x680], R164 ;  /* 0x000680a401007387 */ /* 0x000fe80000100a00 */
[----:B------:R-:W3:Y:S04]  /*5d00*/  LDL.LU.64 R8, [R1+0x718] ;  /* 0x0007180001087983 */ /* 0x000ee80000300a00 */
[----:B------:R-:W3:Y:S04]  /*5d10*/  @P4 LDG.E.U16 R68, desc[UR10][R58.64] ;  /* 0x0000000a3a444981 */ /* 0x000ee8000c1e1500 */
[----:B------:R-:W3:Y:S01]  /*5d20*/  @P4 LDG.E.U16 R69, desc[UR10][R74.64] ;  /* 0x0000000a4a454981 */ /* 0x000ee2000c1e1500 */
[----:B-1----:R-:W-:-:S03]  /*5d30*/  IMAD.WIDE R148, R174, 0x2, R134 ;  /* 0x00000002ae947825 */ /* 0x002fc600078e0286 */
[----:B------:R-:W3:Y:S04]  /*5d40*/  @P4 LDG.E.U16 R44, desc[UR10][R186.64] ;  /* 0x0000000aba2c4981 */ /* 0x000ee8000c1e1500 */
[----:B------:R-:W3:Y:S04]  /*5d50*/  LDL.LU.64 R58, [R1+0x710] ;  /* 0x00071000013a7983 */ /* 0x000ee80000300a00 */
[----:B------:R-:W3:Y:S04]  /*5d60*/  LDL.LU.64 R74, [R1+0x708] ;  /* 0x00070800014a7983 */ /* 0x000ee80000300a00 */
[----:B------:R-:W3:Y:S04]  /*5d70*/  @P4 LDG.E.U16 R55, desc[UR10][R148.64] ;  /* 0x0000000a94374981 */ /* 0x000ee8000c1e1500 */
[----:B--2---:R-:W2:Y:S04]  /*5d80*/  @P4 LDG.E.U16 R70, desc[UR10][R214.64] ;  /* 0x0000000ad6464981 */ /* 0x004ea8000c1e1500 */
[----:B------:R-:W2:Y:S04]  /*5d90*/  @P4 LDG.E.U16 R71, desc[UR10][R200.64] ;  /* 0x0000000ac8474981 */ /* 0x000ea8000c1e1500 */
[----:B------:R-:W5:Y:S04]  /*5da0*/  LDL.LU.64 R214, [R1+0x700] ;  /* 0x0007000001d67983 */ /* 0x000f680000300a00 */
[----:B------:R-:W-:Y:S04]  /*5db0*/  STL.64 [R1+0x608], R162 ;  /* 0x000608a201007387 */ /* 0x000fe80000100a00 */
[----:B------:R-:W-:Y:S04]  /*5dc0*/  STL.64 [R1+0x600], R160 ;  /* 0x000600a001007387 */ /* 0x000fe80000100a00 */
[----:B------:R0:W-:Y:S04]  /*5dd0*/  STL.64 [R1+0x588], R146 ;  /* 0x0005889201007387 */ /* 0x0001e80000100a00 */
[----:B------:R-:W-:Y:S04]  /*5de0*/  STL.64 [R1+0x580], R158 ;  /* 0x0005809e01007387 */ /* 0x000fe80000100a00 */
[----:B------:R-:W-:Y:S04]  /*5df0*/  STL.64 [R1+0x3b0], R156 ;  /* 0x0003b09c01007387 */ /* 0x000fe80000100a00 */
[----:B------:R1:W-:Y:S01]  /*5e00*/  STL.64 [R1+0x508], R142 ;  /* 0x0005088e01007387 */ /* 0x0003e20000100a00 */
[----:B0-----:R-:W-:-:S05]  /*5e10*/  IMAD.WIDE R146, R176, 0x2, R136 ;  /* 0x00000002b0927825 */ /* 0x001fca00078e0288 */
[----:B------:R-:W2:Y:S01]  /*5e20*/  @P4 LDG.E.U16 R56, desc[UR10][R146.64] ;  /* 0x0000000a92384981 */ /* 0x000ea2000c1e1500 */
[----:B-1----:R-:W-:-:S05]  /*5e30*/  IMAD.WIDE R142, R176, 0x2, R134 ;  /* 0x00000002b08e7825 */ /* 0x002fca00078e0286 */
[----:B------:R0:W2:Y:S04]  /*5e40*/  @P4 LDG.E.U16 R57, desc[UR10][R142.64] ;  /* 0x0000000a8e394981 */ /* 0x0000a8000c1e1500 */
[----:B------:R-:W-:Y:S04]  /*5e50*/  STL.64 [R1+0x3a8], R154 ;  /* 0x0003a89a01007387 */ /* 0x000fe80000100a00 */
[----:B------:R1:W-:Y:S04]  /*5e60*/  STL.64 [R1+0x3a0], R152 ;  /* 0x0003a09801007387 */ /* 0x0003e80000100a00 */
[----:B------:R-:W-:Y:S04]  /*5e70*/  STL.64 [R1+0x398], R150 ;  /* 0x0003989601007387 */ /* 0x000fe80000100a00 */
[----:B------:R-:W-:Y:S04]  /*5e80*/  STL.64 [R1+0x390], R148 ;  /* 0x0003909401007387 */ /* 0x000fe80000100a00 */
[----:B------:R-:W-:Y:S01]  /*5e90*/  STL.64 [R1+0x388], R146 ;  /* 0x0003889201007387 */ /* 0x000fe20000100a00 */
[----:B-1----:R-:W1:Y:S03]  /*5ea0*/  LDC.64 R152, c[0x0][0x390] ;  /* 0x0000e400ff987b82 */ /* 0x002e660000000a00 */
[----:B------:R0:W-:Y:S02]  /*5eb0*/  STL.64 [R1+0x380], R142 ;  /* 0x0003808e01007387 */ /* 0x0001e40000100a00 */
[----:B0-----:R-:W-:-:S05]  /*5ec0*/  LOP3.LUT R143, R182, 0xc0, RZ, 0xc0, !PT ;  /* 0x000000c0b68f7812 */ /* 0x001fca00078ec0ff */
[----:B------:R-:W-:-:S04]  /*5ed0*/  IMAD R133, R143, 0x40, R133 ;  /* 0x000000408f857824 */ /* 0x000fc800078e0285 */
[----:B------:R-:W-:-:S05]  /*5ee0*/  IMAD.SHL.U32 R133, R133, 0x2, RZ ;  /* 0x0000000285857824 */ /* 0x000fca00078e00ff */
[C---:B------:R-:W-:Y:S01]  /*5ef0*/  LOP3.LUT R146, R133.reuse, 0x10, RZ, 0x3c, !PT ;  /* 0x0000001085927812 */ /* 0x040fe200078e3cff */
        /* <DEDUP_REMOVED lines=14> */
[----:B------:R-:W-:Y:S01]  /*5fe0*/  STS.U16 [R133+UR9+0x11c00], R120 ;  /* 0x011c007885007988 */ /* 0x000fe20008000409 */
[----:B------:R-:W-:-:S02]  /*5ff0*/  LOP3.LUT R144, R133, 0x20, RZ, 0x3c, !PT ;  /* 0x0000002085907812 */ /* 0x000fc400078e3cff */
[----:B------:R-:W-:Y:S01]  /*6000*/  LOP3.LUT R0, R182, 0x3f, RZ, 0xc0, !PT ;  /* 0x0000003fb6007812 */ /* 0x000fe200078ec0ff */
[----:B------:R-:W-:Y:S01]  /*6010*/  STS.U16 [R133+UR9+0x19c00], R119 ;  /* 0x019c007785007988 */ /* 0x000fe20008000409 */
[----:B------:R-:W-:Y:S01]  /*6020*/  IMAD R140, R184, R140, RZ ;  /* 0x0000008cb88c7224 */ /* 0x000fe200078e02ff */
[----:B------:R-:W-:Y:S01]  /*6030*/  UIADD3 UR5, UPT, UPT, UR8, 0x100, URZ ;  /* 0x0000010008057890 */ /* 0x000fe2000fffe0ff */
[----:B0-----:R-:W0:Y:S01]  /*6040*/  LDC R106, c[0x0][0x3d8] ;  /* 0x0000f600ff6a7b82 */ /* 0x001e220000000800 */
[----:B------:R-:W-:Y:S04]  /*6050*/  STS.U16 [R146+UR9+0x10080], R118 ;  /* 0x0100807692007988 */ /* 0x000fe80008000409 */
[----:B------:R-:W-:Y:S04]  /*6060*/  STS.U16 [R146+UR9+0x18080], R117 ;  /* 0x0180807592007988 */ /* 0x000fe80008000409 */
[----:B------:R-:W-:Y:S04]  /*6070*/  STS.U16 [R146+UR9+0x10480], R116 ;  /* 0x0104807492007988 */ /* 0x000fe80008000409 */
[----:B------:R-:W-:Y:S04]  /*6080*/  STS.U16 [R146+UR9+0x18480], R115 ;  /* 0x0184807392007988 */ /* 0x000fe80008000409 */
[----:B------:R-:W-:Y:S04]  /*6090*/  STS.U16 [R146+UR9+0x10880], R114 ;  /* 0x0108807292007988 */ /* 0x000fe80008000409 */
[----:B------:R1:W-:Y:S04]  /*60a0*/  STS.U16 [R146+UR9+0x18880], R113 ;  /* 0x0188807192007988 */ /* 0x0003e80008000409 */
[----:B------:R-:W-:Y:S04]  /*60b0*/  STS.U16 [R146+UR9+0x10c80], R112 ;  /* 0x010c807092007988 */ /* 0x000fe80008000409 */
[----:B------:R3:W-:Y:S01]  /*60c0*/  STS.U16 [R146+UR9+0x18c80], R111 ;  /* 0x018c806f92007988 */ /* 0x0007e20008000409 */
[----:B------:R-:W-:Y:S01]  /*60d0*/  IMAD R0, R0, R3, RZ ;  /* 0x0000000300007224 */ /* 0x000fe200078e02ff */
[----:B-1----:R-:W1:Y:S02]  /*60e0*/  LDC R113, c[0x0][0x3d8] ;  /* 0x0000f600ff717b82 */ /* 0x002e640000000800 */
[----:B------:R-:W-:Y:S04]  /*60f0*/  STS.U16 [R146+UR9+0x11080], R110 ;  /* 0x0110806e92007988 */ /* 0x000fe80008000409 */
[----:B------:R4:W-:Y:S01]  /*6100*/  STS.U16 [R146+UR9+0x19080], R109 ;  /* 0x0190806d92007988 */ /* 0x0009e20008000409 */
[----:B------:R-:W-:Y:S01]  /*6110*/  IMAD.SHL.U32 R142, R140, 0x2, RZ ;  /* 0x000000028c8e7824 */ /* 0x000fe200078e00ff */
[----:B---3--:R-:W3:Y:S02]  /*6120*/  LDC R111, c[0x0][0x3d8] ;  /* 0x0000f600ff6f7b82 */ /* 0x008ee40000000800 */
[----:B------:R-:W-:Y:S04]  /*6130*/  STS.U16 [R146+UR9+0x11480], R108 ;  /* 0x0114806c92007988 */ /* 0x000fe80008000409 */
[----:B------:R0:W-:Y:S01]  /*6140*/  STS.U16 [R146+UR9+0x19480], R107 ;  /* 0x0194806b92007988 */ /* 0x0001e20008000409 */
[----:B------:R-:W-:Y:S01]  /*6150*/  IMAD.SHL.U32 R3, R0, 0x2, RZ ;  /* 0x0000000200037824 */ /* 0x000fe200078e00ff */
[----:B----4-:R-:W4:Y:S02]  /*6160*/  LDC R109, c[0x0][0x3d8] ;  /* 0x0000f600ff6d7b82 */ /* 0x010f240000000800 */
[----:B------:R0:W-:Y:S04]  /*6170*/  STS.U16 [R146+UR9+0x11880], R90 ;  /* 0x0118805a92007988 */ /* 0x0001e80008000409 */
[----:B------:R0:W-:Y:S01]  /*6180*/  STS.U16 [R146+UR9+0x19880], R105 ;  /* 0x0198806992007988 */ /* 0x0001e20008000409 */
[----:B------:R-:W-:Y:S01]  /*6190*/  IMAD.HI R140, R140, 0x2, RZ ;  /* 0x000000028c8c7827 */ /* 0x000fe200078e02ff */
[----:B0-----:R-:W0:Y:S02]  /*61a0*/  LDC R107, c[0x0][0x3d8] ;  /* 0x0000f600ff6b7b82 */ /* 0x001e240000000800 */
[----:B------:R-:W-:Y:S04]  /*61b0*/  STS.U16 [R146+UR9+0x11c80], R104 ;  /* 0x011c806892007988 */ /* 0x000fe80008000409 */
[----:B------:R-:W-:Y:S01]  /*61c0*/  STS.U16 [R146+UR9+0x19c80], R103 ;  /* 0x019c806792007988 */ /* 0x000fe20008000409 */
[----:B------:R-:W-:Y:S01]  /*61d0*/  LOP3.LUT R90, R133, 0x30, RZ, 0x3c, !PT ;  /* 0x00000030855a7812 */ /* 0x000fe200078e3cff */
[----:B------:R-:W-:Y:S01]  /*61e0*/  IMAD.HI R0, R0, 0x2, RZ ;  /* 0x0000000200007827 */ /* 0x000fe200078e02ff */
[----:B------:R-:W-:Y:S01]  /*61f0*/  IADD3 R152, P1, P2, R3, R152, R142 ;  /* 0x0000009803987210 */ /* 0x000fe20007a3e08e */
[----:B------:R1:W-:Y:S01]  /*6200*/  STS.U16 [R144+UR9+0x10100], R102 ;  /* 0x0101006690007988 */ /* 0x0003e20008000409 */
[----:B------:R-:W0:Y:S03]  /*6210*/  LDC R105, c[0x0][0x3d8] ;  /* 0x0000f600ff697b82 */ /* 0x000e260000000800 */
[----:B------:R-:W-:Y:S04]  /*6220*/  STS.U16 [R144+UR9+0x18100], R101 ;  /* 0x0181006590007988 */ /* 0x000fe80008000409 */
[----:B------:R3:W-:Y:S01]  /*6230*/  STS.U16 [R144+UR9+0x10500], R100 ;  /* 0x0105006490007988 */ /* 0x0007e20008000409 */
[----:B------:R-:W-:Y:S01]  /*6240*/  IADD3.X R0, PT, PT, R0, R153, R140, P1, P2 ;  /* 0x0000009900007210 */ /* 0x000fe20000fe448c */
[----:B------:R-:W-:Y:S01]  /*6250*/  VIADD R142, R23, UR5 ;  /* 0x00000005178e7c36 */ /* 0x000fe20008000000 */
[----:B-1----:R-:W1:Y:S01]  /*6260*/  LDC R102, c[0x0][0x3d8] ;  /* 0x0000f600ff667b82 */ /* 0x002e620000000800 */
[----:B------:R-:W-:Y:S04]  /*6270*/  STS.U16 [R144+UR9+0x18500], R99 ;  /* 0x0185006390007988 */ /* 0x000fe80008000409 */
[----:B------:R4:W-:Y:S03]  /*6280*/  STS.U16 [R144+UR9+0x10900], R98 ;  /* 0x0109006290007988 */ /* 0x0009e60008000409 */
[----:B---3--:R-:W3:Y:S01]  /*6290*/  LDC R100, c[0x0][0x3d8] ;  /* 0x0000f600ff647b82 */ /* 0x008ee20000000800 */
[----:B------:R-:W-:Y:S04]  /*62a0*/  STS.U16 [R144+UR9+0x18900], R97 ;  /* 0x0189006190007988 */ /* 0x000fe80008000409 */
[----:B------:R4:W-:Y:S01]  /*62b0*/  STS.U16 [R144+UR9+0x10d00], R96 ;  /* 0x010d006090007988 */ /* 0x0009e20008000409 */
[----:B------:R-:W-:-:S02]  /*62c0*/  R2UR UR4, R142 ;  /* 0x000000008e0472ca */ /* 0x000fc400000e0000 */
[----:B----4-:R-:W4:Y:S01]  /*62d0*/  LDC R98, c[0x0][0x3d8] ;  /* 0x0000f600ff627b82 */ /* 0x010f220000000800 */
[----:B------:R-:W-:Y:S04]  /*62e0*/  STS.U16 [R144+UR9+0x18d00], R95 ;  /* 0x018d005f90007988 */ /* 0x000fe80008000409 */
[----:B------:R0:W-:Y:S03]  /*62f0*/  STS.U16 [R144+UR9+0x11100], R94 ;  /* 0x0111005e90007988 */ /* 0x0001e60008000409 */
[----:B------:R-:W1:Y:S01]  /*6300*/  LDC R96, c[0x0][0x3d8] ;  /* 0x0000f600ff607b82 */ /* 0x000e620000000800 */
[----:B------:R-:W-:Y:S04]  /*6310*/  STS.U16 [R144+UR9+0x19100], R93 ;  /* 0x0191005d90007988 */ /* 0x000fe80008000409 */
[----:B------:R0:W-:Y:S01]  /*6320*/  STS.U16 [R144+UR9+0x11500], R92 ;  /* 0x0115005c90007988 */ /* 0x0001e20008000409 */
[----:B------:R-:W-:-:S02]  /*6330*/  ULEA UR4, UR12, UR4, 0x3 ;  /* 0x000000040c047291 */ /* 0x000fc4000f8e18ff */
[----:B0-----:R-:W0:Y:S01]  /*6340*/  LDC R94, c[0x0][0x3d8] ;  /* 0x0000f600ff5e7b82 */ /* 0x001e220000000800 */
[----:B------:R3:W-:Y:S04]  /*6350*/  STS.U16 [R144+UR9+0x19500], R91 ;  /* 0x0195005b90007988 */ /* 0x0007e80008000409 */
[----:B------:R3:W-:Y:S03]  /*6360*/  STS.U16 [R144+UR9+0x11900], R76 ;  /* 0x0119004c90007988 */ /* 0x0007e60008000409 */
[----:B------:R-:W0:Y:S01]  /*6370*/  LDC R92, c[0x0][0x3d8] ;  /* 0x0000f600ff5c7b82 */ /* 0x000e220000000800 */
[----:B------:R3:W-:Y:S04]  /*6380*/  STS.U16 [R144+UR9+0x19900], R77 ;  /* 0x0199004d90007988 */ /* 0x0007e80008000409 */
[----:B------:R-:W-:Y:S03]  /*6390*/  STS.U16 [R144+UR9+0x11d00], R78 ;  /* 0x011d004e90007988 */ /* 0x000fe60008000409 */
[----:B---3--:R-:W3:Y:S01]  /*63a0*/  LDC R91, c[0x0][0x3d8] ;  /* 0x0000f600ff5b7b82 */ /* 0x008ee20000000800 */
[----:B------:R-:W-:Y:S04]  /*63b0*/  STS.U16 [R144+UR9+0x19d00], R79 ;  /* 0x019d004f90007988 */ /* 0x000fe80008000409 */
[----:B------:R4:W-:Y:S01]  /*63c0*/  STS.U16 [R90+UR9+0x10180], R74 ;  /* 0x0101804a5a007988 */ /* 0x0009e20008000409 */
[----:B------:R-:W-:-:S02]  /*63d0*/  LOP3.LUT R76, R133, 0x40, RZ, 0x3c, !PT ;  /* 0x00000040854c7812 */ /* 0x000fc400078e3cff */
[----:B------:R-:W0:Y:S01]  /*63e0*/  LDC R77, c[0x0][0x3d8] ;  /* 0x0000f600ff4d7b82 */ /* 0x000e220000000800 */
[----:B------:R1:W-:Y:S04]  /*63f0*/  STS.U16 [R90+UR9+0x18180], R75 ;  /* 0x0181804b5a007988 */ /* 0x0003e80008000409 */
[----:B------:R1:W-:Y:S03]  /*6400*/  STS.U16 [R90+UR9+0x10580], R80 ;  /* 0x010580505a007988 */ /* 0x0003e60008000409 */
[----:B----4-:R-:W4:Y:S01]  /*6410*/  LDC R74, c[0x0][0x3d8] ;  /* 0x0000f600ff4a7b82 */ /* 0x010f220000000800 */
[----:B------:R0:W-:Y:S04]  /*6420*/  STS.U16 [R90+UR9+0x18580], R81 ;  /* 0x018580515a007988 */ /* 0x0001e80008000409 */
[----:B------:R0:W-:Y:S03]  /*6430*/  STS.U16 [R90+UR9+0x10980], R82 ;  /* 0x010980525a007988 */ /* 0x0001e60008000409 */
[----:B-1----:R-:W1:Y:S01]  /*6440*/  LDC R75, c[0x0][0x3d8] ;  /* 0x0000f600ff4b7b82 */ /* 0x002e620000000800 */
[----:B------:R-:W-:Y:S04]  /*6450*/  STS.U16 [R90+UR9+0x18980], R83 ;  /* 0x018980535a007988 */ /* 0x000fe80008000409 */
[----:B------:R-:W-:Y:S03]  /*6460*/  STS.U16 [R90+UR9+0x10d80], R84 ;  /* 0x010d80545a007988 */ /* 0x000fe60008000409 */
[----:B------:R-:W1:Y:S01]  /*6470*/  LDC R78, c[0x0][0x3d8] ;  /* 0x0000f600ff4e7b82 */ /* 0x000e620000000800 */
[----:B------:R-:W-:Y:S04]  /*6480*/  STS.U16 [R90+UR9+0x18d80], R85 ;  /* 0x018d80555a007988 */ /* 0x000fe80008000409 */
[----:B------:R-:W-:Y:S03]  /*6490*/  STS.U16 [R90+UR9+0x11180], R86 ;  /* 0x011180565a007988 */ /* 0x000fe60008000409 */
[----:B------:R-:W1:Y:S01]  /*64a0*/  LDC R80, c[0x0][0x3d8] ;  /* 0x0000f600ff507b82 */ /* 0x000e620000000800 */
[----:B------:R-:W-:Y:S04]  /*64b0*/  STS.U16 [R90+UR9+0x19180], R87 ;  /* 0x019180575a007988 */ /* 0x000fe80008000409 */
[----:B------:R-:W-:Y:S03]  /*64c0*/  STS.U16 [R90+UR9+0x11580], R88 ;  /* 0x011580585a007988 */ /* 0x000fe60008000409 */
[----:B------:R-:W1:Y:S01]  /*64d0*/  LDC R79, c[0x0][0x3d8] ;  /* 0x0000f600ff4f7b82 */ /* 0x000e620000000800 */
[----:B------:R-:W-:Y:S04]  /*64e0*/  STS.U16 [R90+UR9+0x19580], R89 ;  /* 0x019580595a007988 */ /* 0x000fe80008000409 */
[----:B------:R2:W-:Y:S03]  /*64f0*/  STS.U16 [R90+UR9+0x11980], R60 ;  /* 0x0119803c5a007988 */ /* 0x0005e60008000409 */
[----:B0-----:R-:W0:Y:S01]  /*6500*/  LDC R81, c[0x0][0x3d8] ;  /* 0x0000f600ff517b82 */ /* 0x001e220000000800 */
[----:B------:R-:W-:Y:S04]  /*6510*/  STS.U16 [R90+UR9+0x19980], R61 ;  /* 0x0199803d5a007988 */ /* 0x000fe80008000409 */
[----:B------:R3:W-:Y:S03]  /*6520*/  STS.U16 [R90+UR9+0x11d80], R62 ;  /* 0x011d803e5a007988 */ /* 0x0007e60008000409 */
[----:B------:R-:W0:Y:S01]  /*6530*/  LDC R82, c[0x0][0x3d8] ;  /* 0x0000f600ff527b82 */ /* 0x000e220000000800 */
[----:B------:R-:W-:Y:S04]  /*6540*/  STS.U16 [R90+UR9+0x19d80], R63 ;  /* 0x019d803f5a007988 */ /* 0x000fe80008000409 */
[----:B------:R4:W-:Y:S01]  /*6550*/  STS.U16 [R76+UR9+0x10200], R59 ;  /* 0x0102003b4c007988 */ /* 0x0009e20008000409 */
[----:B--2---:R-:W-:-:S02]  /*6560*/  LOP3.LUT R60, R133, 0x50, RZ, 0x3c, !PT ;  /* 0x00000050853c7812 */ /* 0x004fc400078e3cff */
[----:B---3--:R-:W2:Y:S01]  /*6570*/  LDC R62, c[0x0][0x3d8] ;  /* 0x0000f600ff3e7b82 */ /* 0x008ea20000000800 */
[----:B------:R3:W-:Y:S04]  /*6580*/  STS.U16 [R76+UR9+0x18200], R58 ;  /* 0x0182003a4c007988 */ /* 0x0007e80008000409 */
[----:B------:R0:W-:Y:S03]  /*6590*/  STS.U16 [R76+UR9+0x10600], R64 ;  /* 0x010600404c007988 */ /* 0x0001e60008000409 */
[----:B----4-:R-:W4:Y:S01]  /*65a0*/  LDC R59, c[0x0][0x3d8] ;  /* 0x0000f600ff3b7b82 */ /* 0x010f220000000800 */
[----:B------:R0:W-:Y:S04]  /*65b0*/  STS.U16 [R76+UR9+0x18600], R65 ;  /* 0x018600414c007988 */ /* 0x0001e80008000409 */
[----:B------:R-:W-:Y:S03]  /*65c0*/  STS.U16 [R76+UR9+0x10a00], R66 ;  /* 0x010a00424c007988 */ /* 0x000fe60008000409 */
[----:B---3--:R-:W3:Y:S01]  /*65d0*/  LDC R58, c[0x0][0x3d8] ;  /* 0x0000f600ff3a7b82 */ /* 0x008ee20000000800 */
        /* <DEDUP_REMOVED lines=8> */
[----:B0-----:R-:W0:Y:S01]  /*6660*/  LDC R64, c[0x0][0x3d8] ;  /* 0x0000f600ff407b82 */ /* 0x001e220000000800 */
[----:B------:R-:W-:Y:S04]  /*6670*/  STS.U16 [R76+UR9+0x19600], R73 ;  /* 0x019600494c007988 */ /* 0x000fe80008000409 */
[----:B------:R2:W-:Y:S03]  /*6680*/  STS.U16 [R76+UR9+0x11a00], R11 ;  /* 0x011a000b4c007988 */ /* 0x0005e60008000409 */
[----:B------:R-:W0:Y:S01]  /*6690*/  LDC R65, c[0x0][0x3d8] ;  /* 0x0000f600ff417b82 */ /* 0x000e220000000800 */
[----:B------:R-:W-:Y:S04]  /*66a0*/  STS.U16 [R76+UR9+0x19a00], R12 ;  /* 0x019a000c4c007988 */ /* 0x000fe80008000409 */
[----:B------:R3:W-:Y:S03]  /*66b0*/  STS.U16 [R76+UR9+0x11e00], R13 ;  /* 0x011e000d4c007988 */ /* 0x0007e60008000409 */
[----:B--2---:R-:W2:Y:S01]  /*66c0*/  LDC R11, c[0x0][0x3d8] ;  /* 0x0000f600ff0b7b82 */ /* 0x004ea20000000800 */
[----:B------:R4:W-:Y:S04]  /*66d0*/  STS.U16 [R76+UR9+0x19e00], R14 ;  /* 0x019e000e4c007988 */ /* 0x0009e80008000409 */
[----:B------:R-:W-:Y:S03]  /*66e0*/  STS.U16 [R60+UR9+0x10280], R10 ;  /* 0x0102800a3c007988 */ /* 0x000fe60008000409 */
[----:B---3--:R-:W3:Y:S01]  /*66f0*/  LDC R13, c[0x0][0x3d8] ;  /* 0x0000f600ff0d7b82 */ /* 0x008ee20000000800 */
[----:B------:R1:W-:Y:S04]  /*6700*/  STS.U16 [R60+UR9+0x18280], R9 ;  /* 0x018280093c007988 */ /* 0x0003e80008000409 */
[----:B------:R1:W-:Y:S03]  /*6710*/  STS.U16 [R60+UR9+0x10680], R15 ;  /* 0x0106800f3c007988 */ /* 0x0003e60008000409 */
[----:B----4-:R-:W4:Y:S01]  /*6720*/  LDC R14, c[0x0][0x3d8] ;  /* 0x0000f600ff0e7b82 */ /* 0x010f220000000800 */
[----:B------:R-:W-:Y:S04]  /*6730*/  STS.U16 [R60+UR9+0x18680], R16 ;  /* 0x018680103c007988 */ /* 0x000fe80008000409 */
[----:B------:R-:W-:Y:S01]  /*6740*/  STS.U16 [R60+UR9+0x10a80], R17 ;  /* 0x010a80113c007988 */ /* 0x000fe20008000409 */
[----:B-1----:R-:W-:-:S02]  /*6750*/  LOP3.LUT R9, R133, 0x60, RZ, 0x3c, !PT ;  /* 0x0000006085097812 */ /* 0x002fc400078e3cff */
[----:B------:R-:W1:Y:S01]  /*6760*/  LDC R15, c[0x0][0x3d8] ;  /* 0x0000f600ff0f7b82 */ /* 0x000e620000000800 */
[----:B------:R-:W-:Y:S04]  /*6770*/  STS.U16 [R60+UR9+0x18a80], R18 ;  /* 0x018a80123c007988 */ /* 0x000fe80008000409 */
[----:B------:R0:W-:Y:S03]  /*6780*/  STS.U16 [R60+UR9+0x10e80], R19 ;  /* 0x010e80133c007988 */ /* 0x0001e60008000409 */
[----:B------:R-:W2:Y:S01]  /*6790*/  LDC R10, c[0x0][0x3d8] ;  /* 0x0000f600ff0a7b82 */ /* 0x000ea20000000800 */
[----:B------:R-:W-:Y:S04]  /*67a0*/  STS.U16 [R60+UR9+0x18e80], R20 ;  /* 0x018e80143c007988 */ /* 0x000fe80008000409 */
[----:B------:R0:W-:Y:S03]  /*67b0*/  STS.U16 [R60+UR9+0x11280], R21 ;  /* 0x011280153c007988 */ /* 0x0001e60008000409 */
[----:B0-----:R-:W0:Y:S01]  /*67c0*/  LDC R19, c[0x0][0x3d8] ;  /* 0x0000f600ff137b82 */ /* 0x001e220000000800 */
[----:B------:R-:W-:Y:S04]  /*67d0*/  STS.U16 [R60+UR9+0x19280], R22 ;  /* 0x019280163c007988 */ /* 0x000fe80008000409 */
[----:B------:R-:W-:Y:S03]  /*67e0*/  STS.U16 [R60+UR9+0x11680], R24 ;  /* 0x011680183c007988 */ /* 0x000fe60008000409 */
[----:B------:R-:W0:Y:S01]  /*67f0*/  LDC R21, c[0x0][0x3d8] ;  /* 0x0000f600ff157b82 */ /* 0x000e220000000800 */
[----:B------:R-:W-:Y:S04]  /*6800*/  STS.U16 [R60+UR9+0x19680], R25 ;  /* 0x019680193c007988 */ /* 0x000fe80008000409 */
[----:B------:R-:W-:Y:S01]  /*6810*/  STS.U16 [R60+UR9+0x11a80], R26 ;  /* 0x011a801a3c007988 */ /* 0x000fe20008000409 */
[----:B-1----:R-:W-:-:S02]  /*6820*/  IMAD R15, R4, R15, RZ ;  /* 0x0000000f040f7224 */ /* 0x002fc400078e02ff */
[----:B------:R-:W1:Y:S01]  /*6830*/  LDC R18, c[0x0][0x3d8] ;  /* 0x0000f600ff127b82 */ /* 0x000e620000000800 */
[----:B------:R-:W-:Y:S04]  /*6840*/  STS.U16 [R60+UR9+0x19a80], R27 ;  /* 0x019a801b3c007988 */ /* 0x000fe80008000409 */
[----:B------:R0:W-:Y:S03]  /*6850*/  STS.U16 [R60+UR9+0x11e80], R28 ;  /* 0x011e801c3c007988 */ /* 0x0001e60008000409 */
[----:B------:R-:W1:Y:S01]  /*6860*/  LDC R4, c[0x0][0x3d8] ;  /* 0x0000f600ff047b82 */ /* 0x000e620000000800 */
[----:B------:R-:W-:Y:S04]  /*6870*/  STS.U16 [R60+UR9+0x19e80], R29 ;  /* 0x019e801d3c007988 */ /* 0x000fe80008000409 */
[----:B------:R2:W-:Y:S01]  /*6880*/  STS.U16 [R9+UR9+0x18700], R31 ;  /* 0x0187001f09007988 */ /* 0x0005e20008000409 */
[----:B0-----:R-:W-:-:S02]  /*6890*/  IMAD R21, R21, 0x4, R15 ;  /* 0x0000000415157824 */ /* 0x001fc400078e020f */
[----:B------:R-:W0:Y:S08]  /*68a0*/  LDC R28, c[0x0][0x3d8] ;  /* 0x0000f600ff1c7b82 */ /* 0x000e300000000800 */
[----:B--2---:R-:W2:Y:S01]  /*68b0*/  LDC R31, c[0x0][0x3d8] ;  /* 0x0000f600ff1f7b82 */ /* 0x004ea20000000800 */
[----:B------:R-:W-:Y:S04]  /*68c0*/  STS.U16 [R9+UR9+0x10300], R8 ;  /* 0x0103000809007988 */ /* 0x000fe80008000409 */
[----:B------:R-:W-:Y:S03]  /*68d0*/  STS.U16 [R9+UR9+0x18300], R7 ;  /* 0x0183000709007988 */ /* 0x000fe60008000409 */
[----:B------:R-:W0:Y:S01]  /*68e0*/  LDC R29, c[0x0][0x3d8] ;  /* 0x0000f600ff1d7b82 */ /* 0x000e220000000800 */
[----:B------:R1:W-:Y:S04]  /*68f0*/  STS.U16 [R9+UR9+0x10700], R30 ;  /* 0x0107001e09007988 */ /* 0x0003e80008000409 */
[----:B------:R-:W-:Y:S03]  /*6900*/  STS.U16 [R9+UR9+0x10b00], R32 ;  /* 0x010b002009007988 */ /* 0x000fe60008000409 */
[----:B------:R-:W0:Y:S01]  /*6910*/  LDC R27, c[0x0][0x3d8] ;  /* 0x0000f600ff1b7b82 */ /* 0x000e220000000800 */
[----:B------:R-:W-:Y:S04]  /*6920*/  STS.U16 [R9+UR9+0x18b00], R33 ;  /* 0x018b002109007988 */ /* 0x000fe80008000409 */
[----:B------:R-:W-:Y:S03]  /*6930*/  STS.U16 [R9+UR9+0x10f00], R34 ;  /* 0x010f002209007988 */ /* 0x000fe60008000409 */
[----:B-1----:R-:W1:Y:S01]  /*6940*/  LDC R30, c[0x0][0x3d8] ;  /* 0x0000f600ff1e7b82 */ /* 0x002e620000000800 */
        /* <DEDUP_REMOVED lines=9> */
[----:B------:R3:W-:Y:S04]  /*69e0*/  STS.U16 [R9+UR9+0x19b00], R41 ;  /* 0x019b002909007988 */ /* 0x0007e80008000409 */
[----:B------:R-:W-:Y:S03]  /*69f0*/  STS.U16 [R9+UR9+0x11f00], R42 ;  /* 0x011f002a09007988 */ /* 0x000fe60008000409 */
[----:B------:R-:W0:Y:S01]  /*6a00*/  LDC R16, c[0x0][0x3d8] ;  /* 0x0000f600ff107b82 */ /* 0x000e220000000800 */
[----:B------:R1:W-:Y:S01]  /*6a10*/  STS.U16 [R9+UR9+0x19f00], R43 ;  /* 0x019f002b09007988 */ /* 0x0003e20008000409 */
[----:B--2---:R-:W-:-:S06]  /*6a20*/  IMAD R31, R31, 0x4, R21 ;  /* 0x000000041f1f7824 */ /* 0x004fcc00078e0215 */
[----:B---3--:R-:W2:Y:S08]  /*6a30*/  LDC R41, c[0x0][0x3d8] ;  /* 0x0000f600ff297b82 */ /* 0x008eb00000000800 */
[----:B-1----:R-:W1:Y:S01]  /*6a40*/  LDC R9, c[0x0][0x3d8] ;  /* 0x0000f600ff097b82 */ /* 0x002e620000000800 */
[----:B----4-:R-:W-:-:S04]  /*6a50*/  IMAD R14, R14, 0x4, R31 ;  /* 0x000000040e0e7824 */ /* 0x010fc800078e021f */
[----:B------:R-:W-:-:S03]  /*6a60*/  IMAD R11, R11, 0x4, R14 ;  /* 0x000000040b0b7824 */ /* 0x000fc600078e020e */
[----:B------:R-:W3:Y:S08]  /*6a70*/  LDC R40, c[0x0][0x3d8] ;  /* 0x0000f600ff287b82 */ /* 0x000ef00000000800 */
[----:B------:R-:W4:Y:S01]  /*6a80*/  LDC R39, c[0x0][0x3d8] ;  /* 0x0000f600ff277b82 */ /* 0x000f220000000800 */
[----:B-1----:R-:W-:-:S07]  /*6a90*/  IMAD R9, R9, 0x4, R11 ;  /* 0x0000000409097824 */ /* 0x002fce00078e020b */
[----:B------:R-:W1:Y:S01]  /*6aa0*/  LDC R38, c[0x0][0x3d8] ;  /* 0x0000f600ff267b82 */ /* 0x000e620000000800 */
[----:B------:R-:W-:-:S04]  /*6ab0*/  IMAD R30, R30, 0x4, R9 ;  /* 0x000000041e1e7824 */ /* 0x000fc800078e0209 */
[----:B--2---:R-:W-:Y:S01]  /*6ac0*/  IMAD R41, R41, 0x4, R30 ;  /* 0x0000000429297824 */ /* 0x004fe200078e021e */
[----:B------:R-:W-:Y:S02]  /*6ad0*/  LOP3.LUT R7, R133, 0x70, RZ, 0x3c, !PT ;  /* 0x0000007085077812 */ /* 0x000fe400078e3cff */
[----:B------:R-:W2:Y:S01]  /*6ae0*/  LDC R37, c[0x0][0x3d8] ;  /* 0x0000f600ff257b82 */ /* 0x000ea20000000800 */
[----:B------:R-:W-:-:S04]  /*6af0*/  IMAD R19, R19, 0x4, R41 ;  /* 0x0000000413137824 */ /* 0x000fc800078e0229 */
[----:B0-----:R-:W-:-:S03]  /*6b00*/  IMAD R29, R29, 0x4, R19 ;  /* 0x000000041d1d7824 */ /* 0x001fc600078e0213 */
[----:B------:R-:W0:Y:S01]  /*6b10*/  LDC R36, c[0x0][0x3d8] ;  /* 0x0000f600ff247b82 */ /* 0x000e220000000800 */
[----:B---3--:R-:W-:-:S04]  /*6b20*/  IMAD R40, R40, 0x4, R29 ;  /* 0x0000000428287824 */ /* 0x008fc800078e021d */
[----:B------:R-:W-:-:S03]  /*6b30*/  IMAD R10, R10, 0x4, R40 ;  /* 0x000000040a0a7824 */ /* 0x000fc600078e0228 */
[----:B------:R-:W3:Y:S01]  /*6b40*/  LDC R35, c[0x0][0x3d8] ;  /* 0x0000f600ff237b82 */ /* 0x000ee20000000800 */
[----:B------:R-:W-:Y:S01]  /*6b50*/  IMAD R18, R18, 0x4, R10 ;  /* 0x0000000412127824 */ /* 0x000fe200078e020a */
[----:B------:R4:W-:Y:S03]  /*6b60*/  STS.U16 [R7+UR9+0x18380], R5 ;  /* 0x0183800507007988 */ /* 0x0009e60008000409 */
[----:B----4-:R-:W-:-:S03]  /*6b70*/  IMAD R39, R39, 0x4, R18 ;  /* 0x0000000427277824 */ /* 0x010fc600078e0212 */
[----:B------:R-:W4:Y:S01]  /*6b80*/  LDC R25, c[0x0][0x3d8] ;  /* 0x0000f600ff197b82 */ /* 0x000f220000000800 */
[----:B------:R-:W-:-:S07]  /*6b90*/  IMAD R4, R4, 0x4, R39 ;  /* 0x0000000404047824 */ /* 0x000fce00078e0227 */
[----:B------:R-:W0:Y:S01]  /*6ba0*/  LDC R5, c[0x0][0x3d8] ;  /* 0x0000f600ff057b82 */ /* 0x000e220000000800 */
[----:B------:R-:W-:-:S04]  /*6bb0*/  IMAD R28, R28, 0x4, R4 ;  /* 0x000000041c1c7824 */ /* 0x000fc800078e0204 */
[----:B-1----:R-:W-:-:S03]  /*6bc0*/  IMAD R38, R38, 0x4, R28 ;  /* 0x0000000426267824 */ /* 0x002fc600078e021c */
[----:B------:R-:W1:Y:S01]  /*6bd0*/  LDC R34, c[0x0][0x3d8] ;  /* 0x0000f600ff227b82 */ /* 0x000e620000000800 */
[----:B------:R-:W-:-:S04]  /*6be0*/  IMAD R13, R13, 0x4, R38 ;  /* 0x000000040d0d7824 */ /* 0x000fc800078e0226 */
[----:B------:R-:W-:-:S03]  /*6bf0*/  IMAD R27, R27, 0x4, R13 ;  /* 0x000000041b1b7824 */ /* 0x000fc600078e020d */
[----:B------:R-:W1:Y:S01]  /*6c00*/  LDC R8, c[0x0][0x3d8] ;  /* 0x0000f600ff087b82 */ /* 0x000e620000000800 */
[----:B--2---:R-:W-:-:S04]  /*6c10*/  IMAD R37, R37, 0x4, R27 ;  /* 0x0000000425257824 */ /* 0x004fc800078e021b */
[----:B0-----:R-:W-:-:S03]  /*6c20*/  IMAD R5, R5, 0x4, R37 ;  /* 0x0000000405057824 */ /* 0x001fc600078e0225 */
[----:B------:R-:W0:Y:S01]  /*6c30*/  LDC R33, c[0x0][0x3d8] ;  /* 0x0000f600ff217b82 */ /* 0x000e220000000800 */
[----:B------:R-:W-:Y:S01]  /*6c40*/  IMAD R17, R17, 0x4, R5 ;  /* 0x0000000411117824 */ /* 0x000fe200078e0205 */
[----:B------:R2:W-:Y:S03]  /*6c50*/  STS.U16 [R7+UR9+0x10380], R6 ;  /* 0x0103800607007988 */ /* 0x0005e60008000409 */
[----:B------:R-:W-:-:S03]  /*6c60*/  IMAD R36, R36, 0x4, R17 ;  /* 0x0000000424247824 */ /* 0x000fc600078e0211 */
[----:B------:R-:W0:Y:S01]  /*6c70*/  LDC R22, c[0x0][0x3d8] ;  /* 0x0000f600ff167b82 */ /* 0x000e220000000800 */
[----:B------:R-:W-:-:S07]  /*6c80*/  IMAD R12, R12, 0x4, R36 ;  /* 0x000000040c0c7824 */ /* 0x000fce00078e0224 */
[----:B--2---:R-:W2:Y:S01]  /*6c90*/  LDC R6, c[0x0][0x3d8] ;  /* 0x0000f600ff067b82 */ /* 0x004ea20000000800 */
[----:B------:R-:W-:Y:S01]  /*6ca0*/  IMAD R26, R26, 0x4, R12 ;  /* 0x000000041a1a7824 */ /* 0x000fe200078e020c */
[----:B------:R0:W-:Y:S03]  /*6cb0*/  STS.U16 [R7+UR9+0x10780], R44 ;  /* 0x0107802c07007988 */ /* 0x0001e60008000409 */
[----:B---3--:R-:W-:Y:S01]  /*6cc0*/  IMAD R35, R35, 0x4, R26 ;  /* 0x0000000423237824 */ /* 0x008fe200078e021a */
[----:B------:R-:W-:Y:S02]  /*6cd0*/  STS.U16 [R7+UR9+0x18780], R45 ;  /* 0x0187802d07007988 */ /* 0x000fe40008000409 */
[----:B------:R-:W3:Y:S01]  /*6ce0*/  LDC R32, c[0x0][0x3d8] ;  /* 0x0000f600ff207b82 */ /* 0x000ee20000000800 */
[----:B------:R-:W-:Y:S01]  /*6cf0*/  IMAD R16, R16, 0x4, R35 ;  /* 0x0000000410107824 */ /* 0x000fe200078e0223 */
[----:B------:R-:W-:Y:S04]  /*6d00*/  STS.U16 [R7+UR9+0x10b80], R46 ;  /* 0x010b802e07007988 */ /* 0x000fe80008000409 */
[----:B------:R-:W-:Y:S01]  /*6d10*/  STS.U16 [R7+UR9+0x18b80], R47 ;  /* 0x018b802f07007988 */ /* 0x000fe20008000409 */
[-C--:B------:R-:W-:Y:S01]  /*6d20*/  LEA R114, P2, R15, R152.reuse, 0x1 ;  /* 0x000000980f727211 */ /* 0x080fe200078408ff */
[----:B------:R-:W1:Y:S02]  /*6d30*/  LDC R42, c[0x0][0x3d8] ;  /* 0x0000f600ff2a7b82 */ /* 0x000e640000000800 */
[----:B------:R-:W-:Y:S04]  /*6d40*/  STS.U16 [R7+UR9+0x10f80], R48 ;  /* 0x010f803007007988 */ /* 0x000fe80008000409 */
[----:B------:R-:W-:Y:S01]  /*6d50*/  STS.U16 [R7+UR9+0x18f80], R49 ;  /* 0x018f803107007988 */ /* 0x000fe20008000409 */
[----:B------:R-:W-:Y:S01]  /*6d60*/  LEA R118, P1, R21, R152, 0x1 ;  /* 0x0000009815767211 */ /* 0x000fe200078208ff */
[----:B------:R-:W2:Y:S02]  /*6d70*/  LDC R60, c[0x0][0x3d8] ;  /* 0x0000f600ff3c7b82 */ /* 0x000ea40000000800 */
[----:B------:R-:W-:Y:S04]  /*6d80*/  STS.U16 [R7+UR9+0x11380], R50 ;  /* 0x0113803207007988 */ /* 0x000fe80008000409 */
[----:B------:R-:W-:Y:S02]  /*6d90*/  STS.U16 [R7+UR9+0x19380], R51 ;  /* 0x0193803307007988 */ /* 0x000fe40008000409 */
[----:B------:R-:W3:Y:S02]  /*6da0*/  LDC R66, c[0x0][0x3d8] ;  /* 0x0000f600ff427b82 */ /* 0x000ee40000000800 */
[----:B------:R-:W-:Y:S04]  /*6db0*/  STS.U16 [R7+UR9+0x11780], R52 ;  /* 0x0117803407007988 */ /* 0x000fe80008000409 */
[----:B------:R-:W-:Y:S02]  /*6dc0*/  STS.U16 [R7+UR9+0x19780], R53 ;  /* 0x0197803507007988 */ /* 0x000fe40008000409 */
[----:B------:R-:W3:Y:S02]  /*6dd0*/  LDC R68, c[0x0][0x3d8] ;  /* 0x0000f600ff447b82 */ /* 0x000ee40000000800 */
[----:B------:R-:W-:Y:S04]  /*6de0*/  STS.U16 [R7+UR9+0x11b80], R54 ;  /* 0x011b803607007988 */ /* 0x000fe80008000409 */
[----:B------:R-:W-:Y:S02]  /*6df0*/  STS.U16 [R7+UR9+0x19b80], R55 ;  /* 0x019b803707007988 */ /* 0x000fe40008000409 */
[----:B------:R-:W3:Y:S02]  /*6e00*/  LDC R67, c[0x0][0x3d8] ;  /* 0x0000f600ff437b82 */ /* 0x000ee40000000800 */
[----:B------:R-:W-:Y:S04]  /*6e10*/  STS.U16 [R7+UR9+0x11f80], R56 ;  /* 0x011f803807007988 */ /* 0x000fe80008000409 */
[----:B------:R1:W-:Y:S01]  /*6e20*/  STS.U16 [R7+UR9+0x19f80], R57 ;  /* 0x019f803907007988 */ /* 0x0003e20008000409 */
[----:B----4-:R-:W-:Y:S01]  /*6e30*/  IMAD R25, R25, 0x4, R16 ;  /* 0x0000000419197824 */ /* 0x010fe200078e0210 */
[-C--:B------:R-:W-:Y:S01]  /*6e40*/  LEA.HI.X.SX32 R115, R15, R0.reuse, 0x1, P2 ;  /* 0x000000000f737211 */ /* 0x080fe200010f0eff */
[----:B0-----:R-:W0:Y:S01]  /*6e50*/  LDC R44, c[0x0][0x3d8] ;  /* 0x0000f600ff2c7b82 */ /* 0x001e220000000800 */
[----:B------:R-:W-:-:S07]  /*6e60*/  LEA.HI.X.SX32 R119, R21, R0, 0x1, P1 ;  /* 0x0000000015777211 */ /* 0x000fce00008f0eff */
[----:B-1----:R-:W1:Y:S01]  /*6e70*/  LDC R7, c[0x0][0x3d8] ;  /* 0x0000f600ff077b82 */ /* 0x002e620000000800 */
[----:B------:R-:W-:-:S07]  /*6e80*/  IMAD R34, R34, 0x4, R25 ;  /* 0x0000000422227824 */ /* 0x000fce00078e0219 */
[----:B------:R-:W4:Y:S01]  /*6e90*/  LDC R69, c[0x0][0x3d8] ;  /* 0x0000f600ff457b82 */ /* 0x000f220000000800 */
[----:B--2---:R-:W-:-:S07]  /*6ea0*/  IMAD R6, R6, 0x4, R34 ;  /* 0x0000000406067824 */ /* 0x004fce00078e0222 */
[----:B------:R-:W2:Y:S01]  /*6eb0*/  LDC R70, c[0x0][0x3d8] ;  /* 0x0000f600ff467b82 */ /* 0x000ea20000000800 */
[----:B------:R-:W-:Y:S01]  /*6ec0*/  IMAD R8, R8, 0x4, R6 ;  /* 0x0000000408087824 */ /* 0x000fe200078e0206 */
[----:B------:R0:W-:Y:S03]  /*6ed0*/  STL.64 [R1+0x268], R114 ;  /* 0x0002687201007387 */ /* 0x0001e60000100a00 */
[----:B------:R-:W-:-:S03]  /*6ee0*/  IMAD R33, R33, 0x4, R8 ;  /* 0x0000000421217824 */ /* 0x000fc600078e0208 */
[----:B------:R-:W2:Y:S01]  /*6ef0*/  LDC R71, c[0x0][0x3d8] ;  /* 0x0000f600ff477b82 */ /* 0x000ea20000000800 */
[----:B-1----:R-:W-:-:S07]  /*6f00*/  IMAD R7, R7, 0x4, R33 ;  /* 0x0000000407077824 */ /* 0x002fce00078e0221 */
[----:B------:R-:W1:Y:S01]  /*6f10*/  LDC R72, c[0x0][0x3d8] ;  /* 0x0000f600ff487b82 */ /* 0x000e620000000800 */
[----:B0-----:R-:W-:Y:S01]  /*6f20*/  LEA R114, P3, R14, R152, 0x1 ;  /* 0x000000980e727211 */ /* 0x001fe200078608ff */
[----:B------:R-:W-:-:S06]  /*6f30*/  IMAD R22, R22, 0x4, R7 ;  /* 0x0000000416167824 */ /* 0x000fcc00078e0207 */
[----:B------:R-:W0:Y:S01]  /*6f40*/  LDC R73, c[0x0][0x3d8] ;  /* 0x0000f600ff497b82 */ /* 0x000e220000000800 */
[----:B------:R-:W-:-:S07]  /*6f50*/  LEA.HI.X.SX32 R115, R14, R0, 0x1, P3 ;  /* 0x000000000e737211 */ /* 0x000fce00018f0eff */
[----:B------:R-:W0:Y:S01]  /*6f60*/  LDC R45, c[0x0][0x3d8] ;  /* 0x0000f600ff2d7b82 */ /* 0x000e220000000800 */
[----:B------:R-:W-:Y:S01]  /*6f70*/  STL.64 [R1+0x260], R118 ;  /* 0x0002607601007387 */ /* 0x000fe20000100a00 */
[----:B------:R-:W-:-:S03]  /*6f80*/  LEA R116, P2, R31, R152, 0x1 ;  /* 0x000000981f747211 */ /* 0x000fc600078408ff */
[----:B------:R2:W-:Y:S03]  /*6f90*/  STL.64 [R1+0x250], R114 ;  /* 0x0002507201007387 */ /* 0x0005e60000100a00 */
[----:B------:R-:W1:Y:S01]  /*6fa0*/  LDC R46, c[0x0][0x3d8] ;  /* 0x0000f600ff2e7b82 */ /* 0x000e620000000800 */
[----:B---3--:R-:W-:Y:S01]  /*6fb0*/  LEA R32, R32, R22, 0x2 ;  /* 0x0000001620207211 */ /* 0x008fe200078e10ff */
[----:B------:R-:W-:-:S04]  /*6fc0*/  @!UP0 UIADD3 UR14, UPT, UPT, -UR14, 0x100000, URZ ;  /* 0x001000000e0e8890 */ /* 0x000fc8000fffe1ff */
[----:B------:R-:W-:Y:S02]  /*6fd0*/  @!UP0 USHF.L.U32 UR15, UR14, 0xb, URZ ;  /* 0x0000000b0e0f8899 */ /* 0x000fe400080006ff */
[----:B------:R-:W-:Y:S01]  /*6fe0*/  @!UP0 USHF.L.U32 UR14, UR14, 0x1, URZ ;  /* 0x000000010e0e8899 */ /* 0x000fe200080006ff */
[----:B------:R-:W-:Y:S01]  /*6ff0*/  ISETP.EQ.U32.AND P5, PT, R180, RZ, P4 ;  /* 0x000000ffb400720c */ /* 0x000fe200027a2070 */
[----:B------:R-:W-:Y:S01]  /*7000*/  VOTEU.ALL UP1, P0 ;  /* 0x0000000000ff7886 */ /* 0x000fe20000020000 */
[----:B------:R-:W3:Y:S01]  /*7010*/  LDC R76, c[0x0][0x3d8] ;  /* 0x0000f600ff4c7b82 */ /* 0x000ee20000000800 */
[----:B--2---:R-:W-:Y:S01]  /*7020*/  LEA R114, P1, R11, R152, 0x1 ;  /* 0x000000980b727211 */ /* 0x004fe200078208ff */
[----:B------:R2:W-:Y:S06]  /*7030*/  MEMBAR.ALL.CTA ;  /* 0x0000000000007992 */ /* 0x0005ec0000008000 */
[----:B--2---:R-:W-:Y:S01]  /*7040*/  FENCE.VIEW.ASYNC.S ;  /* 0x00000000000073c6 */ /* 0x004fe20000000000 */
[-C--:B------:R-:W-:Y:S01]  /*7050*/  LEA.HI.X.SX32 R117, R31, R0.reuse, 0x1, P2 ;  /* 0x000000001f757211 */ /* 0x080fe200010f0eff */
[----:B------:R-:W2:Y:S01]  /*7060*/  LDC R47, c[0x0][0x3d8] ;  /* 0x0000f600ff2f7b82 */ /* 0x000ea20000000800 */
[----:B------:R-:W-:Y:S01]  /*7070*/  LEA.HI.X.SX32 R115, R11, R0, 0x1, P1 ;  /* 0x000000000b737211 */ /* 0x000fe200008f0eff */
[----:B------:R-:W-:-:S02]  /*7080*/  IMAD R15, R42, 0x4, R32 ;  /* 0x000000042a0f7824 */ /* 0x000fc400078e0220 */
[----:B------:R4:W-:Y:S01]  /*7090*/  STL.64 [R1+0x258], R116 ;  /* 0x0002587401007387 */ /* 0x0009e20000100a00 */
[----:B------:R-:W-:-:S03]  /*70a0*/  IMAD.U32 R14, RZ, RZ, UR4 ;  /* 0x00000004ff0e7e24 */ /* 0x000fc6000f8e00ff */
[----:B------:R0:W-:Y:S01]  /*70b0*/  STL.64 [R1+0x248], R114 ;  /* 0x0002487201007387 */ /* 0x0001e20000100a00 */
[----:B------:R-:W-:Y:S01]  /*70c0*/  IMAD R21, R44, 0x4, R15 ;  /* 0x000000042c157824 */ /* 0x000fe200078e020f */
[-C--:B------:R-:W-:Y:S01]  /*70d0*/  LEA R44, P3, R41, R152.reuse, 0x1 ;  /* 0x00000098292c7211 */ /* 0x080fe200078608ff */
[----:B------:R-:W3:Y:S01]  /*70e0*/  LDC R48, c[0x0][0x3d8] ;  /* 0x0000f600ff307b82 */ /* 0x000ee20000000800 */
[----:B----4-:R-:W-:-:S07]  /*70f0*/  LEA R116, P1, R9, R152, 0x1 ;  /* 0x0000009809747211 */ /* 0x010fce00078208ff */
[----:B------:R-:W4:Y:S01]  /*7100*/  LDC R50, c[0x0][0x3d8] ;  /* 0x0000f600ff327b82 */ /* 0x000f220000000800 */
[C---:B0-----:R-:W-:Y:S02]  /*7110*/  LEA R114, P2, R30.reuse, R152, 0x1 ;  /* 0x000000981e727211 */ /* 0x041fe400078408ff */
[-C--:B------:R-:W-:Y:S01]  /*7120*/  LEA.HI.X.SX32 R117, R9, R0.reuse, 0x1, P1 ;  /* 0x0000000009757211 */ /* 0x080fe200008f0eff */
[----:B------:R-:W-:Y:S01]  /*7130*/  IMAD R31, R45, 0x4, R21 ;  /* 0x000000042d1f7824 */ /* 0x000fe200078e0215 */
[-C--:B------:R-:W-:Y:S01]  /*7140*/  LEA.HI.X.SX32 R115, R30, R0.reuse, 0x1, P2 ;  /* 0x000000001e737211 */ /* 0x080fe200010f0eff */
[----:B------:R2:W-:Y:S01]  /*7150*/  STL [R1+0x374], R14 ;  /* 0x0003740e01007387 */ /* 0x0005e20000100800 */
[----:B------:R-:W-:Y:S01]  /*7160*/  LEA.HI.X.SX32 R45, R41, R0, 0x1, P3 ;  /* 0x00000000292d7211 */ /* 0x000fe200018f0eff */
[----:B-1----:R-:W-:Y:S01]  /*7170*/  IMAD R11, R46, 0x4, R31 ;  /* 0x000000042e0b7824 */ /* 0x002fe200078e021f */
[----:B------:R-:W0:Y:S01]  /*7180*/  LDC R49, c[0x0][0x3d8] ;  /* 0x0000f600ff317b82 */ /* 0x000e220000000800 */
[----:B------:R-:W-:Y:S01]  /*7190*/  STL.64 [R1+0x240], R116 ;  /* 0x0002407401007387 */ /* 0x000fe20000100a00 */
[----:B------:R-:W-:-:S03]  /*71a0*/  LEA R46, P2, R29, R152, 0x1 ;  /* 0x000000981d2e7211 */ /* 0x000fc600078408ff */
[----:B------:R1:W-:Y:S03]  /*71b0*/  STL.64 [R1+0x238], R114 ;  /* 0x0002387201007387 */ /* 0x0003e60000100a00 */
[----:B------:R-:W0:Y:S01]  /*71c0*/  LDC R51, c[0x0][0x3d8] ;  /* 0x0000f600ff337b82 */ /* 0x000e220000000800 */
[----:B------:R1:W-:Y:S01]  /*71d0*/  STL.64 [R1+0x230], R44 ;  /* 0x0002302c01007387 */ /* 0x0003e20000100a00 */
[----:B--2---:R-:W-:Y:S01]  /*71e0*/  IMAD R14, R47, 0x4, R11 ;  /* 0x000000042f0e7824 */ /* 0x004fe200078e020b */
[----:B------:R-:W-:-:S05]  /*71f0*/  LEA.HI.X.SX32 R47, R29, R0, 0x1, P2 ;  /* 0x000000001d2f7211 */ /* 0x000fca00010f0eff */
[----:B------:R-:W2:Y:S01]  /*7200*/  LDC R52, c[0x0][0x3d8] ;  /* 0x0000f600ff347b82 */ /* 0x000ea20000000800 */
[CC--:B-1----:R-:W-:Y:S02]  /*7210*/  LEA R114, P1, R19.reuse, R152.reuse, 0x1 ;  /* 0x0000009813727211 */ /* 0x0c2fe400078208ff */
[----:B------:R-:W-:Y:S02]  /*7220*/  LEA R44, P3, R40, R152, 0x1 ;  /* 0x00000098282c7211 */ /* 0x000fe400078608ff */
[----:B------:R-:W-:-:S03]  /*7230*/  LEA.HI.X.SX32 R115, R19, R0, 0x1, P1 ;  /* 0x0000000013737211 */ /* 0x000fc600008f0eff */
[----:B------:R-:W1:Y:S01]  /*7240*/  LDC R53, c[0x0][0x3d8] ;  /* 0x0000f600ff357b82 */ /* 0x000e620000000800 */
[----:B------:R-:W-:Y:S01]  /*7250*/  LEA.HI.X.SX32 R45, R40, R0, 0x1, P3 ;  /* 0x00000000282d7211 */ /* 0x000fe200018f0eff */
[----:B------:R3:W-:Y:S04]  /*7260*/  STL.64 [R1+0x228], R114 ;  /* 0x0002287201007387 */ /* 0x0007e80000100a00 */
[----:B------:R4:W-:Y:S02]  /*7270*/  STL.64 [R1+0x220], R46 ;  /* 0x0002202e01007387 */ /* 0x0009e40000100a00 */
[----:B------:R-:W0:Y:S02]  /*7280*/  LDC R54, c[0x0][0x3d8] ;  /* 0x0000f600ff367b82 */ /* 0x000e240000000800 */
[----:B------:R4:W-:Y:S01]  /*7290*/  STL.64 [R1+0x218], R44 ;  /* 0x0002182c01007387 */ /* 0x0009e20000100a00 */
[----:B---3--:R-:W-:-:S05]  /*72a0*/  LEA R114, P1, R10, R152, 0x1 ;  /* 0x000000980a727211 */ /* 0x008fca00078208ff */
[----:B------:R-:W3:Y:S01]  /*72b0*/  LDC R56, c[0x0][0x3d8] ;  /* 0x0000f600ff387b82 */ /* 0x000ee20000000800 */
[----:B----4-:R-:W-:Y:S02]  /*72c0*/  LEA R46, P2, R18, R152, 0x1 ;  /* 0x00000098122e7211 */ /* 0x010fe400078408ff */
[----:B------:R-:W-:Y:S02]  /*72d0*/  LEA.HI.X.SX32 R115, R10, R0, 0x1, P1 ;  /* 0x000000000a737211 */ /* 0x000fe400008f0eff */
[----:B------:R-:W-:-:S03]  /*72e0*/  LEA R44, P3, R39, R152, 0x1 ;  /* 0x00000098272c7211 */ /* 0x000fc600078608ff */
[----:B------:R-:W4:Y:S01]  /*72f0*/  LDC R55, c[0x0][0x3d8] ;  /* 0x0000f600ff377b82 */ /* 0x000f220000000800 */
[-C--:B------:R-:W-:Y:S02]  /*7300*/  LEA.HI.X.SX32 R47, R18, R0.reuse, 0x1, P2 ;  /* 0x00000000122f7211 */ /* 0x080fe400010f0eff */
[----:B------:R-:W-:Y:S01]  /*7310*/  LEA.HI.X.SX32 R45, R39, R0, 0x1, P3 ;  /* 0x00000000272d7211 */ /* 0x000fe200018f0eff */
[----:B------:R-:W-:Y:S01]  /*7320*/  STL.64 [R1+0x210], R114 ;  /* 0x0002107201007387 */ /* 0x000fe20000100a00 */
[----:B------:R-:W-:-:S03]  /*7330*/  LEA R40, P3, R38, R152, 0x1 ;  /* 0x0000009826287211 */ /* 0x000fc600078608ff */
[----:B------:R2:W-:Y:S01]  /*7340*/  STL.64 [R1+0x208], R46 ;  /* 0x0002082e01007387 */ /* 0x0005e20000100a00 */
[----:B------:R-:W0:Y:S03]  /*7350*/  LDC R57, c[0x0][0x3d8] ;  /* 0x0000f600ff397b82 */ /* 0x000e260000000800 */
[----:B------:R1:W-:Y:S01]  /*7360*/  STL.64 [R1+0x200], R44 ;  /* 0x0002002c01007387 */ /* 0x0003e20000100a00 */
[----:B------:R-:W-:-:S04]  /*7370*/  LEA.HI.X.SX32 R41, R38, R0, 0x1, P3 ;  /* 0x0000000026297211 */ /* 0x000fc800018f0eff */
[----:B------:R-:W0:Y:S01]  /*7380*/  LDC R83, c[0x0][0x3d8] ;  /* 0x0000f600ff537b82 */ /* 0x000e220000000800 */
[-C--:B--2---:R-:W-:Y:S02]  /*7390*/  LEA R46, P1, R4, R152.reuse, 0x1 ;  /* 0x00000098042e7211 */ /* 0x084fe400078208ff */
[----:B-1----:R-:W-:-:S05]  /*73a0*/  LEA R44, P2, R28, R152, 0x1 ;  /* 0x000000981c2c7211 */ /* 0x002fca00078408ff */
[----:B------:R-:W1:Y:S01]  /*73b0*/  LDC R84, c[0x0][0x3d8] ;  /* 0x0000f600ff547b82 */ /* 0x000e620000000800 */
[-C--:B------:R-:W-:Y:S02]  /*73c0*/  LEA.HI.X.SX32 R47, R4, R0.reuse, 0x1, P1 ;  /* 0x00000000042f7211 */ /* 0x080fe400008f0eff */
[----:B------:R-:W-:-:S03]  /*73d0*/  LEA.HI.X.SX32 R45, R28, R0, 0x1, P2 ;  /* 0x000000001c2d7211 */ /* 0x000fc600010f0eff */
[----:B------:R2:W-:Y:S02]  /*73e0*/  STL.64 [R1+0x1f8], R46 ;  /* 0x0001f82e01007387 */ /* 0x0005e40000100a00 */
[----:B------:R-:W0:Y:S02]  /*73f0*/  LDC R86, c[0x0][0x3d8] ;  /* 0x0000f600ff567b82 */ /* 0x000e240000000800 */
[----:B------:R3:W-:Y:S04]  /*7400*/  STL.64 [R1+0x1f0], R44 ;  /* 0x0001f02c01007387 */ /* 0x0007e80000100a00 */
[----:B------:R4:W-:Y:S02]  /*7410*/  STL.64 [R1+0x1e8], R40 ;  /* 0x0001e82801007387 */ /* 0x0009e40000100a00 */
[----:B------:R-:W0:Y:S01]  /*7420*/  LDC R85, c[0x0][0x3d8] ;  /* 0x0000f600ff557b82 */ /* 0x000e220000000800 */
[----:B--2---:R-:W-:-:S02]  /*7430*/  LEA R46, P1, R13, R152, 0x1 ;  /* 0x000000980d2e7211 */ /* 0x004fc400078208ff */
[----:B---3--:R-:W-:Y:S02]  /*7440*/  LEA R44, P2, R27, R152, 0x1 ;  /* 0x000000981b2c7211 */ /* 0x008fe400078408ff */
[----:B------:R-:W-:-:S03]  /*7450*/  LEA.HI.X.SX32 R47, R13, R0, 0x1, P1 ;  /* 0x000000000d2f7211 */ /* 0x000fc600008f0eff */
[----:B------:R-:W2:Y:S01]  /*7460*/  LDC R87, c[0x0][0x3d8] ;  /* 0x0000f600ff577b82 */ /* 0x000ea20000000800 */
[----:B----4-:R-:W-:Y:S02]  /*7470*/  LEA R40, P3, R37, R152, 0x1 ;  /* 0x0000009825287211 */ /* 0x010fe400078608ff */
[-C--:B------:R-:W-:Y:S02]  /*7480*/  LEA.HI.X.SX32 R45, R27, R0.reuse, 0x1, P2 ;  /* 0x000000001b2d7211 */ /* 0x080fe400010f0eff */
[----:B------:R-:W-:Y:S01]  /*7490*/  LEA.HI.X.SX32 R41, R37, R0, 0x1, P3 ;  /* 0x0000000025297211 */ /* 0x000fe200018f0eff */
[----:B------:R-:W-:Y:S01]  /*74a0*/  STL.64 [R1+0x1e0], R46 ;  /* 0x0001e02e01007387 */ /* 0x000fe20000100a00 */
[----:B------:R-:W-:Y:S01]  /*74b0*/  LEA R38, P3, R36, R152, 0x1 ;  /* 0x0000009824267211 */ /* 0x000fe200078608ff */
[----:B------:R-:W3:Y:S02]  /*74c0*/  LDC R88, c[0x0][0x3d8] ;  /* 0x0000f600ff587b82 */ /* 0x000ee40000000800 */
[----:B------:R4:W-:Y:S04]  /*74d0*/  STL.64 [R1+0x1d8], R44 ;  /* 0x0001d82c01007387 */ /* 0x0009e80000100a00 */
[----:B------:R1:W-:Y:S01]  /*74e0*/  STL.64 [R1+0x1d0], R40 ;  /* 0x0001d02801007387 */ /* 0x0003e20000100a00 */
[----:B------:R-:W-:Y:S01]  /*74f0*/  IMAD R30, R48, 0x4, R14 ;  /* 0x00000004301e7824 */ /* 0x000fe200078e020e */
[----:B------:R-:W-:Y:S01]  /*7500*/  LEA.HI.X.SX32 R39, R36, R0, 0x1, P3 ;  /* 0x0000000024277211 */ /* 0x000fe200018f0eff */
[----:B------:R-:W2:Y:S01]  /*7510*/  LDC R89, c[0x0][0x3d8] ;  /* 0x0000f600ff597b82 */ /* 0x000ea20000000800 */
[----:B----4-:R-:W-:-:S07]  /*7520*/  LEA R44, P1, R5, R152, 0x1 ;  /* 0x00000098052c7211 */ /* 0x010fce00078208ff */
[----:B------:R-:W4:Y:S01]  /*7530*/  LDC R90, c[0x0][0x3d8] ;  /* 0x0000f600ff5a7b82 */ /* 0x000f220000000800 */
[----:B-1----:R-:W-:Y:S02]  /*7540*/  LEA R40, P2, R17, R152, 0x1 ;  /* 0x0000009811287211 */ /* 0x002fe400078408ff */
[-C--:B------:R-:W-:Y:S02]  /*7550*/  LEA.HI.X.SX32 R45, R5, R0.reuse, 0x1, P1 ;  /* 0x00000000052d7211 */ /* 0x080fe400008f0eff */
[----:B------:R-:W-:Y:S01]  /*7560*/  LEA.HI.X.SX32 R41, R17, R0, 0x1, P2 ;  /* 0x0000000011297211 */ /* 0x000fe200010f0eff */
[----:B------:R-:W-:Y:S02]  /*7570*/  IMAD R9, R50, 0x4, R30 ;  /* 0x0000000432097824 */ /* 0x000fe400078e021e */
[----:B------:R1:W-:Y:S01]  /*7580*/  STL.64 [R1+0x1c8], R44 ;  /* 0x0001c82c01007387 */ /* 0x0003e20000100a00 */
[----:B------:R-:W2:Y:S03]  /*7590*/  LDC R93, c[0x0][0x3d8] ;  /* 0x0000f600ff5d7b82 */ /* 0x000ea60000000800 */
[----:B------:R3:W-:Y:S01]  /*75a0*/  STL.64 [R1+0x1c0], R40 ;  /* 0x0001c02801007387 */ /* 0x0007e20000100a00 */
[----:B0-----:R-:W-:-:S03]  /*75b0*/  IMAD R19, R49, 0x4, R9 ;  /* 0x0000000431137824 */ /* 0x001fc600078e0209 */
[----:B------:R0:W-:Y:S01]  /*75c0*/  STL.64 [R1+0x1b8], R38 ;  /* 0x0001b82601007387 */ /* 0x0001e20000100a00 */
[----:B------:R-:W2:Y:S01]  /*75d0*/  LDC R95, c[0x0][0x3d8] ;  /* 0x0000f600ff5f7b82 */ /* 0x000ea20000000800 */
[-C--:B-1----:R-:W-:Y:S02]  /*75e0*/  LEA R44, P1, R12, R152.reuse, 0x1 ;  /* 0x000000980c2c7211 */ /* 0x082fe400078208ff */
[----:B---3--:R-:W-:-:S05]  /*75f0*/  LEA R40, P2, R26, R152, 0x1 ;  /* 0x000000981a287211 */ /* 0x008fca00078408ff */
[----:B------:R-:W1:Y:S01]  /*7600*/  LDC R97, c[0x0][0x3d8] ;  /* 0x0000f600ff617b82 */ /* 0x000e620000000800 */
[----:B------:R-:W-:Y:S02]  /*7610*/  LEA.HI.X.SX32 R45, R12, R0, 0x1, P1 ;  /* 0x000000000c2d7211 */ /* 0x000fe400008f0eff */
[C---:B0-----:R-:W-:Y:S02]  /*7620*/  LEA R38, P3, R35.reuse, R152, 0x1 ;  /* 0x0000009823267211 */ /* 0x041fe400078608ff */
[-C--:B------:R-:W-:Y:S02]  /*7630*/  LEA.HI.X.SX32 R41, R26, R0.reuse, 0x1, P2 ;  /* 0x000000001a297211 */ /* 0x080fe400010f0eff */
[----:B------:R-:W-:Y:S01]  /*7640*/  LEA.HI.X.SX32 R39, R35, R0, 0x1, P3 ;  /* 0x0000000023277211 */ /* 0x000fe200018f0eff */
[----:B------:R-:W-:Y:S01]  /*7650*/  IMAD R29, R51, 0x4, R19 ;  /* 0x00000004331d7824 */ /* 0x000fe200078e0213 */
[----:B------:R-:W-:Y:S01]  /*7660*/  STL.64 [R1+0x1b0], R44 ;  /* 0x0001b02c01007387 */ /* 0x000fe20000100a00 */
[----:B------:R-:W-:Y:S01]  /*7670*/  LEA R36, P3, R34, R152, 0x1 ;  /* 0x0000009822247211 */ /* 0x000fe200078608ff */
[----:B------:R-:W0:Y:S02]  /*7680*/  LDC R99, c[0x0][0x3d8] ;  /* 0x0000f600ff637b82 */ /* 0x000e240000000800 */
[----:B------:R3:W-:Y:S01]  /*7690*/  STL.64 [R1+0x1a8], R40 ;  /* 0x0001a82801007387 */ /* 0x0007e20000100a00 */
[----:B------:R-:W-:-:S03]  /*76a0*/  IMAD R10, R52, 0x4, R29 ;  /* 0x00000004340a7824 */ /* 0x000fc600078e021d */
[----:B------:R4:W-:Y:S01]  /*76b0*/  STL.64 [R1+0x1a0], R38 ;  /* 0x0001a02601007387 */ /* 0x0009e20000100a00 */
[----:B------:R-:W-:Y:S01]  /*76c0*/  IMAD R18, R53, 0x4, R10 ;  /* 0x0000000435127824 */ /* 0x000fe200078e020a */
[----:B------:R-:W-:Y:S01]  /*76d0*/  LEA.HI.X.SX32 R37, R34, R0, 0x1, P3 ;  /* 0x0000000022257211 */ /* 0x000fe200018f0eff */
[----:B------:R-:W0:Y:S01]  /*76e0*/  LDC R101, c[0x0][0x3d8] ;  /* 0x0000f600ff657b82 */ /* 0x000e220000000800 */
[----:B---3--:R-:W-:-:S07]  /*76f0*/  LEA R40, P1, R16, R152, 0x1 ;  /* 0x0000009810287211 */ /* 0x008fce00078208ff */
[----:B------:R-:W3:Y:S01]  /*7700*/  LDC R104, c[0x0][0x3d8] ;  /* 0x0000f600ff687b82 */ /* 0x000ee20000000800 */
[C---:B----4-:R-:W-:Y:S02]  /*7710*/  LEA R38, P2, R25.reuse, R152, 0x1 ;  /* 0x0000009819267211 */ /* 0x050fe400078408ff */
[-C--:B------:R-:W-:Y:S02]  /*7720*/  LEA.HI.X.SX32 R41, R16, R0.reuse, 0x1, P1 ;  /* 0x0000000010297211 */ /* 0x080fe400008f0eff */
[----:B------:R-:W-:Y:S01]  /*7730*/  LEA.HI.X.SX32 R39, R25, R0, 0x1, P2 ;  /* 0x0000000019277211 */ /* 0x000fe200010f0eff */
[----:B------:R-:W-:Y:S02]  /*7740*/  IMAD R28, R54, 0x4, R18 ;  /* 0x00000004361c7824 */ /* 0x000fe400078e0212 */
[----:B------:R4:W-:Y:S01]  /*7750*/  STL.64 [R1+0x198], R40 ;  /* 0x0001982801007387 */ /* 0x0009e20000100a00 */
[----:B------:R-:W0:Y:S03]  /*7760*/  LDC R103, c[0x0][0x3d8] ;  /* 0x0000f600ff677b82 */ /* 0x000e260000000800 */
[----:B------:R1:W-:Y:S01]  /*7770*/  STL.64 [R1+0x190], R38 ;  /* 0x0001902601007387 */ /* 0x0003e20000100a00 */
[----:B------:R-:W-:-:S03]  /*7780*/  IMAD R4, R56, 0x4, R28 ;  /* 0x0000000438047824 */ /* 0x000fc600078e021c */
[----:B------:R2:W-:Y:S01]  /*7790*/  STL.64 [R1+0x188], R36 ;  /* 0x0001882401007387 */ /* 0x0005e20000100a00 */
[----:B------:R-:W0:Y:S01]  /*77a0*/  LDC R108, c[0x0][0x3d8] ;  /* 0x0000f600ff6c7b82 */ /* 0x000e220000000800 */
[-C--:B----4-:R-:W-:Y:S02]  /*77b0*/  LEA R40, P1, R6, R152.reuse, 0x1 ;  /* 0x0000009806287211 */ /* 0x090fe400078208ff */
[----:B-1----:R-:W-:-:S05]  /*77c0*/  LEA R38, P2, R8, R152, 0x1 ;  /* 0x0000009808267211 */ /* 0x002fca00078408ff */
[----:B------:R-:W1:Y:S01]  /*77d0*/  LDC R110, c[0x0][0x3d8] ;  /* 0x0000f600ff6e7b82 */ /* 0x000e620000000800 */
[----:B------:R-:W-:Y:S02]  /*77e0*/  LEA.HI.X.SX32 R41, R6, R0, 0x1, P1 ;  /* 0x0000000006297211 */ /* 0x000fe400008f0eff */
[----:B--2---:R-:W-:Y:S02]  /*77f0*/  LEA R36, P3, R33, R152, 0x1 ;  /* 0x0000009821247211 */ /* 0x004fe400078608ff */
[-C--:B------:R-:W-:Y:S01]  /*7800*/  LEA.HI.X.SX32 R39, R8, R0.reuse, 0x1, P2 ;  /* 0x0000000008277211 */ /* 0x080fe200010f0eff */
[----:B------:R-:W-:Y:S01]  /*7810*/  IMAD R13, R55, 0x4, R4 ;  /* 0x00000004370d7824 */ /* 0x000fe200078e0204 */
[----:B------:R-:W-:Y:S01]  /*7820*/  LEA.HI.X.SX32 R37, R33, R0, 0x1, P3 ;  /* 0x0000000021257211 */ /* 0x000fe200018f0eff */
[----:B------:R-:W-:Y:S01]  /*7830*/  STL.64 [R1+0x180], R40 ;  /* 0x0001802801007387 */ /* 0x000fe20000100a00 */
[----:B------:R-:W2:Y:S01]  /*7840*/  LDC R112, c[0x0][0x3d8] ;  /* 0x0000f600ff707b82 */ /* 0x000ea20000000800 */
[----:B------:R-:W-:-:S02]  /*7850*/  IMAD R27, R57, 0x4, R13 ;  /* 0x00000004391b7824 */ /* 0x000fc400078e020d */
[----:B------:R4:W-:Y:S01]  /*7860*/  STL.64 [R1+0x178], R38 ;  /* 0x0001782601007387 */ /* 0x0009e20000100a00 */
[----:B------:R-:W-:-:S03]  /*7870*/  LEA R34, P3, R32, R152, 0x1 ;  /* 0x0000009820227211 */ /* 0x000fc600078608ff */
[----:B------:R3:W-:Y:S01]  /*7880*/  STL.64 [R1+0x170], R36 ;  /* 0x0001702401007387 */ /* 0x0007e20000100a00 */
[----:B------:R-:W-:Y:S01]  /*7890*/  IMAD R5, R58, 0x4, R27 ;  /* 0x000000043a057824 */ /* 0x000fe200078e021b */
[----:B------:R-:W-:Y:S01]  /*78a0*/  LEA.HI.X.SX32 R35, R32, R0, 0x1, P3 ;  /* 0x0000000020237211 */ /* 0x000fe200018f0eff */
[----:B------:R-:W0:Y:S01]  /*78b0*/  LDC R43, c[0x0][0x3a8] ;  /* 0x0000ea00ff2b7b82 */ /* 0x000e220000000800 */
[-C--:B----4-:R-:W-:Y:S02]  /*78c0*/  LEA R38, P1, R7, R152.reuse, 0x1 ;  /* 0x0000009807267211 */ /* 0x090fe400078208ff */
[----:B------:R-:W-:Y:S01]  /*78d0*/  LOP3.LUT R143, R182, 0xf, RZ, 0xc0, !PT ;  /* 0x0000000fb68f7812 */ /* 0x000fe200078ec0ff */
[----:B------:R-:W4:Y:S02]  /*78e0*/  FENCE.VIEW.ASYNC.S ;  /* 0x00000000000073c6 */ /* 0x000f240000000000 */
[----:B----4-:R4:W1:Y:S02]  /*78f0*/  @!UP1 SYNCS.EXCH.64 URZ, [UR9+0x20000], UR14 ;  /* 0x0200000e09ff95b2 */ /* 0x0108640008000100 */
[----:B-1----:R-:W-:Y:S01]  /*7900*/  BAR.SYNC.DEFER_BLOCKING 0x0 ;  /* 0x0000000000007b1d */ /* 0x002fe20000010000 */
[----:B---3--:R-:W-:-:S02]  /*7910*/  LEA R36, P2, R22, R152, 0x1 ;  /* 0x0000009816247211 */ /* 0x008fc400078408ff */
[-C--:B------:R-:W-:Y:S02]  /*7920*/  LEA.HI.X.SX32 R39, R7, R0.reuse, 0x1, P1 ;  /* 0x0000000007277211 */ /* 0x080fe400008f0eff */
[----:B------:R-:W-:Y:S01]  /*7930*/  LEA.HI.X.SX32 R37, R22, R0, 0x1, P2 ;  /* 0x0000000016257211 */ /* 0x000fe200010f0eff */
[----:B------:R-:W-:Y:S02]  /*7940*/  IMAD R17, R59, 0x4, R5 ;  /* 0x000000043b117824 */ /* 0x000fe400078e0205 */
[----:B------:R1:W-:Y:S02]  /*7950*/  STL.64 [R1+0x168], R38 ;  /* 0x0001682601007387 */ /* 0x0003e40000100a00 */
[----:B------:R-:W-:Y:S02]  /*7960*/  IMAD R26, R60, 0x4, R17 ;  /* 0x000000043c1a7824 */ /* 0x000fe400078e0211 */
[----:B------:R3:W-:Y:S04]  /*7970*/  STL.64 [R1+0x160], R36 ;  /* 0x0001602401007387 */ /* 0x0007e80000100a00 */
[----:B------:R2:W-:Y:S01]  /*7980*/  STL.64 [R1+0x158], R34 ;  /* 0x0001582201007387 */ /* 0x0005e20000100a00 */
[----:B-1----:R-:W-:-:S02]  /*7990*/  LEA R38, P1, R15, R152, 0x1 ;  /* 0x000000980f267211 */ /* 0x002fc400078208ff */
[----:B---3--:R-:W-:Y:S02]  /*79a0*/  LEA R36, P2, R21, R152, 0x1 ;  /* 0x0000009815247211 */ /* 0x008fe400078408ff */
[----:B------:R-:W-:Y:S02]  /*79b0*/  LEA.HI.X.SX32 R39, R15, R0, 0x1, P1 ;  /* 0x000000000f277211 */ /* 0x000fe400008f0eff */
[----:B--2---:R-:W-:Y:S01]  /*79c0*/  LEA R34, P3, R31, R152, 0x1 ;  /* 0x000000981f227211 */ /* 0x004fe200078608ff */
[----:B------:R-:W-:Y:S01]  /*79d0*/  IMAD R12, R62, 0x4, R26 ;  /* 0x000000043e0c7824 */ /* 0x000fe200078e021a */
[-C--:B------:R-:W-:Y:S02]  /*79e0*/  LEA.HI.X.SX32 R37, R21, R0.reuse, 0x1, P2 ;  /* 0x0000000015257211 */ /* 0x080fe400010f0eff */
[----:B------:R-:W-:Y:S01]  /*79f0*/  LEA.HI.X.SX32 R35, R31, R0, 0x1, P3 ;  /* 0x000000001f237211 */ /* 0x000fe200018f0eff */
[----:B------:R-:W-:Y:S01]  /*7a00*/  STL.64 [R1+0x150], R38 ;  /* 0x0001502601007387 */ /* 0x000fe20000100a00 */
[----:B------:R-:W-:-:S03]  /*7a10*/  IMAD R16, R61, 0x4, R12 ;  /* 0x000000043d107824 */ /* 0x000fc600078e020c */
[----:B------:R1:W-:Y:S01]  /*7a20*/  STL.64 [R1+0x148], R36 ;  /* 0x0001482401007387 */ /* 0x0003e20000100a00 */
[----:B------:R-:W-:-:S03]  /*7a30*/  LEA R32, P3, R30, R152, 0x1 ;  /* 0x000000981e207211 */ /* 0x000fc600078608ff */
[----:B------:R2:W-:Y:S01]  /*7a40*/  STL.64 [R1+0x140], R34 ;  /* 0x0001402201007387 */ /* 0x0005e20000100a00 */
[----:B------:R-:W-:Y:S01]  /*7a50*/  IMAD R25, R63, 0x4, R16 ;  /* 0x000000043f197824 */ /* 0x000fe200078e0210 */
[----:B------:R-:W-:Y:S02]  /*7a60*/  LEA.HI.X.SX32 R33, R30, R0, 0x1, P3 ;  /* 0x000000001e217211 */ /* 0x000fe400018f0eff */
[CC--:B-1----:R-:W-:Y:S02]  /*7a70*/  LEA R36, P1, R11.reuse, R152.reuse, 0x1 ;  /* 0x000000980b247211 */ /* 0x0c2fe400078208ff */
[C---:B--2---:R-:W-:Y:S02]  /*7a80*/  LEA R34, P2, R14.reuse, R152, 0x1 ;  /* 0x000000980e227211 */ /* 0x044fe400078408ff */
[-C--:B------:R-:W-:Y:S02]  /*7a90*/  LEA.HI.X.SX32 R37, R11, R0.reuse, 0x1, P1 ;  /* 0x000000000b257211 */ /* 0x080fe400008f0eff */
[----:B------:R-:W-:Y:S01]  /*7aa0*/  LEA.HI.X.SX32 R35, R14, R0, 0x1, P2 ;  /* 0x000000000e237211 */ /* 0x000fe200010f0eff */
[----:B------:R-:W-:-:S02]  /*7ab0*/  IMAD R6, R64, 0x4, R25 ;  /* 0x0000000440067824 */ /* 0x000fc400078e0219 */
[----:B------:R1:W-:Y:S02]  /*7ac0*/  STL.64 [R1+0x138], R36 ;  /* 0x0001382401007387 */ /* 0x0003e40000100a00 */
[----:B------:R-:W-:Y:S02]  /*7ad0*/  IMAD R8, R65, 0x4, R6 ;  /* 0x0000000441087824 */ /* 0x000fe400078e0206 */
[----:B------:R2:W-:Y:S04]  /*7ae0*/  STL.64 [R1+0x130], R34 ;  /* 0x0001302201007387 */ /* 0x0005e80000100a00 */
[----:B------:R3:W-:Y:S01]  /*7af0*/  STL.64 [R1+0x128], R32 ;  /* 0x0001282001007387 */ /* 0x0007e20000100a00 */
[-C--:B-1----:R-:W-:Y:S02]  /*7b00*/  LEA R36, P1, R9, R152.reuse, 0x1 ;  /* 0x0000009809247211 */ /* 0x082fe400078208ff */
[----:B--2---:R-:W-:Y:S01]  /*7b10*/  LEA R34, P2, R19, R152, 0x1 ;  /* 0x0000009813227211 */ /* 0x004fe200078408ff */
[----:B------:R-:W-:Y:S01]  /*7b20*/  IMAD R22, R66, 0x4, R8 ;  /* 0x0000000442167824 */ /* 0x000fe200078e0208 */
[----:B------:R-:W-:-:S02]  /*7b30*/  LEA.HI.X.SX32 R37, R9, R0, 0x1, P1 ;  /* 0x0000000009257211 */ /* 0x000fc400008f0eff */
[----:B---3--:R-:W-:Y:S02]  /*7b40*/  LEA R32, P3, R29, R152, 0x1 ;  /* 0x000000981d207211 */ /* 0x008fe400078608ff */
[-C--:B------:R-:W-:Y:S02]  /*7b50*/  LEA.HI.X.SX32 R35, R19, R0.reuse, 0x1, P2 ;  /* 0x0000000013237211 */ /* 0x080fe400010f0eff */
[----:B------:R-:W-:Y:S01]  /*7b60*/  LEA.HI.X.SX32 R33, R29, R0, 0x1, P3 ;  /* 0x000000001d217211 */ /* 0x000fe200018f0eff */
[----:B------:R-:W-:Y:S01]  /*7b70*/  IMAD R7, R68, 0x4, R22 ;  /* 0x0000000444077824 */ /* 0x000fe200078e0216 */
[----:B------:R-:W-:Y:S01]  /*7b80*/  STL.64 [R1+0x120], R36 ;  /* 0x0001202401007387 */ /* 0x000fe20000100a00 */
[----:B------:R-:W-:-:S03]  /*7b90*/  LEA R30, P3, R28, R152, 0x1 ;  /* 0x000000981c1e7211 */ /* 0x000fc600078608ff */
[----:B------:R1:W-:Y:S01]  /*7ba0*/  STL.64 [R1+0x118], R34 ;  /* 0x0001182201007387 */ /* 0x0003e20000100a00 */
[----:B------:R-:W-:-:S03]  /*7bb0*/  IMAD R15, R67, 0x4, R7 ;  /* 0x00000004430f7824 */ /* 0x000fc600078e0207 */
[----:B------:R2:W-:Y:S01]  /*7bc0*/  STL.64 [R1+0x110], R32 ;  /* 0x0001102001007387 */ /* 0x0005e20000100a00 */
[----:B------:R-:W-:Y:S01]  /*7bd0*/  IMAD R21, R69, 0x4, R15 ;  /* 0x0000000445157824 */ /* 0x000fe200078e020f */
[----:B------:R-:W-:Y:S02]  /*7be0*/  LEA.HI.X.SX32 R31, R28, R0, 0x1, P3 ;  /* 0x000000001c1f7211 */ /* 0x000fe400018f0eff */
[-C--:B-1----:R-:W-:Y:S02]  /*7bf0*/  LEA R34, P1, R10, R152.reuse, 0x1 ;  /* 0x000000980a227211 */ /* 0x082fe400078208ff */
[----:B--2---:R-:W-:Y:S02]  /*7c00*/  LEA R32, P2, R18, R152, 0x1 ;  /* 0x0000009812207211 */ /* 0x004fe400078408ff */
[-C--:B------:R-:W-:Y:S02]  /*7c10*/  LEA.HI.X.SX32 R35, R10, R0.reuse, 0x1, P1 ;  /* 0x000000000a237211 */ /* 0x080fe400008f0eff */
[----:B------:R-:W-:Y:S01]  /*7c20*/  LEA.HI.X.SX32 R33, R18, R0, 0x1, P2 ;  /* 0x0000000012217211 */ /* 0x000fe200010f0eff */
[----:B------:R-:W-:-:S02]  /*7c30*/  IMAD R11, R70, 0x4, R21 ;  /* 0x00000004460b7824 */ /* 0x000fc400078e0215 */
[----:B------:R1:W-:Y:S04]  /*7c40*/  STL.64 [R1+0x108], R34 ;  /* 0x0001082201007387 */ /* 0x0003e80000100a00 */
[----:B------:R2:W-:Y:S01]  /*7c50*/  STL.64 [R1+0x100], R32 ;  /* 0x0001002001007387 */ /* 0x0005e20000100a00 */
[----:B------:R-:W-:-:S03]  /*7c60*/  IMAD R14, R71, 0x4, R11 ;  /* 0x00000004470e7824 */ /* 0x000fc600078e020b */
[----:B------:R3:W-:Y:S01]  /*7c70*/  STL.64 [R1+0xf8], R30 ;  /* 0x0000f81e01007387 */ /* 0x0007e20000100a00 */
[CC--:B-1----:R-:W-:Y:S02]  /*7c80*/  LEA R34, P1, R4.reuse, R152.reuse, 0x1 ;  /* 0x0000009804227211 */ /* 0x0c2fe400078208ff */
[----:B--2---:R-:W-:Y:S02]  /*7c90*/  LEA R32, P2, R13, R152, 0x1 ;  /* 0x000000980d207211 */ /* 0x004fe400078408ff */
[----:B------:R-:W-:Y:S02]  /*7ca0*/  LEA.HI.X.SX32 R35, R4, R0, 0x1, P1 ;  /* 0x0000000004237211 */ /* 0x000fe400008f0eff */
        /* <DEDUP_REMOVED lines=20> */
[-C--:B-1----:R-:W-:Y:S02]  /*7df0*/  LEA R32, P1, R12, R152.reuse, 0x1 ;  /* 0x000000980c207211 */ /* 0x082fe400078208ff */
[----:B--2---:R-:W-:Y:S02]  /*7e00*/  LEA R30, P2, R16, R152, 0x1 ;  /* 0x00000098101e7211 */ /* 0x004fe400078408ff */
[----:B------:R-:W-:Y:S02]  /*7e10*/  LEA.HI.X.SX32 R33, R12, R0, 0x1, P1 ;  /* 0x000000000c217211 */ /* 0x000fe400008f0eff */
[----:B---3--:R-:W-:Y:S02]  /*7e20*/  LEA R28, P3, R25, R152, 0x1 ;  /* 0x00000098191c7211 */ /* 0x008fe400078608ff */
[-C--:B------:R-:W-:Y:S01]  /*7e30*/  LEA.HI.X.SX32 R31, R16, R0.reuse, 0x1, P2 ;  /* 0x00000000101f7211 */ /* 0x080fe200010f0eff */
[----:B------:R-:W-:Y:S01]  /*7e40*/  IMAD R13, R77, 0x4, R4 ;  /* 0x000000044d0d7824 */ /* 0x000fe200078e0204 */
[----:B------:R-:W-:Y:S01]  /*7e50*/  LEA.HI.X.SX32 R29, R25, R0, 0x1, P3 ;  /* 0x00000000191d7211 */ /* 0x000fe200018f0eff */
[----:B------:R-:W-:Y:S02]  /*7e60*/  STL.64 [R1+0xc0], R32 ;  /* 0x0000c02001007387 */ /* 0x000fe40000100a00 */
[----:B------:R-:W-:-:S02]  /*7e70*/  IMAD R17, R78, 0x4, R13 ;  /* 0x000000044e117824 */ /* 0x000fc400078e020d */
[----:B------:R1:W-:Y:S04]  /*7e80*/  STL.64 [R1+0xb8], R30 ;  /* 0x0000b81e01007387 */ /* 0x0003e80000100a00 */
[----:B------:R2:W-:Y:S01]  /*7e90*/  STL.64 [R1+0xb0], R28 ;  /* 0x0000b01c01007387 */ /* 0x0005e20000100a00 */
[----:B------:R-:W-:Y:S01]  /*7ea0*/  IMAD R5, R80, 0x4, R17 ;  /* 0x0000000450057824 */ /* 0x000fe200078e0211 */
[-C--:B------:R-:W-:Y:S02]  /*7eb0*/  LEA R26, P3, R22, R152.reuse, 0x1 ;  /* 0x00000098161a7211 */ /* 0x080fe400078608ff */
[-C--:B-1----:R-:W-:Y:S02]  /*7ec0*/  LEA R30, P1, R6, R152.reuse, 0x1 ;  /* 0x00000098061e7211 */ /* 0x082fe400078208ff */
[----:B--2---:R-:W-:-:S02]  /*7ed0*/  LEA R28, P2, R8, R152, 0x1 ;  /* 0x00000098081c7211 */ /* 0x004fc400078408ff */
[-C--:B------:R-:W-:Y:S02]  /*7ee0*/  LEA.HI.X.SX32 R31, R6, R0.reuse, 0x1, P1 ;  /* 0x00000000061f7211 */ /* 0x080fe400008f0eff */
[-C--:B------:R-:W-:Y:S01]  /*7ef0*/  LEA.HI.X.SX32 R29, R8, R0.reuse, 0x1, P2 ;  /* 0x00000000081d7211 */ /* 0x080fe200010f0eff */
[----:B------:R-:W-:Y:S01]  /*7f00*/  IMAD R12, R79, 0x4, R5 ;  /* 0x000000044f0c7824 */ /* 0x000fe200078e0205 */
[----:B------:R-:W-:Y:S01]  /*7f10*/  LEA.HI.X.SX32 R27, R22, R0, 0x1, P3 ;  /* 0x00000000161b7211 */ /* 0x000fe200018f0eff */
[----:B------:R1:W-:Y:S02]  /*7f20*/  STL.64 [R1+0xa8], R30 ;  /* 0x0000a81e01007387 */ /* 0x0003e40000100a00 */
[----:B------:R-:W-:Y:S02]  /*7f30*/  IMAD R16, R81, 0x4, R12 ;  /* 0x0000000451107824 */ /* 0x000fe400078e020c */
[----:B------:R2:W-:Y:S04]  /*7f40*/  STL.64 [R1+0xa0], R28 ;  /* 0x0000a01c01007387 */ /* 0x0005e80000100a00 */
[----:B------:R3:W-:Y:S01]  /*7f50*/  STL.64 [R1+0x98], R26 ;  /* 0x0000981a01007387 */ /* 0x0007e20000100a00 */
[----:B-1----:R-:W-:-:S02]  /*7f60*/  LEA R30, P1, R7, R152, 0x1 ;  /* 0x00000098071e7211 */ /* 0x002fc400078208ff */
[----:B--2---:R-:W-:Y:S02]  /*7f70*/  LEA R28, P2, R15, R152, 0x1 ;  /* 0x000000980f1c7211 */ /* 0x004fe400078408ff */
[----:B------:R-:W-:Y:S02]  /*7f80*/  LEA.HI.X.SX32 R31, R7, R0, 0x1, P1 ;  /* 0x00000000071f7211 */ /* 0x000fe400008f0eff */
[----:B---3--:R-:W-:Y:S01]  /*7f90*/  LEA R26, P3, R21, R152, 0x1 ;  /* 0x00000098151a7211 */ /* 0x008fe200078608ff */
[----:B------:R-:W-:Y:S01]  /*7fa0*/  IMAD R6, R82, 0x4, R16 ;  /* 0x0000000452067824 */ /* 0x000fe200078e0210 */
[-C--:B------:R-:W-:Y:S01]  /*7fb0*/  LEA.HI.X.SX32 R29, R15, R0.reuse, 0x1, P2 ;  /* 0x000000000f1d7211 */ /* 0x080fe200010f0eff */
[----:B------:R1:W-:Y:S01]  /*7fc0*/  STL.64 [R1+0x90], R30 ;  /* 0x0000901e01007387 */ /* 0x0003e20000100a00 */
[----:B------:R-:W-:Y:S01]  /*7fd0*/  LEA.HI.X.SX32 R27, R21, R0, 0x1, P3 ;  /* 0x00000000151b7211 */ /* 0x000fe200018f0eff */
[----:B------:R-:W-:Y:S02]  /*7fe0*/  IMAD R8, R83, 0x4, R6 ;  /* 0x0000000453087824 */ /* 0x000fe400078e0206 */
[----:B------:R2:W-:Y:S02]  /*7ff0*/  STL.64 [R1+0x88], R28 ;  /* 0x0000881c01007387 */ /* 0x0005e40000100a00 */
[----:B------:R-:W-:-:S02]  /*8000*/  IMAD R15, R84, 0x4, R8 ;  /* 0x00000004540f7824 */ /* 0x000fc400078e0208 */
[----:B------:R3:W-:Y:S01]  /*8010*/  STL.64 [R1+0x80], R26 ;  /* 0x0000801a01007387 */ /* 0x0007e20000100a00 */
[CC--:B-1----:R-:W-:Y:S02]  /*8020*/  LEA R30, P1, R11.reuse, R152.reuse, 0x1 ;  /* 0x000000980b1e7211 */ /* 0x0c2fe400078208ff */
[C---:B--2---:R-:W-:Y:S02]  /*8030*/  LEA R28, P2, R14.reuse, R152, 0x1 ;  /* 0x000000980e1c7211 */ /* 0x044fe400078408ff */
[----:B------:R-:W-:Y:S02]  /*8040*/  LEA.HI.X.SX32 R31, R11, R0, 0x1, P1 ;  /* 0x000000000b1f7211 */ /* 0x000fe400008f0eff */
[C---:B---3--:R-:W-:Y:S02]  /*8050*/  LEA R26, P3, R19.reuse, R152, 0x1 ;  /* 0x00000098131a7211 */ /* 0x048fe400078608ff */
[-C--:B------:R-:W-:Y:S01]  /*8060*/  LEA.HI.X.SX32 R29, R14, R0.reuse, 0x1, P2 ;  /* 0x000000000e1d7211 */ /* 0x080fe200010f0eff */
[----:B------:R-:W-:Y:S01]  /*8070*/  IMAD R7, R86, 0x4, R15 ;  /* 0x0000000456077824 */ /* 0x000fe200078e020f */
[----:B------:R-:W-:Y:S01]  /*8080*/  LEA.HI.X.SX32 R27, R19, R0, 0x1, P3 ;  /* 0x00000000131b7211 */ /* 0x000fe200018f0eff */
[----:B------:R1:W-:Y:S02]  /*8090*/  STL.64 [R1+0x78], R30 ;  /* 0x0000781e01007387 */ /* 0x0003e40000100a00 */
[----:B------:R-:W-:-:S02]  /*80a0*/  IMAD R11, R85, 0x4, R7 ;  /* 0x00000004550b7824 */ /* 0x000fc400078e0207 */
[----:B------:R2:W-:Y:S04]  /*80b0*/  STL.64 [R1+0x70], R28 ;  /* 0x0000701c01007387 */ /* 0x0005e80000100a00 */
[----:B------:R3:W-:Y:S01]  /*80c0*/  STL.64 [R1+0x68], R26 ;  /* 0x0000681a01007387 */ /* 0x0007e20000100a00 */
[CC--:B-1----:R-:W-:Y:S02]  /*80d0*/  LEA R30, P1, R9.reuse, R152.reuse, 0x1 ;  /* 0x00000098091e7211 */ /* 0x0c2fe400078208ff */
[----:B--2---:R-:W-:Y:S02]  /*80e0*/  LEA R28, P2, R10, R152, 0x1 ;  /* 0x000000980a1c7211 */ /* 0x004fe400078408ff */
[----:B------:R-:W-:Y:S02]  /*80f0*/  LEA.HI.X.SX32 R31, R9, R0, 0x1, P1 ;  /* 0x00000000091f7211 */ /* 0x000fe400008f0eff */
[----:B---3--:R-:W-:Y:S01]  /*8100*/  LEA R26, P3, R18, R152, 0x1 ;  /* 0x00000098121a7211 */ /* 0x008fe200078608ff */
[----:B------:R-:W-:Y:S01]  /*8110*/  IMAD R14, R87, 0x4, R11 ;  /* 0x00000004570e7824 */ /* 0x000fe200078e020b */
[-C--:B------:R-:W-:Y:S01]  /*8120*/  LEA.HI.X.SX32 R29, R10, R0.reuse, 0x1, P2 ;  /* 0x000000000a1d7211 */ /* 0x080fe200010f0eff */
[----:B------:R1:W-:Y:S01]  /*8130*/  STL.64 [R1+0x60], R30 ;  /* 0x0000601e01007387 */ /* 0x0003e20000100a00 */
[----:B------:R-:W-:-:S02]  /*8140*/  LEA.HI.X.SX32 R27, R18, R0, 0x1, P3 ;  /* 0x00000000121b7211 */ /* 0x000fc400018f0eff */
[----:B------:R-:W-:Y:S01]  /*8150*/  LEA R9, R88, R14, 0x2 ;  /* 0x0000000e58097211 */ /* 0x000fe200078e10ff */
[----:B------:R2:W-:Y:S04]  /*8160*/  STL.64 [R1+0x58], R28 ;  /* 0x0000581c01007387 */ /* 0x0005e80000100a00 */
[----:B------:R3:W-:Y:S01]  /*8170*/  STL.64 [R1+0x50], R26 ;  /* 0x0000501a01007387 */ /* 0x0007e20000100a00 */
[CC--:B-1----:R-:W-:Y:S02]  /*8180*/  LEA R30, P1, R4.reuse, R152.reuse, 0x1 ;  /* 0x00000098041e7211 */ /* 0x0c2fe400078208ff */
[----:B--2---:R-:W-:Y:S02]  /*8190*/  LEA R28, P2, R13, R152, 0x1 ;  /* 0x000000980d1c7211 */ /* 0x004fe400078408ff */
[----:B------:R-:W-:-:S02]  /*81a0*/  LEA.HI.X.SX32 R31, R4, R0, 0x1, P1 ;  /* 0x00000000041f7211 */ /* 0x000fc400008f0eff */
[----:B---3--:R-:W-:Y:S01]  /*81b0*/  LEA R26, P3, R17, R152, 0x1 ;  /* 0x00000098111a7211 */ /* 0x008fe200078608ff */
[----:B------:R-:W-:Y:S01]  /*81c0*/  IMAD R10, R89, 0x4, R9 ;  /* 0x00000004590a7824 */ /* 0x000fe200078e0209 */
[-C--:B------:R-:W-:Y:S01]  /*81d0*/  LEA.HI.X.SX32 R29, R13, R0.reuse, 0x1, P2 ;  /* 0x000000000d1d7211 */ /* 0x080fe200010f0eff */
[----:B------:R-:W-:Y:S01]  /*81e0*/  STL.64 [R1+0x48], R30 ;  /* 0x0000481e01007387 */ /* 0x000fe20000100a00 */
[----:B------:R-:W-:Y:S01]  /*81f0*/  LEA.HI.X.SX32 R27, R17, R0, 0x1, P3 ;  /* 0x00000000111b7211 */ /* 0x000fe200018f0eff */
[----:B------:R-:W-:Y:S02]  /*8200*/  IMAD R13, R90, 0x4, R10 ;  /* 0x000000045a0d7824 */ /* 0x000fe400078e020a */
[----:B------:R1:W-:Y:S02]  /*8210*/  STL.64 [R1+0x40], R28 ;  /* 0x0000401c01007387 */ /* 0x0003e40000100a00 */
[----:B------:R-:W-:Y:S02]  /*8220*/  IMAD R4, R92, 0x4, R13 ;  /* 0x000000045c047824 */ /* 0x000fe400078e020d */
[----:B------:R2:W-:Y:S01]  /*8230*/  STL.64 [R1+0x38], R26 ;  /* 0x0000381a01007387 */ /* 0x0005e20000100a00 */
[----:B-1----:R-:W-:-:S02]  /*8240*/  LEA R28, P1, R5, R152, 0x1 ;  /* 0x00000098051c7211 */ /* 0x002fc400078208ff */
[C---:B--2---:R-:W-:Y:S02]  /*8250*/  LEA R26, P2, R12.reuse, R152, 0x1 ;  /* 0x000000980c1a7211 */ /* 0x044fe400078408ff */
[-C--:B------:R-:W-:Y:S01]  /*8260*/  LEA.HI.X.SX32 R29, R5, R0.reuse, 0x1, P1 ;  /* 0x00000000051d7211 */ /* 0x080fe200008f0eff */
[----:B------:R-:W-:Y:S01]  /*8270*/  IMAD R5, R91, 0x4, R4 ;  /* 0x000000045b057824 */ /* 0x000fe200078e0204 */
[----:B------:R-:W-:-:S03]  /*8280*/  LEA.HI.X.SX32 R27, R12, R0, 0x1, P2 ;  /* 0x000000000c1b7211 */ /* 0x000fc600010f0eff */
[----:B------:R1:W-:Y:S01]  /*8290*/  STL.64 [R1+0x30], R28 ;  /* 0x0000301c01007387 */ /* 0x0003e20000100a00 */
[----:B------:R-:W-:-:S03]  /*82a0*/  IMAD R12, R93, 0x4, R5 ;  /* 0x000000045d0c7824 */ /* 0x000fc600078e0205 */
[----:B------:R2:W-:Y:S01]  /*82b0*/  STL.64 [R1+0x28], R26 ;  /* 0x0000281a01007387 */ /* 0x0005e20000100a00 */
[-C--:B------:R-:W-:Y:S02]  /*82c0*/  LEA R18, P3, R16, R152.reuse, 0x1 ;  /* 0x0000009810127211 */ /* 0x080fe400078608ff */
[-C--:B-1----:R-:W-:Y:S02]  /*82d0*/  LEA R28, P1, R6, R152.reuse, 0x1 ;  /* 0x00000098061c7211 */ /* 0x082fe400078208ff */
[----:B--2---:R-:W-:Y:S02]  /*82e0*/  LEA R26, P2, R8, R152, 0x1 ;  /* 0x00000098081a7211 */ /* 0x004fe400078408ff */
[-C--:B------:R-:W-:Y:S01]  /*82f0*/  LEA.HI.X.SX32 R29, R6, R0.reuse, 0x1, P1 ;  /* 0x00000000061d7211 */ /* 0x080fe200008f0eff */
[----:B------:R-:W-:Y:S01]  /*8300*/  IMAD R6, R94, 0x4, R12 ;  /* 0x000000045e067824 */ /* 0x000fe200078e020c */
[----:B------:R-:W-:Y:S02]  /*8310*/  LEA.HI.X.SX32 R27, R8, R0, 0x1, P2 ;  /* 0x00000000081b7211 */ /* 0x000fe400010f0eff */
[----:B------:R-:W-:Y:S01]  /*8320*/  LEA R250, P2, R11, R152, 0x1 ;  /* 0x000000980bfa7211 */ /* 0x000fe200078408ff */
[----:B------:R-:W-:Y:S01]  /*8330*/  IMAD R8, R95, 0x4, R6 ;  /* 0x000000045f087824 */ /* 0x000fe200078e0206 */
[----:B------:R-:W-:-:S02]  /*8340*/  LEA.HI.X.SX32 R19, R16, R0, 0x1, P3 ;  /* 0x0000000010137211 */ /* 0x000fc400018f0eff */
[----:B------:R-:W-:Y:S02]  /*8350*/  LEA R16, P1, R7, R152, 0x1 ;  /* 0x0000009807107211 */ /* 0x000fe400078208ff */
[-C--:B------:R-:W-:Y:S01]  /*8360*/  LEA.HI.X.SX32 R251, R11, R0.reuse, 0x1, P2 ;  /* 0x000000000bfb7211 */ /* 0x080fe200010f0eff */
[----:B------:R-:W-:Y:S01]  /*8370*/  IMAD R11, R96, 0x4, R8 ;  /* 0x00000004600b7824 */ /* 0x000fe200078e0208 */
[----:B------:R-:W-:Y:S02]  /*8380*/  LEA.HI.X.SX32 R17, R7, R0, 0x1, P1 ;  /* 0x0000000007117211 */ /* 0x000fe400008f0eff */
[CC--:B------:R-:W-:Y:S01]  /*8390*/  LEA R246, P1, R9.reuse, R152.reuse, 0x1 ;  /* 0x0000009809f67211 */ /* 0x0c0fe200078208ff */
[----:B------:R-:W-:Y:S01]  /*83a0*/  IMAD R7, R98, 0x4, R11 ;  /* 0x0000000462077824 */ /* 0x000fe200078e020b */
[----:B------:R1:W-:Y:S01]  /*83b0*/  STL.64 [R1+0x20], R18 ;  /* 0x0000201201007387 */ /* 0x0003e20000100a00 */
[C---:B------:R-:W-:Y:S02]  /*83c0*/  LEA R244, P2, R10.reuse, R152, 0x1 ;  /* 0x000000980af47211 */ /* 0x040fe400078408ff */
[-C--:B------:R-:W-:Y:S01]  /*83d0*/  LEA.HI.X.SX32 R247, R9, R0.reuse, 0x1, P1 ;  /* 0x0000000009f77211 */ /* 0x080fe200008f0eff */
[----:B------:R-:W-:Y:S01]  /*83e0*/  IMAD R9, R97, 0x4, R7 ;  /* 0x0000000461097824 */ /* 0x000fe200078e0207 */
[----:B------:R-:W-:-:S02]  /*83f0*/  LEA.HI.X.SX32 R245, R10, R0, 0x1, P2 ;  /* 0x000000000af57211 */ /* 0x000fc400010f0eff */
[-C--:B------:R-:W-:Y:S02]  /*8400*/  LEA R240, P1, R4, R152.reuse, 0x1 ;  /* 0x0000009804f07211 */ /* 0x080fe400078208ff */
[----:B-1----:R-:W-:Y:S01]  /*8410*/  LEA R18, P3, R15, R152, 0x1 ;  /* 0x000000980f127211 */ /* 0x002fe200078608ff */
[----:B0-----:R-:W-:-:S03]  /*8420*/  IMAD R10, R99, 0x4, R9 ;  /* 0x00000004630a7824 */ /* 0x001fc600078e0209 */
[----:B------:R-:W-:Y:S02]  /*8430*/  LEA.HI.X.SX32 R19, R15, R0, 0x1, P3 ;  /* 0x000000000f137211 */ /* 0x000fe400018f0eff */
[CC--:B------:R-:W-:Y:S02]  /*8440*/  LEA R248, P3, R14.reuse, R152.reuse, 0x1 ;  /* 0x000000980ef87211 */ /* 0x0c0fe400078608ff */
[----:B------:R-:W-:Y:S02]  /*8450*/  LEA R238, P2, R5, R152, 0x1 ;  /* 0x0000009805ee7211 */ /* 0x000fe400078408ff */
[-C--:B------:R-:W-:Y:S02]  /*8460*/  LEA.HI.X.SX32 R249, R14, R0.reuse, 0x1, P3 ;  /* 0x000000000ef97211 */ /* 0x080fe400018f0eff */
[----:B------:R-:W-:Y:S01]  /*8470*/  LEA.HI.X.SX32 R241, R4, R0, 0x1, P1 ;  /* 0x0000000004f17211 */ /* 0x000fe200008f0eff */
[----:B------:R-:W-:Y:S01]  /*8480*/  IMAD R4, R100, 0x4, R10 ;  /* 0x0000000464047824 */ /* 0x000fe200078e020a */
[----:B------:R-:W-:Y:S01]  /*8490*/  LEA R242, P3, R13, R152, 0x1 ;  /* 0x000000980df27211 */ /* 0x000fe200078608ff */
[----:B------:R4:W-:Y:S01]  /*84a0*/  STL.64 [R1+0x18], R28 ;  /* 0x0000181c01007387 */ /* 0x0009e20000100a00 */
[----:B------:R-:W-:Y:S01]  /*84b0*/  LEA.HI.X.SX32 R239, R5, R0, 0x1, P2 ;  /* 0x0000000005ef7211 */ /* 0x000fe200010f0eff */
[----:B------:R-:W-:Y:S01]  /*84c0*/  IMAD R5, R101, 0x4, R4 ;  /* 0x0000000465057824 */ /* 0x000fe200078e0204 */
[----:B------:R-:W-:Y:S01]  /*84d0*/  LEA R232, P2, R8, R152, 0x1 ;  /* 0x0000009808e87211 */ /* 0x000fe200078408ff */
[----:B------:R4:W-:Y:S01]  /*84e0*/  STL.64 [R1+0x10], R26 ;  /* 0x0000101a01007387 */ /* 0x0009e20000100a00 */
[----:B------:R-:W-:-:S03]  /*84f0*/  LEA.HI.X.SX32 R243, R13, R0, 0x1, P3 ;  /* 0x000000000df37211 */ /* 0x000fc600018f0eff */
[----:B------:R4:W-:Y:S01]  /*8500*/  STL.64 [R1+0x8], R18 ;  /* 0x0000081201007387 */ /* 0x0009e20000100a00 */
[----:B------:R-:W-:-:S03]  /*8510*/  LEA R236, P3, R12, R152, 0x1 ;  /* 0x000000980cec7211 */ /* 0x000fc600078608ff */
[----:B------:R4:W-:Y:S01]  /*8520*/  STL.64 [R1], R16 ;  /* 0x0000001001007387 */ /* 0x0009e20000100a00 */
[----:B------:R-:W-:Y:S02]  /*8530*/  LEA R234, P1, R6, R152, 0x1 ;  /* 0x0000009806ea7211 */ /* 0x000fe400078208ff */
[-C--:B------:R-:W-:Y:S01]  /*8540*/  LEA.HI.X.SX32 R233, R8, R0.reuse, 0x1, P2 ;  /* 0x0000000008e97211 */ /* 0x080fe200010f0eff */
[----:B------:R-:W-:Y:S01]  /*8550*/  IMAD R8, R102, 0x4, R5 ;  /* 0x0000000466087824 */ /* 0x000fe200078e0205 */
[----:B------:R-:W-:Y:S02]  /*8560*/  LEA.HI.X.SX32 R237, R12, R0, 0x1, P3 ;  /* 0x000000000ced7211 */ /* 0x000fe400018f0eff */
[----:B------:R-:W-:Y:S02]  /*8570*/  LEA R230, P3, R11, R152, 0x1 ;  /* 0x000000980be67211 */ /* 0x000fe400078608ff */
[----:B------:R-:W-:Y:S01]  /*8580*/  LEA.HI.X.SX32 R235, R6, R0, 0x1, P1 ;  /* 0x0000000006eb7211 */ /* 0x000fe200008f0eff */
[----:B------:R-:W-:Y:S01]  /*8590*/  IMAD R6, R104, 0x4, R8 ;  /* 0x0000000468067824 */ /* 0x000fe200078e0208 */
[----:B------:R-:W-:-:S02]  /*85a0*/  LEA R228, P1, R7, R152, 0x1 ;  /* 0x0000009807e47211 */ /* 0x000fc400078208ff */
[----:B------:R-:W-:Y:S02]  /*85b0*/  LEA.HI.X.SX32 R231, R11, R0, 0x1, P3 ;  /* 0x000000000be77211 */ /* 0x000fe400018f0eff */
[----:B------:R-:W-:Y:S02]  /*85c0*/  LOP3.LUT R3, R182, 0x60, RZ, 0xc0, !PT ;  /* 0x00000060b6037812 */ /* 0x000fe400078ec0ff */
[-C--:B------:R-:W-:Y:S02]  /*85d0*/  LEA R226, P2, R9, R152.reuse, 0x1 ;  /* 0x0000009809e27211 */ /* 0x080fe400078408ff */
[----:B------:R-:W-:Y:S02]  /*85e0*/  LEA R224, P3, R10, R152, 0x1 ;  /* 0x000000980ae07211 */ /* 0x000fe400078608ff */
[----:B------:R-:W-:Y:S01]  /*85f0*/  LEA.HI.X.SX32 R229, R7, R0, 0x1, P1 ;  /* 0x0000000007e57211 */ /* 0x000fe200008f0eff */
[----:B------:R-:W-:Y:S01]  /*8600*/  IMAD R7, R103, 0x4, R6 ;  /* 0x0000000467077824 */ /* 0x000fe200078e0206 */
[----:B------:R-:W-:-:S02]  /*8610*/  LOP3.LUT R20, R182, 0x80, RZ, 0xc0, !PT ;  /* 0x00000080b6147812 */ /* 0x000fc400078ec0ff */
[----:B------:R-:W-:Y:S01]  /*8620*/  LEA.HI R3, R3, R143, RZ, 0x1f ;  /* 0x0000008f03037211 */ /* 0x000fe200078ff8ff */
[----:B------:R-:W-:Y:S01]  /*8630*/  IMAD R21, R105, 0x4, R7 ;  /* 0x0000000469157824 */ /* 0x000fe200078e0207 */
[-C--:B------:R-:W-:Y:S02]  /*8640*/  LEA.HI.X.SX32 R227, R9, R0.reuse, 0x1, P2 ;  /* 0x0000000009e37211 */ /* 0x080fe400010f0eff */
[----:B------:R-:W-:Y:S02]  /*8650*/  LEA.HI.X.SX32 R225, R10, R0, 0x1, P3 ;  /* 0x000000000ae17211 */ /* 0x000fe400018f0eff */
[----:B------:R-:W-:Y:S02]  /*8660*/  SHF.R.U32.HI R20, RZ, 0x2, R20 ;  /* 0x00000002ff147819 */ /* 0x000fe40000011614 */
[-C--:B------:R-:W-:Y:S02]  /*8670*/  LEA R222, P1, R4, R152.reuse, 0x1 ;  /* 0x0000009804de7211 */ /* 0x080fe400078208ff */
[----:B------:R-:W-:-:S02]  /*8680*/  LEA R220, P2, R5, R152, 0x1 ;  /* 0x0000009805dc7211 */ /* 0x000fc400078408ff */
[----:B------:R-:W-:Y:S01]  /*8690*/  LEA R218, P3, R8, R152, 0x1 ;  /* 0x0000009808da7211 */ /* 0x000fe200078608ff */
[----:B------:R-:W-:Y:S01]  /*86a0*/  IMAD.IADD R24, R145, 0x1, R3 ;  /* 0x0000000191187824 */ /* 0x000fe200078e0203 */
[----:B------:R-:W-:Y:S01]  /*86b0*/  LOP3.LUT R20, R20, 0x10, R182, 0xf8, !PT ;  /* 0x0000001014147812 */ /* 0x000fe200078ef8b6 */
[----:B------:R-:W-:Y:S01]  /*86c0*/  VIADD R142, R178, 0x20000 ;  /* 0x00020000b28e7836 */ /* 0x000fe20000000000 */
[-C--:B------:R-:W-:Y:S01]  /*86d0*/  LEA.HI.X.SX32 R223, R4, R0.reuse, 0x1, P1 ;  /* 0x0000000004df7211 */ /* 0x080fe200008f0eff */
[----:B------:R-:W-:Y:S01]  /*86e0*/  IMAD R25, R106, 0x4, R21 ;  /* 0x000000046a197824 */ /* 0x000fe200078e0215 */
[-C--:B------:R-:W-:Y:S02]  /*86f0*/  LEA.HI.X.SX32 R221, R5, R0.reuse, 0x1, P2 ;  /* 0x0000000005dd7211 */ /* 0x080fe400010f0eff */
[----:B------:R-:W-:Y:S01]  /*8700*/  LEA.HI.X.SX32 R219, R8, R0, 0x1, P3 ;  /* 0x0000000008db7211 */ /* 0x000fe200018f0eff */
[----:B----4-:R-:W-:Y:S06]  /*8710*/  @!P5 BRA `(.L_x_6) ;  /* 0x0000000800d8d947 */ /* 0x010fec0003800000 */
[----:B------:R-:W-:Y:S01]  /*8720*/  IMAD.U32 R4, RZ, RZ, UR9 ;  /* 0x00000009ff047e24 */ /* 0x000fe2000f8e00ff */
[----:B------:R-:W-:Y:S01]  /*8730*/  ELECT P1, URZ, PT ;  /* 0x0000000000ff782f */ /* 0x000fe20003820000 */
[----:B------:R-:W-:Y:S01]  /*8740*/  IMAD.MOV.U32 R143, RZ, RZ, RZ ;  /* 0x000000ffff8f7224 */ /* 0x000fe200078e00ff */
[----:B------:R-:W-:Y:S01]  /*8750*/  UMOV UR44, 0x0 ;  /* 0x00000000002c7882 */ /* 0x000fe20000000000 */
[----:B------:R-:W-:Y:S01]  /*8760*/  UMOV UR45, 0x4108010 ;  /* 0x04108010002d7882 */ /* 0x000fe20000000000 */
[----:B------:R-:W-:Y:S01]  /*8770*/  SHF.R.U32.HI R4, RZ, 0x4, R4 ;  /* 0x00000004ff047819 */ /* 0x000fe20000011604 */
[----:B------:R-:W-:Y:S01]  /*8780*/  UMOV UR68, 0x0 ;  /* 0x0000000000447882 */ /* 0x000fe20000000000 */
[----:B------:R-:W-:Y:S01]  /*8790*/  UMOV UR69, 0x4108010 ;  /* 0x0410801000457882 */ /* 0x000fe20000000000 */
[----:B------:R-:W-:Y:S01]  /*87a0*/  UMOV UR50, 0x0 ;  /* 0x0000000000327882 */ /* 0x000fe20000000000 */
[----:B------:R-:W-:Y:S01]  /*87b0*/  SGXT.U32 R9, R4, 0xe ;  /* 0x0000000e0409781a */ /* 0x000fe20000000000 */
[----:B------:R-:W-:Y:S01]  /*87c0*/  VIADD R4, R178, 0x10000 ;  /* 0x00010000b2047836 */ /* 0x000fe20000000000 */
[----:B------:R-:W-:Y:S01]  /*87d0*/  UMOV UR51, 0x4108010 ;  /* 0x0410801000337882 */ /* 0x000fe20000000000 */
[----:B------:R-:W-:Y:S01]  /*87e0*/  UMOV UR60, 0x0 ;  /* 0x00000000003c7882 */ /* 0x000fe20000000000 */
[C---:B------:R-:W-:Y:S01]  /*87f0*/  R2UR UR4, R9.reuse ;  /* 0x00000000090472ca */ /* 0x040fe200000e0000 */
[----:B------:R-:W-:Y:S01]  /*8800*/  @P1 IMAD.MOV.U32 R5, RZ, RZ, 0x40004040 ;  /* 0x40004040ff051424 */ /* 0x000fe200078e00ff */
[----:B------:R-:W-:Y:S01]  /*8810*/  SHF.R.U32.HI R4, RZ, 0x4, R4 ;  /* 0x00000004ff047819 */ /* 0x000fe20000011604 */
[----:B------:R-:W-:Y:S01]  /*8820*/  UMOV UR61, 0x4108010 ;  /* 0x04108010003d7882 */ /* 0x000fe20000000000 */
[----:B------:R-:W-:Y:S01]  /*8830*/  IADD3 R9, P2, PT, R9, 0x80, RZ ;  /* 0x0000008009097810 */ /* 0x000fe20007f5e0ff */
[----:B------:R-:W-:Y:S01]  /*8840*/  UMOV UR62, 0x0 ;  /* 0x00000000003e7882 */ /* 0x000fe20000000000 */
[----:B------:R-:W-:Y:S01]  /*8850*/  SGXT.U32 R8, R4, 0xe ;  /* 0x0000000e0408781a */ /* 0x000fe20000000000 */
[----:B------:R-:W-:Y:S01]  /*8860*/  UMOV UR63, 0x4108010 ;  /* 0x04108010003f7882 */ /* 0x000fe20000000000 */
[C---:B------:R-:W-:Y:S01]  /*8870*/  @P1 R2UR UR43, R5.reuse ;  /* 0x00000000052b12ca */ /* 0x040fe200000e0000 */
[----:B------:R-:W-:Y:S01]  /*8880*/  UMOV UR74, 0x0 ;  /* 0x00000000004a7882 */ /* 0x000fe20000000000 */
[C---:B------:R-:W-:Y:S01]  /*8890*/  R2UR UR13, R8.reuse ;  /* 0x00000000080d72ca */ /* 0x040fe200000e0000 */
[----:B------:R-:W-:Y:S01]  /*88a0*/  UMOV UR75, 0x4108010 ;  /* 0x04108010004b7882 */ /* 0x000fe20000000000 */
[----:B------:R-:W-:Y:S01]  /*88b0*/  @P1 R2UR UR55, R5 ;  /* 0x00000000053712ca */ /* 0x000fe200000e0000 */
[----:B------:R-:W-:Y:S01]  /*88c0*/  IMAD.U32 R4, RZ, RZ, UR4 ;  /* 0x00000004ff047e24 */ /* 0x000fe2000f8e00ff */
[----:B------:R-:W-:Y:S01]  /*88d0*/  IADD3 R8, P3, PT, R8, 0x2, RZ ;  /* 0x0000000208087810 */ /* 0x000fe20007f7e0ff */
[----:B------:R-:W-:Y:S01]  /*88e0*/  UMOV UR56, 0x0 ;  /* 0x0000000000387882 */ /* 0x000fe20000000000 */
[----:B------:R-:W-:Y:S01]  /*88f0*/  R2UR UR14, R9 ;  /* 0x00000000090e72ca */ /* 0x000fe200000e0000 */
[----:B------:R-:W-:Y:S01]  /*8900*/  UMOV UR57, 0x4108010 ;  /* 0x0410801000397882 */ /* 0x000fe20000000000 */
[----:B------:R-:W-:Y:S01]  /*8910*/  @P1 R2UR UR42, R4 ;  /* 0x00000000042a12ca */ /* 0x000fe200000e0000 */
[----:B------:R-:W-:Y:S01]  /*8920*/  UMOV UR66, 0x0 ;  /* 0x0000000000427882 */ /* 0x000fe20000000000 */
[----:B------:R-:W-:Y:S01]  /*8930*/  R2UR UR16, R8 ;  /* 0x00000000081072ca */ /* 0x000fe200000e0000 */
[----:B------:R-:W-:Y:S01]  /*8940*/  UMOV UR67, 0x4108010 ;  /* 0x0410801000437882 */ /* 0x000fe20000000000 */
[----:B------:R-:W-:Y:S01]  /*8950*/  UMOV UR64, 0x0 ;  /* 0x0000000000407882 */ /* 0x000fe20000000000 */
[----:B------:R-:W-:Y:S01]  /*8960*/  IMAD.U32 R4, RZ, RZ, UR13 ;  /* 0x0000000dff047e24 */ /* 0x000fe2000f8e00ff */
[----:B------:R-:W-:Y:S01]  /*8970*/  UMOV UR65, 0x4108010 ;  /* 0x0410801000417882 */ /* 0x000fe20000000000 */
[----:B------:R-:W-:Y:S01]  /*8980*/  UMOV UR58, 0x0 ;  /* 0x00000000003a7882 */ /* 0x000fe20000000000 */
[----:B------:R-:W-:Y:S01]  /*8990*/  UMOV UR59, 0x4108010 ;  /* 0x04108010003b7882 */ /* 0x000fe20000000000 */
[----:B------:R-:W-:Y:S01]  /*89a0*/  UMOV UR70, 0x0 ;  /* 0x0000000000467882 */ /* 0x000fe20000000000 */
[----:B------:R-:W-:Y:S01]  /*89b0*/  @P1 R2UR UR54, R4 ;  /* 0x00000000043612ca */ /* 0x000fe200000e0000 */
[----:B------:R-:W-:Y:S01]  /*89c0*/  UMOV UR71, 0x4108010 ;  /* 0x0410801000477882 */ /* 0x000fe20000000000 */
[----:B------:R-:W-:Y:S01]  /*89d0*/  @P1 MOV R4, R142 ;  /* 0x0000008e00041202 */ /* 0x000fe20000000f00 */
[----:B------:R-:W-:Y:S01]  /*89e0*/  UMOV UR18, 0x0 ;  /* 0x0000000000127882 */ /* 0x000fe20000000000 */
[----:B------:R-:W-:Y:S01]  /*89f0*/  UMOV UR19, 0x4108010 ;  /* 0x0410801000137882 */ /* 0x000fe20000000000 */
[----:B------:R-:W-:Y:S01]  /*8a00*/  UMOV UR20, 0x0 ;  /* 0x0000000000147882 */ /* 0x000fe20000000000 */
[----:B------:R-:W-:-:S02]  /*8a10*/  @P1 R2UR UR4, R4 ;  /* 0x00000000040412ca */ /* 0x000fc400000e0000 */
[----:B------:R-:W-:Y:S01]  /*8a20*/  CS2R R4, SRZ ;  /* 0x0000000000047805 */ /* 0x000fe2000001ff00 */
[----:B------:R-:W-:Y:S01]  /*8a30*/  UMOV UR21, 0x4108010 ;  /* 0x0410801000157882 */ /* 0x000fe20000000000 */
[----:B------:R-:W-:Y:S01]  /*8a40*/  UMOV UR22, 0x0 ;  /* 0x0000000000167882 */ /* 0x000fe20000000000 */
[----:B------:R-:W-:Y:S01]  /*8a50*/  UMOV UR23, 0x4108010 ;  /* 0x0410801000177882 */ /* 0x000fe20000000000 */
[----:B------:R-:W-:Y:S01]  /*8a60*/  UMOV UR24, 0x0 ;  /* 0x0000000000187882 */ /* 0x000fe20000000000 */
[----:B------:R-:W-:Y:S01]  /*8a70*/  UMOV UR25, 0x4108010 ;  /* 0x0410801000197882 */ /* 0x000fe20000000000 */
[----:B------:R-:W-:Y:S01]  /*8a80*/  IADD3.X R4, PT, PT, R4, 0x40004040, RZ, P2, !PT ;  /* 0x4000404004047810 */ /* 0x000fe200017fe4ff */
[----:B------:R0:W-:Y:S01]  /*8a90*/  UTCHMMA gdesc[UR42], gdesc[UR54], tmem[UR5], tmem[UR44], idesc[UR45], !UPT ;  /* 0x00ff2c362a0075ea */ /* 0x0001e2000f800005 */
[----:B------:R-:W-:Y:S01]  /*8aa0*/  IADD3.X R5, PT, PT, R5, 0x40004040, RZ, P3, !PT ;  /* 0x4000404005057810 */ /* 0x000fe20001ffe4ff */
[----:B------:R-:W-:Y:S01]  /*8ab0*/  UMOV UR26, 0x0 ;  /* 0x00000000001a7882 */ /* 0x000fe20000000000 */
[----:B------:R-:W-:Y:S01]  /*8ac0*/  R2UR UR15, R4 ;  /* 0x00000000040f72ca */ /* 0x000fe200000e0000 */
[----:B------:R-:W-:Y:S01]  /*8ad0*/  UMOV UR27, 0x4108010 ;  /* 0x04108010001b7882 */ /* 0x000fe20000000000 */
[----:B------:R-:W-:Y:S01]  /*8ae0*/  R2UR UR17, R5 ;  /* 0x00000000051172ca */ /* 0x000fe200000e0000 */
[----:B------:R-:W-:Y:S01]  /*8af0*/  UMOV UR28, 0x0 ;  /* 0x00000000001c7882 */ /* 0x000fe20000000000 */
        /* <DEDUP_REMOVED lines=9> */
[----:B------:R-:W-:-:S02]  /*8b90*/  UIADD3.64 UR76, UPT, UPT, UR14, 0x80, URZ ;  /* 0x000000800e4c7897 */ /* 0x000fc4000fffe0ff */
[----:B------:R-:W-:Y:S02]  /*8ba0*/  UIADD3.64 UR40, UPT, UPT, UR16, 0x2, URZ ;  /* 0x0000000210287897 */ /* 0x000fe4000fffe0ff */
[----:B------:R1:W-:Y:S01]  /*8bb0*/  UTCHMMA gdesc[UR14], gdesc[UR16], tmem[UR5], tmem[UR68], idesc[UR69], UPT ;  /* 0x00ff44100e0075ea */ /* 0x0003e2000b800005 */
[----:B0-----:R-:W-:Y:S02]  /*8bc0*/  UIADD3.64 UR42, UPT, UPT, UR14, 0x100, URZ ;  /* 0x000001000e2a7897 */ /* 0x001fe4000fffe0ff */
[----:B------:R-:W-:Y:S02]  /*8bd0*/  UIADD3.64 UR48, UPT, UPT, UR16, 0x4, URZ ;  /* 0x0000000410307897 */ /* 0x000fe4000fffe0ff */
[----:B------:R-:W-:Y:S02]  /*8be0*/  UIADD3.64 UR72, UPT, UPT, UR14, 0x180, URZ ;  /* 0x000001800e487897 */ /* 0x000fe4000fffe0ff */
[----:B------:R-:W-:Y:S01]  /*8bf0*/  UIADD3.64 UR44, UPT, UPT, UR16, 0x1fe, URZ ;  /* 0x000001fe102c7897 */ /* 0x000fe2000fffe0ff */
[----:B------:R0:W-:Y:S01]  /*8c00*/  UTCHMMA gdesc[UR76], gdesc[UR40], tmem[UR5], tmem[UR50], idesc[UR51], UPT ;  /* 0x00ff32284c0075ea */ /* 0x0001e2000b800005 */
[----:B------:R-:W-:-:S02]  /*8c10*/  UIADD3.64 UR46, UPT, UPT, UR14, 0x200, URZ ;  /* 0x000002000e2e7897 */ /* 0x000fc4000fffe0ff */
[----:B------:R-:W-:Y:S01]  /*8c20*/  UIADD3.64 UR52, UPT, UPT, UR16, 0x200, URZ ;  /* 0x0000020010347897 */ /* 0x000fe2000fffe0ff */
[----:B------:R2:W-:Y:S01]  /*8c30*/  UTCHMMA gdesc[UR42], gdesc[UR48], tmem[UR5], tmem[UR60], idesc[UR61], UPT ;  /* 0x00ff3c302a0075ea */ /* 0x0005e2000b800005 */
[----:B------:R-:W-:Y:S02]  /*8c40*/  UIADD3.64 UR54, UPT, UPT, UR16, 0x202, URZ ;  /* 0x0000020210367897 */ /* 0x000fe4000fffe0ff */
[----:B-1----:R-:W-:Y:S01]  /*8c50*/  UIADD3.64 UR68, UPT, UPT, UR14, 0x300, URZ ;  /* 0x000003000e447897 */ /* 0x002fe2000fffe0ff */
[----:B------:R1:W-:Y:S01]  /*8c60*/  UTCHMMA gdesc[UR72], gdesc[UR44], tmem[UR5], tmem[UR62], idesc[UR63], UPT ;  /* 0x00ff3e2c480075ea */ /* 0x0003e2000b800005 */
[----:B------:R-:W-:Y:S01]  /*8c70*/  UMOV UR38, 0x0 ;  /* 0x0000000000267882 */ /* 0x000fe20000000000 */
[----:B0-----:R-:W-:Y:S02]  /*8c80*/  UIADD3.64 UR50, UPT, UPT, UR16, 0x204, URZ ;  /* 0x0000020410327897 */ /* 0x001fe4000fffe0ff */
[----:B------:R0:W-:Y:S01]  /*8c90*/  UTCHMMA gdesc[UR46], gdesc[UR52], tmem[UR5], tmem[UR74], idesc[UR75], UPT ;  /* 0x00ff4a342e0075ea */ /* 0x0001e2000b800005 */
[----:B------:R-:W-:-:S02]  /*8ca0*/  UIADD3.64 UR76, UPT, UPT, UR14, 0x380, URZ ;  /* 0x000003800e4c7897 */ /* 0x000fc4000fffe0ff */
[----:B--2---:R-:W-:Y:S02]  /*8cb0*/  UIADD3.64 UR48, UPT, UPT, UR14, 0x280, URZ ;  /* 0x000002800e307897 */ /* 0x004fe4000fffe0ff */
[----:B------:R-:W-:Y:S02]  /*8cc0*/  UIADD3.64 UR60, UPT, UPT, UR14, 0x400, URZ ;  /* 0x000004000e3c7897 */ /* 0x000fe4000fffe0ff */
[----:B-1----:R-:W-:Y:S02]  /*8cd0*/  UIADD3.64 UR62, UPT, UPT, UR16, 0x400, URZ ;  /* 0x00000400103e7897 */ /* 0x002fe4000fffe0ff */
[----:B------:R-:W-:Y:S02]  /*8ce0*/  UIADD3.64 UR72, UPT, UPT, UR14, 0x480, URZ ;  /* 0x000004800e487897 */ /* 0x000fe4000fffe0ff */
[----:B0-----:R-:W-:Y:S01]  /*8cf0*/  UIADD3.64 UR52, UPT, UPT, UR16, 0x3fe, URZ ;  /* 0x000003fe10347897 */ /* 0x001fe2000fffe0ff */
[----:B------:R0:W-:Y:S01]  /*8d00*/  UTCHMMA gdesc[UR48], gdesc[UR54], tmem[UR5], tmem[UR56], idesc[UR57], UPT ;  /* 0x00ff3836300075ea */ /* 0x0001e2000b800005 */
[----:B------:R1:W-:Y:S01]  /*8d10*/  UTCHMMA gdesc[UR68], gdesc[UR50], tmem[UR5], tmem[UR66], idesc[UR67], UPT ;  /* 0x00ff4232440075ea */ /* 0x0003e2000b800005 */
[----:B------:R-:W-:Y:S01]  /*8d20*/  UIADD3.64 UR74, UPT, UPT, UR16, 0x402, URZ ;  /* 0x00000402104a7897 */ /* 0x000fe2000fffe0ff */
[----:B------:R-:W-:Y:S01]  /*8d30*/  UMOV UR39, 0x4108010 ;  /* 0x0410801000277882 */ /* 0x000fe20000000000 */
[----:B------:R-:W-:Y:S01]  /*8d40*/  UMOV UR40, 0x0 ;  /* 0x0000000000287882 */ /* 0x000fe20000000000 */
[----:B------:R-:W-:Y:S01]  /*8d50*/  UMOV UR41, 0x4108010 ;  /* 0x0410801000297882 */ /* 0x000fe20000000000 */
[----:B------:R-:W-:-:S02]  /*8d60*/  UMOV UR42, 0x0 ;  /* 0x00000000002a7882 */ /* 0x000fc40000000000 */
[----:B------:R2:W-:Y:S01]  /*8d70*/  UTCHMMA gdesc[UR76], gdesc[UR52], tmem[UR5], tmem[UR64], idesc[UR65], UPT ;  /* 0x00ff40344c0075ea */ /* 0x0005e2000b800005 */
[----:B------:R3:W-:Y:S01]  /*8d80*/  UTCHMMA gdesc[UR60], gdesc[UR62], tmem[UR5], tmem[UR58], idesc[UR59], UPT ;  /* 0x00ff3a3e3c0075ea */ /* 0x0007e2000b800005 */
[----:B0-----:R-:W-:Y:S01]  /*8d90*/  UIADD3.64 UR54, UPT, UPT, UR16, 0x404, URZ ;  /* 0x0000040410367897 */ /* 0x001fe2000fffe0ff */
[----:B------:R0:W-:Y:S01]  /*8da0*/  UTCHMMA gdesc[UR72], gdesc[UR74], tmem[UR5], tmem[UR70], idesc[UR71], UPT ;  /* 0x00ff464a480075ea */ /* 0x0001e2000b800005 */
[----:B------:R-:W-:Y:S02]  /*8db0*/  UIADD3.64 UR56, UPT, UPT, UR14, 0x580, URZ ;  /* 0x000005800e387897 */ /* 0x000fe4000fffe0ff */
[----:B-1----:R-:W-:Y:S02]  /*8dc0*/  UIADD3.64 UR68, UPT, UPT, UR14, 0x680, URZ ;  /* 0x000006800e447897 */ /* 0x002fe4000fffe0ff */
[----:B------:R-:W-:Y:S02]  /*8dd0*/  UIADD3.64 UR66, UPT, UPT, UR16, 0x602, URZ ;  /* 0x0000060210427897 */ /* 0x000fe4000fffe0ff */
[----:B--2---:R-:W-:-:S02]  /*8de0*/  UIADD3.64 UR52, UPT, UPT, UR14, 0x500, URZ ;  /* 0x000005000e347897 */ /* 0x004fc4000fffe0ff */
[----:B---3--:R-:W-:Y:S02]  /*8df0*/  UIADD3.64 UR58, UPT, UPT, UR16, 0x5fe, URZ ;  /* 0x000005fe103a7897 */ /* 0x008fe4000fffe0ff */
[----:B------:R-:W-:Y:S02]  /*8e00*/  UIADD3.64 UR60, UPT, UPT, UR14, 0x600, URZ ;  /* 0x000006000e3c7897 */ /* 0x000fe4000fffe0ff */
[----:B------:R-:W-:Y:S02]  /*8e10*/  UIADD3.64 UR62, UPT, UPT, UR16, 0x600, URZ ;  /* 0x00000600103e7897 */ /* 0x000fe4000fffe0ff */
[----:B------:R-:W-:Y:S01]  /*8e20*/  UIADD3.64 UR64, UPT, UPT, UR14, 0x700, URZ ;  /* 0x000007000e407897 */ /* 0x000fe2000fffe0ff */
[----:B------:R1:W-:Y:S01]  /*8e30*/  UTCHMMA gdesc[UR52], gdesc[UR54], tmem[UR5], tmem[UR18], idesc[UR19], UPT ;  /* 0x00ff1236340075ea */ /* 0x0003e2000b800005 */
[----:B------:R-:W-:Y:S01]  /*8e40*/  UIADD3.64 UR76, UPT, UPT, UR14, 0x780, URZ ;  /* 0x000007800e4c7897 */ /* 0x000fe2000fffe0ff */
[----:B------:R2:W-:Y:S01]  /*8e50*/  UTCHMMA gdesc[UR56], gdesc[UR58], tmem[UR5], tmem[UR20], idesc[UR21], UPT ;  /* 0x00ff143a380075ea */ /* 0x0005e2000b800005 */
[----:B0-----:R-:W-:-:S02]  /*8e60*/  UIADD3.64 UR70, UPT, UPT, UR14, 0x880, URZ ;  /* 0x000008800e467897 */ /* 0x001fc4000fffe0ff */
[----:B------:R-:W-:Y:S01]  /*8e70*/  UIADD3.64 UR72, UPT, UPT, UR14, 0x900, URZ ;  /* 0x000009000e487897 */ /* 0x000fe2000fffe0ff */
[----:B------:R0:W-:Y:S01]  /*8e80*/  UTCHMMA gdesc[UR60], gdesc[UR62], tmem[UR5], tmem[UR22], idesc[UR23], UPT ;  /* 0x00ff163e3c0075ea */ /* 0x0001e2000b800005 */
[----:B------:R-:W-:Y:S01]  /*8e90*/  UIADD3.64 UR74, UPT, UPT, UR16, 0x804, URZ ;  /* 0x00000804104a7897 */ /* 0x000fe2000fffe0ff */
[----:B------:R3:W-:Y:S01]  /*8ea0*/  UTCHMMA gdesc[UR68], gdesc[UR66], tmem[UR5], tmem[UR24], idesc[UR25], UPT ;  /* 0x00ff1842440075ea */ /* 0x0007e2000b800005 */
[----:B------:R-:W-:Y:S01]  /*8eb0*/  UMOV UR43, 0x4108010 ;  /* 0x04108010002b7882 */ /* 0x000fe20000000000 */
[----:B-1----:R-:W-:Y:S02]  /*8ec0*/  UIADD3.64 UR18, UPT, UPT, UR16, 0x604, URZ ;  /* 0x0000060410127897 */ /* 0x002fe4000fffe0ff */
[----:B------:R-:W-:Y:S02]  /*8ed0*/  UIADD3.64 UR52, UPT, UPT, UR16, 0x7fe, URZ ;  /* 0x000007fe10347897 */ /* 0x000fe4000fffe0ff */
[----:B--2---:R-:W-:Y:S02]  /*8ee0*/  UIADD3.64 UR20, UPT, UPT, UR14, 0x800, URZ ;  /* 0x000008000e147897 */ /* 0x004fe4000fffe0ff */
[----:B------:R-:W-:-:S02]  /*8ef0*/  UIADD3.64 UR54, UPT, UPT, UR16, 0x800, URZ ;  /* 0x0000080010367897 */ /* 0x000fc4000fffe0ff */
[----:B0-----:R-:W-:Y:S01]  /*8f00*/  UIADD3.64 UR22, UPT, UPT, UR16, 0x802, URZ ;  /* 0x0000080210167897 */ /* 0x001fe2000fffe0ff */
[----:B------:R0:W-:Y:S01]  /*8f10*/  UTCHMMA gdesc[UR64], gdesc[UR18], tmem[UR5], tmem[UR26], idesc[UR27], UPT ;  /* 0x00ff1a12400075ea */ /* 0x0001e2000b800005 */
[----:B------:R-:W-:Y:S01]  /*8f20*/  UIADD3.64 UR58, UPT, UPT, UR14, 0x980, URZ ;  /* 0x000009800e3a7897 */ /* 0x000fe2000fffe0ff */
[----:B------:R1:W-:Y:S01]  /*8f30*/  UTCHMMA gdesc[UR76], gdesc[UR52], tmem[UR5], tmem[UR28], idesc[UR29], UPT ;  /* 0x00ff1c344c0075ea */ /* 0x0003e2000b800005 */
[----:B---3--:R-:W-:Y:S02]  /*8f40*/  UIADD3.64 UR24, UPT, UPT, UR16, 0x9fe, URZ ;  /* 0x000009fe10187897 */ /* 0x008fe4000fffe0ff */
[----:B------:R-:W-:Y:S01]  /*8f50*/  UIADD3.64 UR56, UPT, UPT, UR14, 0xa00, URZ ;  /* 0x00000a000e387897 */ /* 0x000fe2000fffe0ff */
[----:B------:R2:W-:Y:S01]  /*8f60*/  UTCHMMA gdesc[UR20], gdesc[UR54], tmem[UR5], tmem[UR30], idesc[UR31], UPT ;  /* 0x00ff1e36140075ea */ /* 0x0005e2000b800005 */
[----:B------:R-:W-:Y:S01]  /*8f70*/  UIADD3.64 UR60, UPT, UPT, UR16, 0xa02, URZ ;  /* 0x00000a02103c7897 */ /* 0x000fe2000fffe0ff */
[----:B------:R3:W-:Y:S01]  /*8f80*/  UTCHMMA gdesc[UR70], gdesc[UR22], tmem[UR5], tmem[UR32], idesc[UR33], UPT ;  /* 0x00ff2016460075ea */ /* 0x0007e2000b800005 */
[----:B------:R-:W-:Y:S01]  /*8f90*/  UIADD3.64 UR62, UPT, UPT, UR14, 0xb80, URZ ;  /* 0x00000b800e3e7897 */ /* 0x000fe2000fffe0ff */
[----:B------:R4:W-:Y:S01]  /*8fa0*/  UTCHMMA gdesc[UR72], gdesc[UR74], tmem[UR5], tmem[UR34], idesc[UR35], UPT ;  /* 0x00ff224a480075ea */ /* 0x0009e2000b800005 */
[----:B0-----:R-:W-:Y:S01]  /*8fb0*/  UIADD3.64 UR18, UPT, UPT, UR16, 0xa00, URZ ;  /* 0x00000a0010127897 */ /* 0x001fe2000fffe0ff */
[----:B------:R0:W-:Y:S01]  /*8fc0*/  UTCHMMA gdesc[UR58], gdesc[UR24], tmem[UR5], tmem[UR36], idesc[UR37], UPT ;  /* 0x00ff24183a0075ea */ /* 0x0001e2000b800005 */
[----:B------:R-:W-:-:S02]  /*8fd0*/  UIADD3.64 UR26, UPT, UPT, UR14, 0xa80, URZ ;  /* 0x00000a800e1a7897 */ /* 0x000fc4000fffe0ff */
[----:B-1----:R-:W-:Y:S02]  /*8fe0*/  UIADD3.64 UR28, UPT, UPT, UR14, 0xb00, URZ ;  /* 0x00000b000e1c7897 */ /* 0x002fe4000fffe0ff */
[----:B------:R-:W-:Y:S02]  /*8ff0*/  UIADD3.64 UR52, UPT, UPT, UR16, 0xa04, URZ ;  /* 0x00000a0410347897 */ /* 0x000fe4000fffe0ff */
[----:B------:R-:W-:Y:S02]  /*9000*/  UIADD3.64 UR68, UPT, UPT, UR16, 0xbfe, URZ ;  /* 0x00000bfe10447897 */ /* 0x000fe4000fffe0ff */
[----:B------:R-:W-:Y:S02]  /*9010*/  UIADD3.64 UR66, UPT, UPT, UR14, 0xc00, URZ ;  /* 0x00000c000e427897 */ /* 0x000fe4000fffe0ff */
[----:B------:R-:W-:Y:S02]  /*9020*/  UIADD3.64 UR64, UPT, UPT, UR16, 0xc00, URZ ;  /* 0x00000c0010407897 */ /* 0x000fe4000fffe0ff */
[----:B--2---:R-:W-:-:S02]  /*9030*/  UIADD3.64 UR20, UPT, UPT, UR14, 0xc80, URZ ;  /* 0x00000c800e147897 */ /* 0x004fc4000fffe0ff */
[----:B---3--:R-:W-:Y:S02]  /*9040*/  UIADD3.64 UR22, UPT, UPT, UR16, 0xc02, URZ ;  /* 0x00000c0210167897 */ /* 0x008fe4000fffe0ff */
[----:B------:R-:W-:Y:S02]  /*9050*/  UIADD3.64 UR76, UPT, UPT, UR14, 0xd00, URZ ;  /* 0x00000d000e4c7897 */ /* 0x000fe4000fffe0ff */
[----:B------:R-:W-:Y:S01]  /*9060*/  UIADD3.64 UR32, UPT, UPT, UR16, 0xc04, URZ ;  /* 0x00000c0410207897 */ /* 0x000fe2000fffe0ff */
[----:B----4-:R-:W-:Y:S01]  /*9070*/  UMOV UR74, 0x0 ;  /* 0x00000000004a7882 */ /* 0x010fe20000000000 */
[----:B------:R-:W-:Y:S01]  /*9080*/  UMOV UR75, 0x4108010 ;  /* 0x04108010004b7882 */ /* 0x000fe20000000000 */
[----:B------:R-:W-:Y:S01]  /*9090*/  UIADD3.64 UR30, UPT, UPT, UR14, 0xd80, URZ ;  /* 0x00000d800e1e7897 */ /* 0x000fe2000fffe0ff */
[----:B------:R1:W-:Y:S01]  /*90a0*/  UTCHMMA gdesc[UR56], gdesc[UR18], tmem[UR5], tmem[UR74], idesc[UR75], UPT ;  /* 0x00ff4a12380075ea */ /* 0x0003e2000b800005 */
[----:B------:R-:W-:Y:S01]  /*90b0*/  UIADD3.64 UR54, UPT, UPT, UR16, 0xdfe, URZ ;  /* 0x00000dfe10367897 */ /* 0x000fe2000fffe0ff */
[----:B------:R2:W-:Y:S01]  /*90c0*/  UTCHMMA gdesc[UR26], gdesc[UR60], tmem[UR5], tmem[UR36], idesc[UR37], UPT ;  /* 0x00ff243c1a0075ea */ /* 0x0005e2000b800005 */
[----:B0-----:R-:W-:-:S02]  /*90d0*/  UIADD3.64 UR24, UPT, UPT, UR14, 0xe00, URZ ;  /* 0x00000e000e187897 */ /* 0x001fc4000fffe0ff */
[----:B------:R-:W-:Y:S02]  /*90e0*/  UIADD3.64 UR34, UPT, UPT, UR16, 0xe00, URZ ;  /* 0x00000e0010227897 */ /* 0x000fe4000fffe0ff */
[----:B------:R-:W-:Y:S01]  /*90f0*/  UIADD3.64 UR70, UPT, UPT, UR14, 0xe80, URZ ;  /* 0x00000e800e467897 */ /* 0x000fe2000fffe0ff */
[----:B------:R-:W-:Y:S01]  /*9100*/  UMOV UR72, 0x0 ;  /* 0x0000000000487882 */ /* 0x000fe20000000000 */
[----:B-1----:R-:W-:Y:S01]  /*9110*/  UIADD3.64 UR18, UPT, UPT, UR16, 0xe02, URZ ;  /* 0x00000e0210127897 */ /* 0x002fe2000fffe0ff */
[----:B------:R-:W-:Y:S01]  /*9120*/  UMOV UR73, 0x4108010 ;  /* 0x0410801000497882 */ /* 0x000fe20000000000 */
[----:B------:R-:W-:Y:S01]  /*9130*/  UIADD3.64 UR14, UPT, UPT, UR14, 0xf00, URZ ;  /* 0x00000f000e0e7897 */ /* 0x000fe2000fffe0ff */
[----:B------:R2:W-:Y:S01]  /*9140*/  UTCHMMA gdesc[UR28], gdesc[UR52], tmem[UR5], tmem[UR72], idesc[UR73], UPT ;  /* 0x00ff48341c0075ea */ /* 0x0005e2000b800005 */
[----:B------:R-:W-:Y:S01]  /*9150*/  UIADD3.64 UR16, UPT, UPT, UR16, 0xe04, URZ ;  /* 0x00000e0410107897 */ /* 0x000fe2000fffe0ff */
[----:B------:R2:W-:Y:S01]  /*9160*/  UTCHMMA gdesc[UR62], gdesc[UR68], tmem[UR5], tmem[UR74], idesc[UR75], UPT ;  /* 0x00ff4a443e0075ea */ /* 0x0005e2000b800005 */
[----:B------:R2:W-:Y:S01]  /*9170*/  UTCHMMA gdesc[UR66], gdesc[UR64], tmem[UR5], tmem[UR38], idesc[UR39], UPT ;  /* 0x00ff2640420075ea */ /* 0x0005e2000b800005 */
[----:B------:R-:W-:Y:S01]  /*9180*/  UMOV UR44, 0x0 ;  /* 0x00000000002c7882 */ /* 0x000fe20000000000 */
[----:B------:R-:W-:Y:S01]  /*9190*/  UMOV UR45, 0x4108010 ;  /* 0x04108010002d7882 */ /* 0x000fe20000000000 */
        /* <DEDUP_REMOVED lines=10> */
[----:B------:R2:W-:Y:S01]  /*9240*/  UTCHMMA gdesc[UR70], gdesc[UR18], tmem[UR5], tmem[UR48], idesc[UR49], UPT ;  /* 0x00ff3012460075ea */ /* 0x0005e2000b800005 */
[----:B------:R2:W-:Y:S01]  /*9250*/  UTCHMMA gdesc[UR14], gdesc[UR16], tmem[UR5], tmem[UR50], idesc[UR51], UPT ;  /* 0x00ff32100e0075ea */ /* 0x0005e2000b800005 */
[----:B------:R2:W-:Y:S01]  /*9260*/  UTCBAR [UR4], URZ ;  /* 0x000000ff040073e9 */ /* 0x0005e200080000ff */
[----:B------:R-:W-:Y:S01]  /*9270*/  NOP ;  /* 0x0000000000007918 */ /* 0x000fe20000000000 */
.L_x_6:
[-C--:B------:R-:W-:Y:S01]  /*9280*/  LEA R216, P2, R6, R152.reuse, 0x1 ;  /* 0x0000009806d87211 */ /* 0x080fe200078408ff */
[----:B------:R-:W-:Y:S01]  /*9290*/  IMAD R27, R107, 0x4, R25 ;  /* 0x000000046b1b7824 */ /* 0x000fe200078e0219 */
[-C--:B------:R-:W-:Y:S02]  /*92a0*/  LEA R212, P3, R7, R152.reuse, 0x1 ;  /* 0x0000009807d47211 */ /* 0x080fe400078608ff */
[----:B------:R-:W-:Y:S01]  /*92b0*/  LEA R210, P1, R21, R152, 0x1 ;  /* 0x0000009815d27211 */ /* 0x000fe200078208ff */
[----:B------:R-:W-:Y:S01]  /*92c0*/  IMAD R28, R108, 0x4, R27 ;  /* 0x000000046c1c7824 */ /* 0x000fe200078e021b */
[----:B------:R-:W-:Y:S02]  /*92d0*/  LOP3.LUT R22, R20, 0x2, RZ, 0xfc, !PT ;  /* 0x0000000214167812 */ /* 0x000fe400078efcff */
[-C--:B------:R-:W-:Y:S02]  /*92e0*/  LEA.HI.X.SX32 R217, R6, R0.reuse, 0x1, P2 ;  /* 0x0000000006d97211 */ /* 0x080fe400010f0eff */
[----:B------:R-:W-:Y:S01]  /*92f0*/  LEA.HI.X.SX32 R213, R7, R0, 0x1, P3 ;  /* 0x0000000007d57211 */ /* 0x000fe200018f0eff */
[----:B------:R-:W-:Y:S06]  /*9300*/  @!P4 BRA `(.L_x_7) ;  /* 0x000000000008c947 */ /* 0x000fec0003800000 */
[----:B------:R-:W0:Y:S02]  /*9310*/  SYNCS.PHASECHK.TRANS64.TRYWAIT P2, [UR9+0x20000], RZ ;  /* 0x020000ffff0075a7 */ /* 0x000e240008041109 */
[----:B0-----:R-:W-:Y:S05]  /*9320*/  @!P2 BRA `(.L_x_8) ;  /* 0x0000010c0074a947 */ /* 0x001fea0003800000 */
.L_x_7:
[----:B------:R-:W3:Y:S01]  /*9330*/  LDL R4, [R1+0x374] ;  /* 0x0003740001047983 */ /* 0x000ee20000100800 */
[----:B------:R-:W-:Y:S01]  /*9340*/  LEA.HI.X.SX32 R211, R21, R0, 0x1, P1 ;  /* 0x0000000015d37211 */ /* 0x000fe200008f0eff */
[----:B------:R-:W-:Y:S01]  /*9350*/  IMAD R21, R109, 0x4, R28 ;  /* 0x000000046d157824 */ /* 0x000fe200078e021c */
[-C--:B------:R-:W-:Y:S01]  /*9360*/  LEA R208, P1, R25, R152.reuse, 0x1 ;  /* 0x0000009819d07211 */ /* 0x080fe200078208ff */
[----:B------:R-:W-:Y:S01]  /*9370*/  BAR.SYNC.DEFER_BLOCKING 0x0 ;  /* 0x0000000000007b1d */ /* 0x000fe20000010000 */
[-C--:B------:R-:W-:Y:S01]  /*9380*/  LEA R204, P3, R28, R152.reuse, 0x1 ;  /* 0x000000981ccc7211 */ /* 0x080fe200078608ff */
[----:B------:R-:W-:Y:S01]  /*9390*/  IMAD R26, R110, 0x4, R21 ;  /* 0x000000046e1a7824 */ /* 0x000fe200078e0215 */
[----:B------:R-:W-:Y:S02]  /*93a0*/  LEA R206, P2, R27, R152, 0x1 ;  /* 0x000000981bce7211 */ /* 0x000fe400078408ff */
[-C--:B------:R-:W-:Y:S01]  /*93b0*/  LEA.HI.X.SX32 R209, R25, R0.reuse, 0x1, P1 ;  /* 0x0000000019d17211 */ /* 0x080fe200008f0eff */
[----:B------:R-:W-:Y:S01]  /*93c0*/  IMAD R25, R111, 0x4, R26 ;  /* 0x000000046f197824 */ /* 0x000fe200078e021a */
[-C--:B------:R-:W-:Y:S01]  /*93d0*/  LEA.HI.X.SX32 R205, R28, R0.reuse, 0x1, P3 ;  /* 0x000000001ccd7211 */ /* 0x080fe200018f0eff */
[----:B------:R-:W0:Y:S01]  /*93e0*/  LDC R45, c[0x0][0x3d8] ;  /* 0x0000f600ff2d7b82 */ /* 0x000e220000000800 */
[----:B------:R-:W-:Y:S01]  /*93f0*/  LEA.HI.X.SX32 R207, R27, R0, 0x1, P2 ;  /* 0x000000001bcf7211 */ /* 0x000fe200010f0eff */
[----:B------:R-:W-:Y:S01]  /*9400*/  STL.64 [R1+0x798], R238 ;  /* 0x000798ee01007387 */ /* 0x000fe20000100a00 */
[----:B------:R-:W-:-:S02]  /*9410*/  LEA R202, P1, R21, R152, 0x1 ;  /* 0x0000009815ca7211 */ /* 0x000fc400078208ff */
[----:B------:R-:W-:Y:S01]  /*9420*/  ISETP.GE.AND P3, PT, R24, R22, PT ;  /* 0x000000161800720c */ /* 0x000fe20003f66270 */
[----:B------:R-:W-:Y:S01]  /*9430*/  IMAD R22, R112, 0x4, R25 ;  /* 0x0000000470167824 */ /* 0x000fe200078e0219 */
[C---:B------:R-:W-:Y:S01]  /*9440*/  LEA R200, P2, R26.reuse, R152, 0x1 ;  /* 0x000000981ac87211 */ /* 0x040fe200078408ff */
[----:B------:R-:W1:Y:S01]  /*9450*/  LDC R28, c[0x0][0x3d8] ;  /* 0x0000f600ff1c7b82 */ /* 0x000e620000000800 */
[-C--:B------:R-:W-:Y:S01]  /*9460*/  LEA.HI.X.SX32 R203, R21, R0.reuse, 0x1, P1 ;  /* 0x0000000015cb7211 */ /* 0x080fe200008f0eff */
[----:B------:R-:W-:Y:S01]  /*9470*/  IMAD R21, R113, 0x4, R22 ;  /* 0x0000000471157824 */ /* 0x000fe200078e0216 */
[----:B------:R-:W-:Y:S01]  /*9480*/  LEA.HI.X.SX32 R201, R26, R0, 0x1, P2 ;  /* 0x000000001ac97211 */ /* 0x000fe200010f0eff */
[----:B------:R-:W-:Y:S01]  /*9490*/  STL.64 [R1+0x790], R234 ;  /* 0x000790ea01007387 */ /* 0x000fe20000100a00 */
[CC--:B------:R-:W-:Y:S02]  /*94a0*/  LEA R198, P1, R25.reuse, R152.reuse, 0x1 ;  /* 0x0000009819c67211 */ /* 0x0c0fe400078208ff */
[C---:B------:R-:W-:Y:S01]  /*94b0*/  LEA R196, P2, R22.reuse, R152, 0x1 ;  /* 0x0000009816c47211 */ /* 0x040fe200078408ff */
[----:B------:R-:W4:Y:S01]  /*94c0*/  LDC R27, c[0x0][0x3d8] ;  /* 0x0000f600ff1b7b82 */ /* 0x000f220000000800 */
[-C--:B------:R-:W-:Y:S01]  /*94d0*/  LEA.HI.X.SX32 R199, R25, R0.reuse, 0x1, P1 ;  /* 0x0000000019c77211 */ /* 0x080fe200008f0eff */
[----:B------:R-:W-:Y:S01]  /*94e0*/  STL.64 [R1+0x788], R230 ;  /* 0x000788e601007387 */ /* 0x000fe20000100a00 */
[----:B------:R-:W-:-:S02]  /*94f0*/  LEA.HI.X.SX32 R197, R22, R0, 0x1, P2 ;  /* 0x0000000016c57211 */ /* 0x000fc400010f0eff */
[----:B------:R-:W-:Y:S01]  /*9500*/  ISETP.GE.AND P2, PT, R24, R20, PT ;  /* 0x000000141800720c */ /* 0x000fe20003f46270 */
[----:B------:R-:W-:Y:S01]  /*9510*/  STL.64 [R1+0x780], R226 ;  /* 0x000780e201007387 */ /* 0x000fe20000100a00 */
[C---:B------:R-:W-:Y:S01]  /*9520*/  LOP3.LUT R26, R20.reuse, 0x3, RZ, 0xfc, !PT ;  /* 0x00000003141a7812 */ /* 0x040fe200078efcff */
[----:B------:R-:W2:Y:S01]  /*9530*/  LDC R25, c[0x0][0x3d8] ;  /* 0x0000f600ff197b82 */ /* 0x000ea20000000800 */
[C---:B------:R-:W-:Y:S01]  /*9540*/  LEA R194, P1, R21.reuse, R152, 0x1 ;  /* 0x0000009815c27211 */ /* 0x040fe200078208ff */
[----:B------:R-:W-:Y:S01]  /*9550*/  STL.64 [R1+0x778], R222 ;  /* 0x000778de01007387 */ /* 0x000fe20000100a00 */
[----:B------:R-:W-:Y:S02]  /*9560*/  LOP3.LUT R22, R20, 0x4, RZ, 0xfc, !PT ;  /* 0x0000000414167812 */ /* 0x000fe400078efcff */
[----:B------:R-:W-:Y:S01]  /*9570*/  LEA.HI.X.SX32 R195, R21, R0, 0x1, P1 ;  /* 0x0000000015c37211 */ /* 0x000fe200008f0eff */
[----:B------:R-:W-:Y:S01]  /*9580*/  STL.64 [R1+0x770], R218 ;  /* 0x000770da01007387 */ /* 0x000fe20000100a00 */
[----:B------:R-:W-:Y:S01]  /*9590*/  ISETP.GE.AND P1, PT, R24, R26, PT ;  /* 0x0000001a1800720c */ /* 0x000fe20003f26270 */
[----:B------:R-:W0:Y:S02]  /*95a0*/  LDC R44, c[0x0][0x3d8] ;  /* 0x0000f600ff2c7b82 */ /* 0x000e240000000800 */
[----:B------:R-:W-:Y:S04]  /*95b0*/  STL.64 [R1+0x768], R212 ;  /* 0x000768d401007387 */ /* 0x000fe80000100a00 */
[----:B------:R-:W-:Y:S02]  /*95c0*/  STL.64 [R1+0x760], R248 ;  /* 0x000760f801007387 */ /* 0x000fe40000100a00 */
[----:B------:R-:W0:Y:S02]  /*95d0*/  LDC R26, c[0x0][0x3d8] ;  /* 0x0000f600ff1a7b82 */ /* 0x000e240000000800 */
[----:B------:R-:W-:Y:S04]  /*95e0*/  STL.64 [R1+0x758], R244 ;  /* 0x000758f401007387 */ /* 0x000fe80000100a00 */
[----:B------:R-:W-:Y:S01]  /*95f0*/  STL.64 [R1+0x750], R240 ;  /* 0x000750f001007387 */ /* 0x000fe20000100a00 */
[----:B--2---:R-:W-:Y:S01]  /*9600*/  IMAD R21, R25, 0x4, R21 ;  /* 0x0000000419157824 */ /* 0x004fe200078e0215 */
[----:B------:R-:W2:Y:S02]  /*9610*/  LDC R46, c[0x0][0x3d8] ;  /* 0x0000f600ff2e7b82 */ /* 0x000ea40000000800 */
[----:B------:R-:W-:Y:S04]  /*9620*/  STL.64 [R1+0x748], R236 ;  /* 0x000748ec01007387 */ /* 0x000fe80000100a00 */
[----:B------:R-:W-:Y:S02]  /*9630*/  STL.64 [R1+0x740], R232 ;  /* 0x000740e801007387 */ /* 0x000fe40000100a00 */
[----:B------:R-:W0:Y:S02]  /*9640*/  LDC R25, c[0x0][0x3d8] ;  /* 0x0000f600ff197b82 */ /* 0x000e240000000800 */
[----:B------:R-:W-:Y:S04]  /*9650*/  STL.64 [R1+0x738], R228 ;  /* 0x000738e401007387 */ /* 0x000fe80000100a00 */
[----:B------:R-:W-:Y:S02]  /*9660*/  STL.64 [R1+0x730], R224 ;  /* 0x000730e001007387 */ /* 0x000fe40000100a00 */
[----:B------:R-:W0:Y:S02]  /*9670*/  LDC R47, c[0x0][0x3d8] ;  /* 0x0000f600ff2f7b82 */ /* 0x000e240000000800 */
[----:B------:R-:W-:Y:S04]  /*9680*/  STL.64 [R1+0x728], R220 ;  /* 0x000728dc01007387 */ /* 0x000fe80000100a00 */
[----:B------:R-:W-:Y:S02]  /*9690*/  STL.64 [R1+0x720], R216 ;  /* 0x000720d801007387 */ /* 0x000fe40000100a00 */
[----:B------:R-:W0:Y:S02]  /*96a0*/  LDC R48, c[0x0][0x3d8] ;  /* 0x0000f600ff307b82 */ /* 0x000e240000000800 */
[----:B-----5:R-:W-:Y:S04]  /*96b0*/  STL.64 [R1+0x718], R214 ;  /* 0x000718d601007387 */ /* 0x020fe80000100a00 */
[----:B------:R1:W-:Y:S01]  /*96c0*/  STL [R1+0x714], R142 ;  /* 0x0007148e01007387 */ /* 0x0003e20000100800 */
[----:B------:R-:W0:Y:S03]  /*96d0*/  @!P0 SYNCS.CCTL.IV [UR9+0x20000] ;  /* 0x02000000ff0089b1 */ /* 0x000e260008000009 */
[----:B------:R-:W-:Y:S04]  /*96e0*/  STL [R1+0x710], R137 ;  /* 0x0007108901007387 */ /* 0x000fe80000100800 */
[----:B------:R-:W-:Y:S01]  /*96f0*/  STL [R1+0x70c], R136 ;  /* 0x00070c8801007387 */ /* 0x000fe20000100800 */
[----:B-1----:R-:W-:-:S03]  /*9700*/  IMAD.SHL.U32 R142, R3, 0x8, RZ ;  /* 0x00000008038e7824 */ /* 0x002fc600078e00ff */
[----:B------:R-:W-:Y:S04]  /*9710*/  STL [R1+0x708], R135 ;  /* 0x0007088701007387 */ /* 0x000fe80000100800 */
[----:B------:R-:W-:Y:S04]  /*9720*/  STL [R1+0x704], R134 ;  /* 0x0007048601007387 */ /* 0x000fe80000100800 */
[----:B------:R-:W-:Y:S04]  /*9730*/  STL [R1+0x700], R133 ;  /* 0x0007008501007387 */ /* 0x000fe80000100800 */
[----:B------:R1:W-:Y:S04]  /*9740*/  STL [R1+0x6fc], R2 ;  /* 0x0006fc0201007387 */ /* 0x0003e80000100800 */
[----:B------:R-:W2:Y:S04]  /*9750*/  LDL.64 R218, [R1+0x260] ;  /* 0x0002600001da7983 */ /* 0x000ea80000100a00 */
[----:B------:R-:W2:Y:S01]  /*9760*/  LDL.64 R212, [R1+0x248] ;  /* 0x0002480001d47983 */ /* 0x000ea20000100a00 */
[----:B-1----:R-:W1:Y:S03]  /*9770*/  S2R R2, SR_TID.X ;  /* 0x0000000000027919 */ /* 0x002e660000002100 */
[----:B------:R-:W2:Y:S04]  /*9780*/  LDL.64 R220, [R1+0x268] ;  /* 0x0002680001dc7983 */ /* 0x000ea80000100a00 */
[----:B------:R-:W2:Y:S01]  /*9790*/  LDL.64 R216, [R1+0x258] ;  /* 0x0002580001d87983 */ /* 0x000ea20000100a00 */
[----:B------:R-:W-:-:S02]  /*97a0*/  PRMT R129, RZ, 0x7610, R129 ;  /* 0x00007610ff817816 */ /* 0x000fc40000000081 */
[----:B------:R-:W-:Y:S01]  /*97b0*/  PRMT R126, RZ, 0x7610, R126 ;  /* 0x00007610ff7e7816 */ /* 0x000fe2000000007e */
[----:B------:R-:W2:Y:S04]  /*97c0*/  LDL.64 R214, [R1+0x250] ;  /* 0x0002500001d67983 */ /* 0x000ea80000100a00 */
[----:B------:R-:W2:Y:S04]  /*97d0*/  LDL.64 R238, [R1+0x228] ;  /* 0x0002280001ee7983 */ /* 0x000ea80000100a00 */
[----:B------:R-:W2:Y:S04]  /*97e0*/  LDL.64 R234, [R1+0x218] ;  /* 0x0002180001ea7983 */ /* 0x000ea80000100a00 */
[----:B------:R-:W2:Y:S04]  /*97f0*/  LDL.64 R230, [R1+0x208] ;  /* 0x0002080001e67983 */ /* 0x000ea80000100a00 */
[----:B------:R-:W2:Y:S01]  /*9800*/  LDL.64 R226, [R1+0x1f8] ;  /* 0x0001f80001e27983 */ /* 0x000ea20000100a00 */
[----:B------:R-:W-:-:S03]  /*9810*/  PRMT R130, RZ, 0x7610, R130 ;  /* 0x00007610ff827816 */ /* 0x000fc60000000082 */
[----:B------:R-:W2:Y:S01]  /*9820*/  LDL.64 R222, [R1+0x1e8] ;  /* 0x0001e80001de7983 */ /* 0x000ea20000100a00 */
[----:B------:R-:W-:-:S03]  /*9830*/  PRMT R128, RZ, 0x7610, R128 ;  /* 0x00007610ff807816 */ /* 0x000fc60000000080 */
[----:B------:R-:W2:Y:S04]  /*9840*/  LDL.64 R248, [R1+0x240] ;  /* 0x0002400001f87983 */ /* 0x000ea80000100a00 */
[----:B------:R-:W2:Y:S04]  /*9850*/  LDL.64 R244, [R1+0x238] ;  /* 0x0002380001f47983 */ /* 0x000ea80000100a00 */
[----:B------:R-:W2:Y:S04]  /*9860*/  LDL.64 R240, [R1+0x230] ;  /* 0x0002300001f07983 */ /* 0x000ea80000100a00 */
[----:B------:R-:W2:Y:S04]  /*9870*/  LDL.64 R236, [R1+0x220] ;  /* 0x0002200001ec7983 */ /* 0x000ea80000100a00 */
[----:B------:R-:W2:Y:S04]  /*9880*/  LDL.64 R232, [R1+0x210] ;  /* 0x0002100001e87983 */ /* 0x000ea80000100a00 */
[----:B------:R-:W2:Y:S04]  /*9890*/  LDL.64 R228, [R1+0x200] ;  /* 0x0002000001e47983 */ /* 0x000ea80000100a00 */
[----:B------:R-:W2:Y:S01]  /*98a0*/  LDL.64 R224, [R1+0x1f0] ;  /* 0x0001f00001e07983 */ /* 0x000ea20000100a00 */
[----:B---3--:R-:W-:-:S13]  /*98b0*/  R2UR UR4, R4 ;  /* 0x00000000040472ca */ /* 0x008fda00000e0000 */
[----:B------:R-:W-:Y:S01]  /*98c0*/  LDTM.16dp32bit_t0_t15.x16 R4, tmem[UR4] ;  /* 0x00000004000479ee */ /* 0x000fe20008a00000 */
[----:B------:R-:W3:Y:S01]  /*98d0*/  LDTM.16dp32bit_t16_t31.x16 R4, tmem[UR4+0x10] ;  /* 0x00001004000479ee */ /* 0x000ee20008a20000 */
[----:B------:R-:W-:Y:S01]  /*98e0*/  NOP ;  /* 0x0000000000007918 */ /* 0x000fe20000000000 */
[-C--:B---3--:R-:W-:Y:S01]  /*98f0*/  FMUL R4, R4, R43.reuse ;  /* 0x0000002b04047220 */ /* 0x088fe20000400000 */
[-C--:B------:R-:W-:Y:S01]  /*9900*/  FMUL R5, R5, R43.reuse ;  /* 0x0000002b05057220 */ /* 0x080fe20000400000 */
[-C--:B------:R-:W-:Y:S01]  /*9910*/  FMUL R7, R7, R43.reuse ;  /* 0x0000002b07077220 */ /* 0x080fe20000400000 */
[-C--:B------:R-:W-:Y:S01]  /*9920*/  FMUL R6, R6, R43.reuse ;  /* 0x0000002b06067220 */ /* 0x080fe20000400000 */
[-C--:B------:R-:W-:Y:S01]  /*9930*/  FMUL R8, R8, R43.reuse ;  /* 0x0000002b08087220 */ /* 0x080fe20000400000 */
[----:B------:R-:W-:Y:S01]  /*9940*/  FSEL R42, R4, -INF , P2 ;  /* 0xff800000042a7808 */ /* 0x000fe20001000000 */
[-C--:B------:R-:W-:Y:S01]  /*9950*/  FMUL R9, R9, R43.reuse ;  /* 0x0000002b09097220 */ /* 0x080fe20000400000 */
[----:B------:R-:W-:Y:S01]  /*9960*/  ISETP.GT.AND P2, PT, R24, R20, PT ;  /* 0x000000141800720c */ /* 0x000fe20003f44270 */
[-C--:B------:R-:W-:Y:S01]  /*9970*/  FMUL R10, R10, R43.reuse ;  /* 0x0000002b0a0a7220 */ /* 0x080fe20000400000 */
[----:B------:R-:W-:Y:S01]  /*9980*/  FSEL R37, R7, -INF , P1 ;  /* 0xff80000007257808 */ /* 0x000fe20000800000 */
[-C--:B------:R-:W-:Y:S01]  /*9990*/  FMUL R33, R11, R43.reuse ;  /* 0x0000002b0b217220 */ /* 0x080fe20000400000 */
[----:B------:R-:W-:Y:S01]  /*99a0*/  FSEL R41, R5, -INF , P2 ;  /* 0xff80000005297808 */ /* 0x000fe20001000000 */
[----:B------:R-:W3:Y:S01]  /*99b0*/  LDC R7, c[0x0][0x3d8] ;  /* 0x0000f600ff077b82 */ /* 0x000ee20000000800 */
[----:B------:R-:W-:Y:S01]  /*99c0*/  LOP3.LUT R5, R20, 0x6, RZ, 0xfc, !PT ;  /* 0x0000000614057812 */ /* 0x000fe200078efcff */
[-C--:B------:R-:W-:Y:S01]  /*99d0*/  FMUL R12, R12, R43.reuse ;  /* 0x0000002b0c0c7220 */ /* 0x080fe20000400000 */
[----:B------:R-:W-:Y:S01]  /*99e0*/  LOP3.LUT R4, R20, 0x5, RZ, 0xfc, !PT ;  /* 0x0000000514047812 */ /* 0x000fe200078efcff */
[----:B------:R-:W-:Y:S01]  /*99f0*/  FMUL R13, R13, R43 ;  /* 0x0000002b0d0d7220 */ /* 0x000fe20000400000 */
[----:B------:R-:W-:Y:S01]  /*9a00*/  ISETP.GE.AND P1, PT, R24, R5, PT ;  /* 0x000000051800720c */ /* 0x000fe20003f26270 */
[-C--:B------:R-:W-:Y:S01]  /*9a10*/  FMUL R14, R14, R43.reuse ;  /* 0x0000002b0e0e7220 */ /* 0x080fe20000400000 */
[----:B------:R-:W-:Y:S01]  /*9a20*/  FSEL R40, R6, -INF , P3 ;  /* 0xff80000006287808 */ /* 0x000fe20001800000 */
[----:B------:R-:W1:Y:S01]  /*9a30*/  LDC R5, c[0x0][0x3d8] ;  /* 0x0000f600ff057b82 */ /* 0x000e620000000800 */
[----:B------:R-:W-:Y:S01]  /*9a40*/  ISETP.GE.AND P2, PT, R24, R22, PT ;  /* 0x000000161800720c */ /* 0x000fe20003f46270 */
[----:B------:R-:W-:Y:S01]  /*9a50*/  IMAD R22, R28, 0x4, R21 ;  /* 0x000000041c167824 */ /* 0x000fe200078e0215 */
[----:B------:R-:W-:Y:S01]  /*9a60*/  ISETP.GE.AND P3, PT, R24, R4, PT ;  /* 0x000000041800720c */ /* 0x000fe20003f66270 */
[-C--:B------:R-:W-:Y:S01]  /*9a70*/  FMUL R15, R15, R43.reuse ;  /* 0x0000002b0f0f7220 */ /* 0x080fe20000400000 */
[----:B------:R-:W-:Y:S01]  /*9a80*/  LOP3.LUT R4, R20, 0x7, RZ, 0xfc, !PT ;  /* 0x0000000714047812 */ /* 0x000fe200078efcff */
[----:B------:R-:W-:Y:S01]  /*9a90*/  FMUL R16, R16, R43 ;  /* 0x0000002b10107220 */ /* 0x000fe20000400000 */
[----:B------:R-:W-:Y:S01]  /*9aa0*/  FSEL R36, R8, -INF , P2 ;  /* 0xff80000008247808 */ /* 0x000fe20001000000 */
[----:B------:R-:W3:Y:S01]  /*9ab0*/  LDC R6, c[0x0][0x3d8] ;  /* 0x0000f600ff067b82 */ /* 0x000ee20000000800 */
[----:B------:R-:W-:-:S02]  /*9ac0*/  ISETP.GE.AND P2, PT, R24, R4, PT ;  /* 0x000000041800720c */ /* 0x000fc40003f46270 */
[----:B------:R-:W-:Y:S02]  /*9ad0*/  LOP3.LUT R4, R20, 0x8, RZ, 0xfc, !PT ;  /* 0x0000000814047812 */ /* 0x000fe400078efcff */
[----:B------:R-:W-:Y:S02]  /*9ae0*/  FSEL R35, R9, -INF , P3 ;  /* 0xff80000009237808 */ /* 0x000fe40001800000 */
[----:B------:R-:W-:Y:S01]  /*9af0*/  ISETP.GE.AND P3, PT, R24, R4, PT ;  /* 0x000000041800720c */ /* 0x000fe20003f66270 */
[----:B------:R-:W3:Y:S01]  /*9b00*/  LDC R28, c[0x0][0x3d8] ;  /* 0x0000f600ff1c7b82 */ /* 0x000ee20000000800 */
[----:B------:R-:W-:Y:S01]  /*9b10*/  FSEL R34, R10, -INF , P1 ;  /* 0xff8000000a227808 */ /* 0x000fe20000800000 */
[----:B0-----:R-:W-:Y:S01]  /*9b20*/  IMAD R10, R26, 0x4, R22 ;  /* 0x000000041a0a7824 */ /* 0x001fe200078e0216 */
[----:B------:R-:W-:Y:S02]  /*9b30*/  LOP3.LUT R4, R20, 0x9, RZ, 0xfc, !PT ;  /* 0x0000000914047812 */ /* 0x000fe400078efcff */
[----:B------:R-:W-:Y:S01]  /*9b40*/  FSEL R33, R33, -INF , P2 ;  /* 0xff80000021217808 */ /* 0x000fe20001000000 */
[----:B----4-:R-:W-:Y:S01]  /*9b50*/  IMAD R11, R27, 0x4, R10 ;  /* 0x000000041b0b7824 */ /* 0x010fe200078e020a */
[----:B------:R-:W-:Y:S01]  /*9b60*/  ISETP.GE.AND P1, PT, R24, R4, PT ;  /* 0x000000041800720c */ /* 0x000fe20003f26270 */
[----:B------:R-:W0:Y:S01]  /*9b70*/  LDC R9, c[0x0][0x3d8] ;  /* 0x0000f600ff097b82 */ /* 0x000e220000000800 */
[----:B------:R-:W-:Y:S01]  /*9b80*/  LOP3.LUT R4, R20, 0xa, RZ, 0xfc, !PT ;  /* 0x0000000a14047812 */ /* 0x000fe200078efcff */
[----:B-1----:R-:W-:Y:S01]  /*9b90*/  IMAD R5, R5, 0x4, R11 ;  /* 0x0000000405057824 */ /* 0x002fe200078e020b */
[----:B------:R-:W-:-:S02]  /*9ba0*/  FSEL R32, R12, -INF , P3 ;  /* 0xff8000000c207808 */ /* 0x000fc40001800000 */
[----:B------:R-:W-:Y:S02]  /*9bb0*/  ISETP.GE.AND P2, PT, R24, R4, PT ;  /* 0x000000041800720c */ /* 0x000fe40003f46270 */
[----:B------:R-:W-:Y:S01]  /*9bc0*/  LOP3.LUT R4, R20, 0xb, RZ, 0xfc, !PT ;  /* 0x0000000b14047812 */ /* 0x000fe200078efcff */
[----:B------:R-:W1:Y:S01]  /*9bd0*/  LDC R26, c[0x0][0x3d8] ;  /* 0x0000f600ff1a7b82 */ /* 0x000e620000000800 */
[----:B---3--:R-:W-:Y:S01]  /*9be0*/  IMAD R6, R6, 0x4, R5 ;  /* 0x0000000406067824 */ /* 0x008fe200078e0205 */
[----:B------:R-:W-:Y:S02]  /*9bf0*/  FSEL R31, R13, -INF , P1 ;  /* 0xff8000000d1f7808 */ /* 0x000fe40000800000 */
[----:B------:R-:W-:Y:S01]  /*9c00*/  ISETP.GE.AND P3, PT, R24, R4, PT ;  /* 0x000000041800720c */ /* 0x000fe20003f66270 */
[----:B------:R-:W-:Y:S01]  /*9c10*/  IMAD R7, R7, 0x4, R6 ;  /* 0x0000000407077824 */ /* 0x000fe200078e0206 */
[C---:B------:R-:W-:Y:S02]  /*9c20*/  LOP3.LUT R4, R20.reuse, 0xc, RZ, 0xfc, !PT ;  /* 0x0000000c14047812 */ /* 0x040fe400078efcff */
[----:B------:R-:W3:Y:S01]  /*9c30*/  LDC R27, c[0x0][0x3d8] ;  /* 0x0000f600ff1b7b82 */ /* 0x000ee20000000800 */
[----:B------:R-:W-:-:S02]  /*9c40*/  LOP3.LUT R8, R20, 0xd, RZ, 0xfc, !PT ;  /* 0x0000000d14087812 */ /* 0x000fc400078efcff */
[----:B------:R-:W-:Y:S01]  /*9c50*/  ISETP.GE.AND P1, PT, R24, R4, PT ;  /* 0x000000041800720c */ /* 0x000fe20003f26270 */
[----:B------:R-:W-:Y:S01]  /*9c60*/  IMAD R4, R28, 0x4, R7 ;  /* 0x000000041c047824 */ /* 0x000fe200078e0207 */
[----:B------:R-:W-:Y:S02]  /*9c70*/  FSEL R30, R14, -INF , P2 ;  /* 0xff8000000e1e7808 */ /* 0x000fe40001000000 */
[----:B------:R-:W-:Y:S01]  /*9c80*/  ISETP.GE.AND P2, PT, R24, R8, PT ;  /* 0x000000081800720c */ /* 0x000fe20003f46270 */
[----:B------:R-:W4:Y:S01]  /*9c90*/  LDC R14, c[0x0][0x3d8] ;  /* 0x0000f600ff0e7b82 */ /* 0x000f220000000800 */
[----:B0-----:R-:W-:Y:S01]  /*9ca0*/  IMAD R8, R9, 0x4, R4 ;  /* 0x0000000409087824 */ /* 0x001fe200078e0204 */
[C---:B------:R-:W-:Y:S02]  /*9cb0*/  LOP3.LUT R9, R20.reuse, 0xe, RZ, 0xfc, !PT ;  /* 0x0000000e14097812 */ /* 0x040fe400078efcff */
[----:B------:R-:W-:Y:S01]  /*9cc0*/  LOP3.LUT R20, R20, 0xf, RZ, 0xfc, !PT ;  /* 0x0000000f14147812 */ /* 0x000fe200078efcff */
[----:B------:R-:W-:Y:S01]  /*9cd0*/  IMAD R12, R25, 0x4, R8 ;  /* 0x00000004190c7824 */ /* 0x000fe200078e0208 */
[----:B------:R-:W-:Y:S01]  /*9ce0*/  FSEL R29, R15, -INF , P3 ;  /* 0xff8000000f1d7808 */ /* 0x000fe20001800000 */
[----:B------:R-:W-:Y:S01]  /*9cf0*/  FMUL R25, R19, R43 ;  /* 0x0000002b13197220 */ /* 0x000fe20000400000 */
[----:B------:R-:W-:Y:S01]  /*9d00*/  ISETP.GE.AND P3, PT, R24, R9, PT ;  /* 0x000000091800720c */ /* 0x000fe20003f66270 */
[----:B-1----:R-:W-:Y:S01]  /*9d10*/  IMAD R9, R26, 0x4, R12 ;  /* 0x000000041a097824 */ /* 0x002fe200078e020c */
[----:B------:R-:W-:Y:S01]  /*9d20*/  FSEL R28, R16, -INF , P1 ;  /* 0xff800000101c7808 */ /* 0x000fe20000800000 */
[----:B------:R-:W-:Y:S01]  /*9d30*/  FMUL R26, R18, R43 ;  /* 0x0000002b121a7220 */ /* 0x000fe20000400000 */
[----:B------:R-:W-:-:S02]  /*9d40*/  ISETP.GE.AND P1, PT, R24, R20, PT ;  /* 0x000000141800720c */ /* 0x000fc40003f26270 */
[----:B------:R-:W0:Y:S01]  /*9d50*/  LDC R20, c[0x0][0x3d8] ;  /* 0x0000f600ff147b82 */ /* 0x000e220000000800 */
[----:B------:R-:W-:Y:S01]  /*9d60*/  FMNMX3 R16, R42, R41, R40, !PT ;  /* 0x000000292a107276 */ /* 0x000fe20007800028 */
[----:B---3--:R-:W-:Y:S02]  /*9d70*/  IMAD R13, R27, 0x4, R9 ;  /* 0x000000041b0d7824 */ /* 0x008fe400078e0209 */
[----:B------:R-:W-:Y:S01]  /*9d80*/  FMUL R27, R17, R43 ;  /* 0x0000002b111b7220 */ /* 0x000fe20000400000 */
[----:B------:R-:W-:Y:S02]  /*9d90*/  FSEL R26, R26, -INF , P3 ;  /* 0xff8000001a1a7808 */ /* 0x000fe40001800000 */
[----:B------:R-:W-:Y:S01]  /*9da0*/  FMNMX3 R16, R16, R37, R36, !PT ;  /* 0x0000002510107276 */ /* 0x000fe20007800024 */
[----:B------:R-:W-:Y:S01]  /*9db0*/  IMAD R15, R45, 0x4, R13 ;  /* 0x000000042d0f7824 */ /* 0x000fe200078e020d */
[----:B------:R-:W1:Y:S01]  /*9dc0*/  LDC R24, c[0x0][0x3d8] ;  /* 0x0000f600ff187b82 */ /* 0x000e620000000800 */
[----:B------:R-:W-:-:S02]  /*9dd0*/  FSEL R27, R27, -INF , P2 ;  /* 0xff8000001b1b7808 */ /* 0x000fc40001000000 */
[----:B------:R-:W-:Y:S01]  /*9de0*/  FMNMX3 R16, R16, R35, R34, !PT ;  /* 0x0000002310107276 */ /* 0x000fe20007800022 */
[----:B----4-:R-:W-:Y:S01]  /*9df0*/  IMAD R14, R14, 0x4, R15 ;  /* 0x000000040e0e7824 */ /* 0x010fe200078e020f */
[----:B------:R-:W-:Y:S02]  /*9e00*/  FSEL R25, R25, -INF , P1 ;  /* 0xff80000019197808 */ /* 0x000fe40000800000 */
[----:B------:R-:W-:Y:S01]  /*9e10*/  FMNMX3 R17, R16, R33, R32, !PT ;  /* 0x0000002110117276 */ /* 0x000fe20007800020 */
[----:B------:R-:W-:Y:S01]  /*9e20*/  IMAD R16, R44, 0x4, R14 ;  /* 0x000000042c107824 */ /* 0x000fe200078e020e */
[----:B------:R-:W-:Y:S01]  /*9e30*/  LEA R190, P1, R22, R152, 0x1 ;  /* 0x0000009816be7211 */ /* 0x000fe200078208ff */
[----:B------:R-:W3:Y:S01]  /*9e40*/  LDC R45, c[0x0][0x3d8] ;  /* 0x0000f600ff2d7b82 */ /* 0x000ee20000000800 */
[----:B------:R-:W-:Y:S02]  /*9e50*/  FMNMX3 R18, R17, R31, R30, !PT ;  /* 0x0000001f11127276 */ /* 0x000fe4000780001e */
[----:B--2---:R-:W-:-:S02]  /*9e60*/  LEA R17, R46, R16, 0x2 ;  /* 0x000000102e117211 */ /* 0x004fc400078e10ff */
[----:B------:R-:W-:Y:S02]  /*9e70*/  FMNMX3 R19, R18, R29, R28, !PT ;  /* 0x0000001d12137276 */ /* 0x000fe4000780001c */
[----:B------:R-:W-:Y:S01]  /*9e80*/  LEA.HI.X.SX32 R191, R22, R0, 0x1, P1 ;  /* 0x0000000016bf7211 */ /* 0x000fe200008f0eff */
[----:B0-----:R-:W-:Y:S01]  /*9e90*/  IMAD R18, R20, 0x4, R17 ;  /* 0x0000000414127824 */ /* 0x001fe200078e0211 */
[----:B------:R-:W-:Y:S01]  /*9ea0*/  FMNMX3 R19, R19, R27, R26, !PT ;  /* 0x0000001b13137276 */ /* 0x000fe2000780001a */
[----:B------:R-:W0:Y:S01]  /*9eb0*/  LDC R44, c[0x0][0x3d8] ;  /* 0x0000f600ff2c7b82 */ /* 0x000e220000000800 */
[-C--:B------:R-:W-:Y:S02]  /*9ec0*/  LEA R192, P2, R21, R152.reuse, 0x1 ;  /* 0x0000009815c07211 */ /* 0x080fe400078408ff */
[----:B------:R-:W-:Y:S01]  /*9ed0*/  LEA R188, P1, R10, R152, 0x1 ;  /* 0x000000980abc7211 */ /* 0x000fe200078208ff */
[----:B-1----:R-:W-:Y:S01]  /*9ee0*/  IMAD R20, R24, 0x4, R18 ;  /* 0x0000000418147824 */ /* 0x002fe200078e0212 */
[----:B------:R-:W-:-:S02]  /*9ef0*/  FMNMX R24, R25, R19, !PT ;  /* 0x0000001319187209 */ /* 0x000fc40007800000 */
[----:B------:R-:W-:Y:S01]  /*9f00*/  LEA.HI.X.SX32 R193, R21, R0, 0x1, P2 ;  /* 0x0000000015c17211 */ /* 0x000fe200010f0eff */
[----:B------:R-:W-:Y:S01]  /*9f10*/  IMAD R19, R47, 0x4, R20 ;  /* 0x000000042f137824 */ /* 0x000fe200078e0214 */
[C---:B------:R-:W-:Y:S01]  /*9f20*/  LEA R186, P2, R11.reuse, R152, 0x1 ;  /* 0x000000980bba7211 */ /* 0x040fe200078408ff */
[----:B------:R-:W1:Y:S01]  /*9f30*/  SHFL.BFLY PT, R22, R24, 0x10, 0x1f ;  /* 0x0e001f0018167f89 */ /* 0x000e6200000e0000 */
[-C--:B------:R-:W-:Y:S02]  /*9f40*/  LEA.HI.X.SX32 R189, R10, R0.reuse, 0x1, P1 ;  /* 0x000000000abd7211 */ /* 0x080fe400008f0eff */
[----:B------:R-:W-:Y:S01]  /*9f50*/  LEA.HI.X.SX32 R187, R11, R0, 0x1, P2 ;  /* 0x000000000bbb7211 */ /* 0x000fe200010f0eff */
[----:B---3--:R-:W-:Y:S01]  /*9f60*/  IMAD R21, R45, 0x4, R19 ;  /* 0x000000042d157824 */ /* 0x008fe200078e0213 */
[-C--:B------:R-:W-:Y:S02]  /*9f70*/  LEA R182, P2, R6, R152.reuse, 0x1 ;  /* 0x0000009806b67211 */ /* 0x080fe400078408ff */
[----:B------:R-:W-:Y:S01]  /*9f80*/  LEA R184, P1, R5, R152, 0x1 ;  /* 0x0000009805b87211 */ /* 0x000fe200078208ff */
[----:B------:R-:W-:Y:S01]  /*9f90*/  IMAD R10, R48, 0x4, R21 ;  /* 0x00000004300a7824 */ /* 0x000fe200078e0215 */
[----:B------:R-:W-:-:S02]  /*9fa0*/  LOP3.LUT R43, R2, 0x1f, RZ, 0xc0, !PT ;  /* 0x0000001f022b7812 */ /* 0x000fc400078ec0ff */
[-C--:B------:R-:W-:Y:S02]  /*9fb0*/  LEA.HI.X.SX32 R183, R6, R0.reuse, 0x1, P2 ;  /* 0x0000000006b77211 */ /* 0x080fe400010f0eff */
[----:B------:R-:W-:Y:S01]  /*9fc0*/  LEA.HI.X.SX32 R185, R5, R0, 0x1, P1 ;  /* 0x0000000005b97211 */ /* 0x000fe200008f0eff */
[----:B0-----:R-:W-:Y:S01]  /*9fd0*/  IMAD R5, R44, 0x4, R10 ;  /* 0x000000042c057824 */ /* 0x001fe200078e020a */
[----:B------:R-:W-:Y:S02]  /*9fe0*/  LEA R178, P2, R4, R152, 0x1 ;  /* 0x0000009804b27211 */ /* 0x000fe400078408ff */
[----:B------:R-:W-:Y:S02]  /*9ff0*/  ISETP.GE.U32.AND P1, PT, R43, 0x10, PT ;  /* 0x000000102b00780c */ /* 0x000fe40003f26070 */
[----:B------:R-:W-:Y:S02]  /*a000*/  LOP3.LUT R6, R2, 0xff, RZ, 0xc0, !PT ;  /* 0x000000ff02067812 */ /* 0x000fe400078ec0ff */
[----:B------:R-:W-:-:S02]  /*a010*/  LEA.HI.X.SX32 R179, R4, R0, 0x1, P2 ;  /* 0x0000000004b37211 */ /* 0x000fc400010f0eff */
[----:B------:R-:W-:Y:S02]  /*a020*/  SHF.R.U32.HI R4, RZ, 0x5, R6 ;  /* 0x00000005ff047819 */ /* 0x000fe40000011606 */
[----:B-1----:R-:W-:Y:S02]  /*a030*/  FMNMX R24, R24, R22, !PT ;  /* 0x0000001618187209 */ /* 0x002fe40007800000 */
[----:B------:R-:W-:Y:S02]  /*a040*/  LOP3.LUT R3, R142, 0x4, R4, 0xf8, !PT ;  /* 0x000000048e037812 */ /* 0x000fe400078ef804 */
[C---:B------:R-:W-:Y:S02]  /*a050*/  LEA R180, P3, R7.reuse, R152, 0x1 ;  /* 0x0000009807b47211 */ /* 0x040fe400078608ff */
[----:B------:R-:W-:Y:S01]  /*a060*/  ISETP.GE.U32.AND P2, PT, R6, 0x80, PT ;  /* 0x000000800600780c */ /* 0x000fe20003f46070 */
[----:B------:R-:W-:Y:S01]  /*a070*/  @!P1 STS [R3+UR9+0x10000], R24 ;  /* 0x0100001803009988 */ /* 0x000fe20008000809 */
[----:B------:R-:W-:-:S02]  /*a080*/  LEA.HI.X.SX32 R181, R7, R0, 0x1, P3 ;  /* 0x0000000007b57211 */ /* 0x000fc400018f0eff */
[----:B------:R-:W-:-:S04]  /*a090*/  LEA R150, P3, R5, R152, 0x1 ;  /* 0x0000009805967211 */ /* 0x000fc800078608ff */
[----:B------:R-:W-:Y:S02]  /*a0a0*/  LEA.HI.X.SX32 R151, R5, R0, 0x1, P3 ;  /* 0x0000000005977211 */ /* 0x000fe400018f0eff */
[----:B------:R-:W-:Y:S02]  /*a0b0*/  LEA R176, P3, R8, R152, 0x1 ;  /* 0x0000009808b07211 */ /* 0x000fe400078608ff */
[----:B------:R-:W-:Y:S01]  /*a0c0*/  LEA R5, R6, UR9, 0x2 ;  /* 0x0000000906057c11 */ /* 0x000fe2000f8e10ff */
[----:B------:R-:W-:Y:S01]  /*a0d0*/  BAR.SYNC.DEFER_BLOCKING 0x0 ;  /* 0x0000000000007b1d */ /* 0x000fe20000010000 */
[----:B------:R-:W-:Y:S02]  /*a0e0*/  LEA.HI.X.SX32 R177, R8, R0, 0x1, P3 ;  /* 0x0000000008b17211 */ /* 0x000fe400018f0eff */
[----:B------:R-:W-:-:S04]  /*a0f0*/  LEA R174, P3, R12, R152, 0x1 ;  /* 0x000000980cae7211 */ /* 0x000fc800078608ff */
[----:B------:R-:W-:Y:S02]  /*a100*/  LEA.HI.X.SX32 R175, R12, R0, 0x1, P3 ;  /* 0x000000000caf7211 */ /* 0x000fe400018f0eff */
[----:B------:R-:W-:-:S04]  /*a110*/  LEA R172, P3, R9, R152, 0x1 ;  /* 0x0000009809ac7211 */ /* 0x000fc800078608ff */
[----:B------:R-:W-:Y:S02]  /*a120*/  LEA.HI.X.SX32 R173, R9, R0, 0x1, P3 ;  /* 0x0000000009ad7211 */ /* 0x000fe400018f0eff */
[----:B------:R-:W-:-:S04]  /*a130*/  LEA R170, P3, R13, R152, 0x1 ;  /* 0x000000980daa7211 */ /* 0x000fc800078608ff */
[----:B------:R-:W-:Y:S02]  /*a140*/  LEA.HI.X.SX32 R171, R13, R0, 0x1, P3 ;  /* 0x000000000dab7211 */ /* 0x000fe400018f0eff */
[C---:B------:R-:W-:Y:S01]  /*a150*/  LEA R168, P3, R15.reuse, R152, 0x1 ;  /* 0x000000980fa87211 */ /* 0x040fe200078608ff */
[----:B------:R-:W0:Y:S03]  /*a160*/  @!P2 LDS R39, [R5+0x10000] ;  /* 0x010000000527a984 */ /* 0x000e260000000800 */
[----:B------:R-:W-:Y:S02]  /*a170*/  LEA.HI.X.SX32 R169, R15, R0, 0x1, P3 ;  /* 0x000000000fa97211 */ /* 0x000fe400018f0eff */
[----:B------:R-:W-:-:S04]  /*a180*/  LEA R166, P3, R14, R152, 0x1 ;  /* 0x000000980ea67211 */ /* 0x000fc800078608ff */
        /* <DEDUP_REMOVED lines=12> */
[----:B0-----:R-:W0:Y:S03]  /*a250*/  SHFL.BFLY PT, R4, R39, 0x1, 0x1f ;  /* 0x0c201f0027047f89 */ /* 0x001e2600000e0000 */
[----:B------:R-:W-:Y:S02]  /*a260*/  LEA.HI.X.SX32 R155, R21, R0, 0x1, P3 ;  /* 0x00000000159b7211 */ /* 0x000fe400018f0eff */
[----:B------:R-:W-:-:S04]  /*a270*/  LEA R152, P3, R10, R152, 0x1 ;  /* 0x000000980a987211 */ /* 0x000fc800078608ff */
[----:B------:R-:W-:Y:S02]  /*a280*/  LEA.HI.X.SX32 R153, R10, R0, 0x1, P3 ;  /* 0x000000000a997211 */ /* 0x000fe400018f0eff */
[----:B------:R-:W-:-:S04]  /*a290*/  LOP3.LUT P3, RZ, R2, 0x1, RZ, 0xc0, !PT ;  /* 0x0000000102ff7812 */ /* 0x000fc8000786c0ff */
[----:B------:R-:W-:Y:S02]  /*a2a0*/  ISETP.LT.U32.AND P3, PT, R6, 0x80, !P3 ;  /* 0x000000800600780c */ /* 0x000fe40005f61070 */
[----:B0-----:R-:W-:-:S11]  /*a2b0*/  FMNMX R39, R39, R4, !PT ;  /* 0x0000000427277209 */ /* 0x001fd60007800000 */
[----:B------:R-:W-:Y:S01]  /*a2c0*/  @P3 STS [R5+0x10000], R39 ;  /* 0x0100002705003388 */ /* 0x000fe20000000800 */
[----:B------:R-:W-:Y:S06]  /*a2d0*/  BAR.SYNC.DEFER_BLOCKING 0x0 ;  /* 0x0000000000007b1d */ /* 0x000fec0000010000 */
[----:B------:R-:W0:Y:S02]  /*a2e0*/  LDS R138, [R142+UR9+0x10000] ;  /* 0x010000098e8a7984 */ /* 0x000e240008000800 */
[----:B------:R-:W-:Y:S01]  /*a2f0*/  BAR.SYNC.DEFER_BLOCKING 0x0 ;  /* 0x0000000000007b1d */ /* 0x000fe20000010000 */
[----:B0-----:R-:W-:-:S05]  /*a300*/  FMNMX R138, R138, -INF , !PT ;  /* 0xff8000008a8a7809 */ /* 0x001fca0007800000 */
[--C-:B------:R-:W-:Y:S01]  /*a310*/  FADD R42, R42, -R138.reuse ;  /* 0x8000008a2a2a7221 */ /* 0x100fe20000000000 */
[--C-:B------:R-:W-:Y:S01]  /*a320*/  FADD R41, R41, -R138.reuse ;  /* 0x8000008a29297221 */ /* 0x100fe20000000000 */
[--C-:B------:R-:W-:Y:S02]  /*a330*/  FADD R40, R40, -R138.reuse ;  /* 0x8000008a28287221 */ /* 0x100fe40000000000 */
[----:B------:R-:W-:Y:S01]  /*a340*/  FMUL R42, R42, 1.4426950216293334961 ;  /* 0x3fb8aa3b2a2a7820 */ /* 0x000fe20000400000 */
[----:B------:R-:W-:Y:S01]  /*a350*/  FMUL R41, R41, 1.4426950216293334961 ;  /* 0x3fb8aa3b29297820 */ /* 0x000fe20000400000 */
[----:B------:R-:W-:Y:S01]  /*a360*/  FMUL R40, R40, 1.4426950216293334961 ;  /* 0x3fb8aa3b28287820 */ /* 0x000fe20000400000 */
[--C-:B------:R-:W-:Y:S01]  /*a370*/  FADD R37, R37, -R138.reuse ;  /* 0x8000008a25257221 */ /* 0x100fe20000000000 */
[----:B------:R-:W-:Y:S01]  /*a380*/  MUFU.EX2 R136, R42 ;  /* 0x0000002a00887308 */ /* 0x000fe20000000800 */
[----:B------:R-:W-:Y:S02]  /*a390*/  FADD R36, R36, -R138 ;  /* 0x8000008a24247221 */ /* 0x000fe40000000000 */
[----:B------:R-:W-:-:S05]  /*a3a0*/  FMUL R37, R37, 1.4426950216293334961 ;  /* 0x3fb8aa3b25257820 */ /* 0x000fca0000400000 */
[----:B------:R-:W0:Y:S01]  /*a3b0*/  MUFU.EX2 R137, R41 ;  /* 0x0000002900897308 */ /* 0x000e220000000800 */
[----:B------:R-:W-:Y:S01]  /*a3c0*/  FMUL R36, R36, 1.4426950216293334961 ;  /* 0x3fb8aa3b24247820 */ /* 0x000fe20000400000 */
[--C-:B------:R-:W-:Y:S01]  /*a3d0*/  FADD R35, R35, -R138.reuse ;  /* 0x8000008a23237221 */ /* 0x100fe20000000000 */
[----:B------:R-:W-:-:S05]  /*a3e0*/  FADD R0, R30, -R138 ;  /* 0x8000008a1e007221 */ /* 0x000fca0000000000 */
[----:B------:R-:W1:Y:S01]  /*a3f0*/  MUFU.EX2 R134, R40 ;  /* 0x0000002800867308 */ /* 0x000e620000000800 */
[----:B------:R-:W-:Y:S01]  /*a400*/  FMUL R35, R35, 1.4426950216293334961 ;  /* 0x3fb8aa3b23237820 */ /* 0x000fe20000400000 */
[----:B------:R-:W-:Y:S01]  /*a410*/  FADD R34, R34, -R138 ;  /* 0x8000008a22227221 */ /* 0x000fe20000000000 */
[----:B------:R-:W-:-:S05]  /*a420*/  FMUL R0, R0, 1.4426950216293334961 ;  /* 0x3fb8aa3b00007820 */ /* 0x000fca0000400000 */
[----:B------:R-:W2:Y:S01]  /*a430*/  MUFU.EX2 R135, R37 ;  /* 0x0000002500877308 */ /* 0x000ea20000000800 */
[----:B------:R-:W-:Y:S01]  /*a440*/  FMUL R34, R34, 1.4426950216293334961 ;  /* 0x3fb8aa3b22227820 */ /* 0x000fe20000400000 */
[----:B------:R-:W-:-:S06]  /*a450*/  FADD R33, R33, -R138 ;  /* 0x8000008a21217221 */ /* 0x000fcc0000000000 */
[----:B------:R-:W3:Y:S01]  /*a460*/  MUFU.EX2 R2, R36 ;  /* 0x0000002400027308 */ /* 0x000ee20000000800 */
[----:B------:R-:W-:Y:S01]  /*a470*/  FMUL R33, R33, 1.4426950216293334961 ;  /* 0x3fb8aa3b21217820 */ /* 0x000fe20000400000 */
[----:B------:R-:W-:-:S06]  /*a480*/  FADD R32, R32, -R138 ;  /* 0x8000008a20207221 */ /* 0x000fcc0000000000 */
[----:B------:R-:W4:Y:S08]  /*a490*/  MUFU.EX2 R133, R35 ;  /* 0x0000002300857308 */ /* 0x000f300000000800 */
[----:B------:R0:W-:Y:S01]  /*a4a0*/  MUFU.EX2 R147, R0 ;  /* 0x0000000000937308 */ /* 0x0001e20000000800 */
[----:B------:R-:W-:Y:S01]  /*a4b0*/  FMUL R32, R32, 1.4426950216293334961 ;  /* 0x3fb8aa3b20207820 */ /* 0x000fe20000400000 */
[----:B------:R-:W-:Y:S01]  /*a4c0*/  FADD R31, R31, -R138 ;  /* 0x8000008a1f1f7221 */ /* 0x000fe20000000000 */
[----:B0-----:R-:W-:-:S05]  /*a4d0*/  FADD R0, R136, R137 ;  /* 0x0000008988007221 */ /* 0x001fca0000000000 */
[----:B------:R-:W0:Y:S01]  /*a4e0*/  MUFU.EX2 R145, R34 ;  /* 0x0000002200917308 */ /* 0x000e220000000800 */
[----:B-1----:R-:W-:Y:S01]  /*a4f0*/  FADD R0, R134, R0 ;  /* 0x0000000086007221 */ /* 0x002fe20000000000 */
[----:B------:R-:W-:-:S03]  /*a500*/  FMUL R31, R31, 1.4426950216293334961 ;  /* 0x3fb8aa3b1f1f7820 */ /* 0x000fc60000400000 */
[----:B--2---:R-:W-:-:S03]  /*a510*/  FADD R0, R135, R0 ;  /* 0x0000000087007221 */ /* 0x004fc60000000000 */
[----:B------:R-:W1:Y:S01]  /*a520*/  MUFU.EX2 R252, R33 ;  /* 0x0000002100fc7308 */ /* 0x000e620000000800 */
[----:B---3--:R-:W-:Y:S01]  /*a530*/  FADD R0, R2, R0 ;  /* 0x0000000002007221 */ /* 0x008fe20000000000 */
[----:B------:R-:W-:-:S06]  /*a540*/  FADD R29, R29, -R138 ;  /* 0x8000008a1d1d7221 */ /* 0x000fcc0000000000 */
[----:B------:R-:W2:Y:S01]  /*a550*/  MUFU.EX2 R149, R32 ;  /* 0x0000002000957308 */ /* 0x000ea20000000800 */
[----:B----4-:R-:W-:Y:S01]  /*a560*/  FADD R0, R133, R0 ;  /* 0x0000000085007221 */ /* 0x010fe20000000000 */
[----:B------:R-:W-:Y:S01]  /*a570*/  FMUL R29, R29, 1.4426950216293334961 ;  /* 0x3fb8aa3b1d1d7820 */ /* 0x000fe20000400000 */
[----:B------:R-:W-:-:S05]  /*a580*/  FADD R28, R28, -R138 ;  /* 0x8000008a1c1c7221 */ /* 0x000fca0000000000 */
[----:B------:R-:W3:Y:S01]  /*a590*/  MUFU.EX2 R148, R31 ;  /* 0x0000001f00947308 */ /* 0x000ee20000000800 */
[----:B0-----:R-:W-:Y:S01]  /*a5a0*/  FADD R0, R145, R0 ;  /* 0x0000000091007221 */ /* 0x001fe20000000000 */
[----:B------:R-:W-:Y:S01]  /*a5b0*/  FMUL R28, R28, 1.4426950216293334961 ;  /* 0x3fb8aa3b1c1c7820 */ /* 0x000fe20000400000 */
[----:B------:R-:W-:Y:S02]  /*a5c0*/  FADD R27, R27, -R138 ;  /* 0x8000008a1b1b7221 */ /* 0x000fe40000000000 */
[----:B-1----:R-:W-:-:S03]  /*a5d0*/  FADD R0, R252, R0 ;  /* 0x00000000fc007221 */ /* 0x002fc60000000000 */
[----:B------:R-:W0:Y:S01]  /*a5e0*/  MUFU.EX2 R146, R29 ;  /* 0x0000001d00927308 */ /* 0x000e220000000800 */
[----:B------:R-:W-:Y:S01]  /*a5f0*/  FMUL R27, R27, 1.4426950216293334961 ;  /* 0x3fb8aa3b1b1b7820 */ /* 0x000fe20000400000 */
[----:B------:R-:W-:Y:S01]  /*a600*/  FADD R26, R26, -R138 ;  /* 0x8000008a1a1a7221 */ /* 0x000fe20000000000 */
[----:B--2---:R-:W-:Y:S01]  /*a610*/  FADD R0, R149, R0 ;  /* 0x0000000095007221 */ /* 0x004fe20000000000 */
[----:B------:R-:W-:-:S04]  /*a620*/  FADD R4, R25, -R138 ;  /* 0x8000008a19047221 */ /* 0x000fc80000000000 */
[----:B------:R-:W1:Y:S01]  /*a630*/  MUFU.EX2 R144, R28 ;  /* 0x0000001c00907308 */ /* 0x000e620000000800 */
[----:B------:R-:W-:Y:S01]  /*a640*/  FMUL R26, R26, 1.4426950216293334961 ;  /* 0x3fb8aa3b1a1a7820 */ /* 0x000fe20000400000 */
[----:B---3--:R-:W-:Y:S01]  /*a650*/  FADD R0, R148, R0 ;  /* 0x0000000094007221 */ /* 0x008fe20000000000 */
[----:B------:R-:W-:-:S05]  /*a660*/  FMUL R4, R4, 1.4426950216293334961 ;  /* 0x3fb8aa3b04047820 */ /* 0x000fca0000400000 */
[----:B------:R-:W2:Y:S01]  /*a670*/  MUFU.EX2 R140, R27 ;  /* 0x0000001b008c7308 */ /* 0x000ea20000000800 */
[----:B------:R-:W-:-:S07]  /*a680*/  FADD R0, R147, R0 ;  /* 0x0000000093007221 */ /* 0x000fce0000000000 */
[----:B------:R-:W3:Y:S01]  /*a690*/  MUFU.EX2 R139, R26 ;  /* 0x0000001a008b7308 */ /* 0x000ee20000000800 */
[----:B0-----:R-:W-:-:S07]  /*a6a0*/  FADD R0, R146, R0 ;  /* 0x0000000092007221 */ /* 0x001fce0000000000 */
[----:B------:R-:W0:Y:S01]  /*a6b0*/  MUFU.EX2 R131, R4 ;  /* 0x0000000400837308 */ /* 0x000e220000000800 */
[----:B-1----:R-:W-:-:S04]  /*a6c0*/  FADD R0, R144, R0 ;  /* 0x0000000090007221 */ /* 0x002fc80000000000 */
[----:B--2---:R-:W-:-:S04]  /*a6d0*/  FADD R0, R140, R0 ;  /* 0x000000008c007221 */ /* 0x004fc80000000000 */
[----:B---3--:R-:W-:-:S04]  /*a6e0*/  FADD R0, R139, R0 ;  /* 0x000000008b007221 */ /* 0x008fc80000000000 */
[----:B0-----:R-:W-:-:S05]  /*a6f0*/  FADD R0, R131, R0 ;  /* 0x0000000083007221 */ /* 0x001fca0000000000 */
[----:B------:R-:W0:Y:S02]  /*a700*/  SHFL.BFLY PT, R4, R0, 0x10, 0x1f ;  /* 0x0e001f0000047f89 */ /* 0x000e2400000e0000 */
[----:B0-----:R-:W-:-:S05]  /*a710*/  FADD R0, R0, R4 ;  /* 0x0000000400007221 */ /* 0x001fca0000000000 */
[----:B------:R-:W-:Y:S01]  /*a720*/  @!P1 STS [R3+UR9+0x10000], R0 ;  /* 0x0100000003009988 */ /* 0x000fe20008000809 */
[----:B------:R-:W-:Y:S06]  /*a730*/  BAR.SYNC.DEFER_BLOCKING 0x0 ;  /* 0x0000000000007b1d */ /* 0x000fec0000010000 */
[----:B------:R-:W0:Y:S04]  /*a740*/  @!P2 LDS R38, [R5+0x10000] ;  /* 0x010000000526a984 */ /* 0x000e280000000800 */
[----:B0-----:R-:W0:Y:S02]  /*a750*/  SHFL.BFLY PT, R0, R38, 0x1, 0x1f ;  /* 0x0c201f0026007f89 */ /* 0x001e2400000e0000 */
[----:B0-----:R-:W-:-:S05]  /*a760*/  FADD R38, R38, R0 ;  /* 0x0000000026267221 */ /* 0x001fca0000000000 */
[----:B------:R0:W-:Y:S01]  /*a770*/  @P3 STS [R5+0x10000], R38 ;  /* 0x0100002605003388 */ /* 0x0001e20000000800 */
[----:B------:R-:W-:Y:S06]  /*a780*/  BAR.SYNC.DEFER_BLOCKING 0x0 ;  /* 0x0000000000007b1d */ /* 0x000fec0000010000 */
[----:B------:R-:W2:Y:S04]  /*a790*/  @P4 LDG.E.U16 R129, desc[UR10][R218.64] ;  /* 0x0000000ada814981 */ /* 0x000ea8000c1e1500 */
[----:B------:R-:W3:Y:S04]  /*a7a0*/  @P4 LDG.E.U16 R126, desc[UR10][R212.64] ;  /* 0x0000000ad47e4981 */ /* 0x000ee8000c1e1500 */
[----:B------:R-:W4:Y:S04]  /*a7b0*/  @P4 LDG.E.U16 R130, desc[UR10][R220.64] ;  /* 0x0000000adc824981 */ /* 0x000f28000c1e1500 */
[----:B------:R-:W2:Y:S04]  /*a7c0*/  LDL.64 R218, [R1+0x1d8] ;  /* 0x0001d80001da7983 */ /* 0x000ea80000100a00 */
[----:B------:R-:W3:Y:S04]  /*a7d0*/  LDL.64 R212, [R1+0x1c0] ;  /* 0x0001c00001d47983 */ /* 0x000ee80000100a00 */
[----:B------:R-:W4:Y:S04]  /*a7e0*/  @P4 LDG.E.U16 R128, desc[UR10][R216.64] ;  /* 0x0000000ad8804981 */ /* 0x000f28000c1e1500 */
[----:B------:R-:W4:Y:S01]  /*a7f0*/  LDL.64 R220, [R1+0x1e0] ;  /* 0x0001e00001dc7983 */ /* 0x000f220000100a00 */
[----:B------:R-:W-:-:S02]  /*a800*/  PRMT R127, RZ, 0x7610, R127 ;  /* 0x00007610ff7f7816 */ /* 0x000fc4000000007f */
[----:B------:R-:W-:Y:S01]  /*a810*/  PRMT R122, RZ, 0x7610, R122 ;  /* 0x00007610ff7a7816 */ /* 0x000fe2000000007a */
[----:B------:R-:W1:Y:S04]  /*a820*/  LDS R142, [R142+UR9+0x10000] ;  /* 0x010000098e8e7984 */ /* 0x000e680008000800 */
[----:B------:R-:W4:Y:S01]  /*a830*/  LDL.64 R216, [R1+0x1d0] ;  /* 0x0001d00001d87983 */ /* 0x000f220000100a00 */
[----:B------:R-:W-:Y:S02]  /*a840*/  PRMT R120, RZ, 0x7610, R120 ;  /* 0x00007610ff787816 */ /* 0x000fe40000000078 */
[----:B------:R-:W-:Y:S01]  /*a850*/  PRMT R118, RZ, 0x7610, R118 ;  /* 0x00007610ff767816 */ /* 0x000fe20000000076 */
[----:B------:R-:W4:Y:S01]  /*a860*/  @P4 LDG.E.U16 R127, desc[UR10][R214.64] ;  /* 0x0000000ad67f4981 */ /* 0x000f22000c1e1500 */
[----:B------:R-:W-:-:S02]  /*a870*/  PRMT R116, RZ, 0x7610, R116 ;  /* 0x00007610ff747816 */ /* 0x000fc40000000074 */
[----:B------:R-:W-:Y:S01]  /*a880*/  PRMT R114, RZ, 0x7610, R114 ;  /* 0x00007610ff727816 */ /* 0x000fe20000000072 */
[----:B------:R-:W4:Y:S01]  /*a890*/  @P4 LDG.E.U16 R122, desc[UR10][R238.64] ;  /* 0x0000000aee7a4981 */ /* 0x000f22000c1e1500 */
[----:B------:R-:W-:Y:S02]  /*a8a0*/  PRMT R112, RZ, 0x7610, R112 ;  /* 0x00007610ff707816 */ /* 0x000fe40000000070 */
[----:B------:R-:W-:Y:S01]  /*a8b0*/  PRMT R109, RZ, 0x7610, R109 ;  /* 0x00007610ff6d7816 */ /* 0x000fe2000000006d */
[----:B------:R-:W4:Y:S01]  /*a8c0*/  @P4 LDG.E.U16 R120, desc[UR10][R234.64] ;  /* 0x0000000aea784981 */ /* 0x000f22000c1e1500 */
[----:B------:R-:W-:-:S03]  /*a8d0*/  PRMT R125, RZ, 0x7610, R125 ;  /* 0x00007610ff7d7816 */ /* 0x000fc6000000007d */
[----:B------:R-:W4:Y:S01]  /*a8e0*/  LDL.64 R214, [R1+0x1c8] ;  /* 0x0001c80001d67983 */ /* 0x000f220000100a00 */
[----:B------:R-:W-:-:S03]  /*a8f0*/  PRMT R124, RZ, 0x7610, R124 ;  /* 0x00007610ff7c7816 */ /* 0x000fc6000000007c */
[----:B------:R-:W4:Y:S01]  /*a900*/  LDL.64 R238, [R1+0x1a0] ;  /* 0x0001a00001ee7983 */ /* 0x000f220000100a00 */
[----:B------:R-:W-:-:S03]  /*a910*/  PRMT R123, RZ, 0x7610, R123 ;  /* 0x00007610ff7b7816 */ /* 0x000fc6000000007b */
[----:B------:R-:W4:Y:S01]  /*a920*/  @P4 LDG.E.U16 R118, desc[UR10][R230.64] ;  /* 0x0000000ae6764981 */ /* 0x000f22000c1e1500 */
[----:B------:R-:W-:-:S03]  /*a930*/  PRMT R121, RZ, 0x7610, R121 ;  /* 0x00007610ff797816 */ /* 0x000fc60000000079 */
[----:B------:R-:W4:Y:S01]  /*a940*/  LDL.64 R234, [R1+0x190] ;  /* 0x0001900001ea7983 */ /* 0x000f220000100a00 */
[----:B------:R-:W-:-:S03]  /*a950*/  PRMT R119, RZ, 0x7610, R119 ;  /* 0x00007610ff777816 */ /* 0x000fc60000000077 */
[----:B------:R-:W4:Y:S01]  /*a960*/  @P4 LDG.E.U16 R116, desc[UR10][R226.64] ;  /* 0x0000000ae2744981 */ /* 0x000f22000c1e1500 */
[----:B------:R-:W-:-:S03]  /*a970*/  PRMT R117, RZ, 0x7610, R117 ;  /* 0x00007610ff757816 */ /* 0x000fc60000000075 */
[----:B------:R-:W4:Y:S01]  /*a980*/  LDL.64 R230, [R1+0x180] ;  /* 0x0001800001e67983 */ /* 0x000f220000100a00 */
[----:B------:R-:W-:-:S03]  /*a990*/  PRMT R115, RZ, 0x7610, R115 ;  /* 0x00007610ff737816 */ /* 0x000fc60000000073 */
[----:B------:R-:W4:Y:S04]  /*a9a0*/  @P4 LDG.E.U16 R114, desc[UR10][R222.64] ;  /* 0x0000000ade724981 */ /* 0x000f28000c1e1500 */
[----:B------:R-:W4:Y:S01]  /*a9b0*/  LDL.64 R226, [R1+0x170] ;  /* 0x0001700001e27983 */ /* 0x000f220000100a00 */
[----:B------:R-:W-:-:S03]  /*a9c0*/  PRMT R113, RZ, 0x7610, R113 ;  /* 0x00007610ff717816 */ /* 0x000fc60000000071 */
[----:B------:R-:W4:Y:S04]  /*a9d0*/  @P4 LDG.E.U16 R125, desc[UR10][R248.64] ;  /* 0x0000000af87d4981 */ /* 0x000f28000c1e1500 */
[----:B------:R-:W4:Y:S01]  /*a9e0*/  LDL.64 R222, [R1+0x160] ;  /* 0x0001600001de7983 */ /* 0x000f220000100a00 */
[----:B------:R-:W-:-:S03]  /*a9f0*/  PRMT R111, RZ, 0x7610, R111 ;  /* 0x00007610ff6f7816 */ /* 0x000fc6000000006f */
[----:B------:R-:W4:Y:S04]  /*aa00*/  @P4 LDG.E.U16 R124, desc[UR10][R244.64] ;  /* 0x0000000af47c4981 */ /* 0x000f28000c1e1500 */
[----:B------:R-:W4:Y:S04]  /*aa10*/  LDL.64 R248, [R1+0x1b8] ;  /* 0x0001b80001f87983 */ /* 0x000f280000100a00 */
        /* <DEDUP_REMOVED lines=10> */
[----:B------:R-:W4:Y:S04]  /*aac0*/  LDL.64 R224, [R1+0x168] ;  /* 0x0001680001e07983 */ /* 0x000f280000100a00 */
[----:B--2---:R-:W2:Y:S04]  /*aad0*/  @P4 LDG.E.U16 R112, desc[UR10][R218.64] ;  /* 0x0000000ada704981 */ /* 0x004ea8000c1e1500 */
[----:B---3--:R-:W3:Y:S04]  /*aae0*/  @P4 LDG.E.U16 R109, desc[UR10][R212.64] ;  /* 0x0000000ad46d4981 */ /* 0x008ee8000c1e1500 */
[----:B------:R-:W2:Y:S04]  /*aaf0*/  LDL.64 R218, [R1+0x150] ;  /* 0x0001500001da7983 */ /* 0x000ea80000100a00 */
[----:B------:R-:W3:Y:S04]  /*ab00*/  LDL.64 R212, [R1+0x138] ;  /* 0x0001380001d47983 */ /* 0x000ee80000100a00 */
[----:B----4-:R-:W4:Y:S04]  /*ab10*/  @P4 LDG.E.U16 R113, desc[UR10][R220.64] ;  /* 0x0000000adc714981 */ /* 0x010f28000c1e1500 */
[----:B------:R-:W4:Y:S04]  /*ab20*/  @P4 LDG.E.U16 R111, desc[UR10][R216.64] ;  /* 0x0000000ad86f4981 */ /* 0x000f28000c1e1500 */
[----:B------:R-:W4:Y:S04]  /*ab30*/  LDL.64 R220, [R1+0x158] ;  /* 0x0001580001dc7983 */ /* 0x000f280000100a00 */
[----:B------:R-:W4:Y:S01]  /*ab40*/  LDL.64 R216, [R1+0x148] ;  /* 0x0001480001d87983 */ /* 0x000f220000100a00 */
[----:B------:R-:W-:-:S02]  /*ab50*/  PRMT R110, RZ, 0x7610, R110 ;  /* 0x00007610ff6e7816 */ /* 0x000fc4000000006e */
[----:B------:R-:W-:Y:S02]  /*ab60*/  PRMT R105, RZ, 0x7610, R105 ;  /* 0x00007610ff697816 */ /* 0x000fe40000000069 */
[----:B------:R-:W-:Y:S02]  /*ab70*/  PRMT R103, RZ, 0x7610, R103 ;  /* 0x00007610ff677816 */ /* 0x000fe40000000067 */
[----:B------:R-:W-:Y:S01]  /*ab80*/  PRMT R101, RZ, 0x7610, R101 ;  /* 0x00007610ff657816 */ /* 0x000fe20000000065 */
[----:B------:R-:W4:Y:S01]  /*ab90*/  @P4 LDG.E.U16 R110, desc[UR10][R214.64] ;  /* 0x0000000ad66e4981 */ /* 0x000f22000c1e1500 */
[----:B------:R-:W-:Y:S02]  /*aba0*/  PRMT R99, RZ, 0x7610, R99 ;  /* 0x00007610ff637816 */ /* 0x000fe40000000063 */
[----:B------:R-:W-:Y:S01]  /*abb0*/  PRMT R97, RZ, 0x7610, R97 ;  /* 0x00007610ff617816 */ /* 0x000fe20000000061 */
[----:B------:R-:W4:Y:S01]  /*abc0*/  @P4 LDG.E.U16 R105, desc[UR10][R238.64] ;  /* 0x0000000aee694981 */ /* 0x000f22000c1e1500 */
[----:B------:R-:W-:-:S02]  /*abd0*/  PRMT R95, RZ, 0x7610, R95 ;  /* 0x00007610ff5f7816 */ /* 0x000fc4000000005f */
        /* <DEDUP_REMOVED lines=100> */
[----:B------:R-:W-:-:S02]  /*b220*/  PRMT R69, RZ, 0x7610, R69 ;  /* 0x00007610ff457816 */ /* 0x000fc40000000045 */
[----:B------:R-:W-:Y:S02]  /*b230*/  PRMT R68, RZ, 0x7610, R68 ;  /* 0x00007610ff447816 */ /* 0x000fe40000000044 */
[----:B------:R-:W-:Y:S01]  /*b240*/  PRMT R67, RZ, 0x7610, R67 ;  /* 0x00007610ff437816 */ /* 0x000fe20000000043 */
[----:B------:R-:W4:Y:S01]  /*b250*/  @P4 LDG.E.U16 R74, desc[UR10][R238.64] ;  /* 0x0000000aee4a4981 */ /* 0x000f22000c1e1500 */
[----:B------:R-:W-:-:S03]  /*b260*/  PRMT R66, RZ, 0x7610, R66 ;  /* 0x00007610ff427816 */ /* 0x000fc60000000042 */
[----:B------:R-:W4:Y:S01]  /*b270*/  LDL.64 R214, [R1+0x8] ;  /* 0x0000080001d67983 */ /* 0x000f220000100a00 */
[----:B------:R-:W-:-:S03]  /*b280*/  PRMT R65, RZ, 0x7610, R65 ;  /* 0x00007610ff417816 */ /* 0x000fc60000000041 */
[----:B------:R-:W4:Y:S01]  /*b290*/  @P4 LDG.E.U16 R73, desc[UR10][R234.64] ;  /* 0x0000000aea494981 */ /* 0x000f22000c1e1500 */
[----:B------:R-:W-:-:S03]  /*b2a0*/  PRMT R64, RZ, 0x7610, R64 ;  /* 0x00007610ff407816 */ /* 0x000fc60000000040 */
[----:B------:R-:W4:Y:S01]  /*b2b0*/  LDL.LU.64 R238, [R1+0x798] ;  /* 0x0007980001ee7983 */ /* 0x000f220000300a00 */
[----:B------:R-:W-:-:S03]  /*b2c0*/  PRMT R63, RZ, 0x7610, R63 ;  /* 0x00007610ff3f7816 */ /* 0x000fc6000000003f */
[----:B------:R-:W4:Y:S04]  /*b2d0*/  @P4 LDG.E.U16 R72, desc[UR10][R230.64] ;  /* 0x0000000ae6484981 */ /* 0x000f28000c1e1500 */
        /* <DEDUP_REMOVED lines=12> */
[----:B------:R-:W4:Y:S04]  /*b3a0*/  @P4 LDG.E.U16 R65, desc[UR10][R240.64] ;  /* 0x0000000af0414981 */ /* 0x000f28000c1e1500 */
[----:B------:R-:W4:Y:S04]  /*b3b0*/  @P4 LDG.E.U16 R64, desc[UR10][R236.64] ;  /* 0x0000000aec404981 */ /* 0x000f28000c1e1500 */
[----:B------:R-:W4:Y:S04]  /*b3c0*/  @P4 LDG.E.U16 R63, desc[UR10][R232.64] ;  /* 0x0000000ae83f4981 */ /* 0x000f28000c1e1500 */
[----:B------:R-:W4:Y:S04]  /*b3d0*/  @P4 LDG.E.U16 R62, desc[UR10][R228.64] ;  /* 0x0000000ae43e4981 */ /* 0x000f28000c1e1500 */
[----:B------:R-:W4:Y:S04]  /*b3e0*/  @P4 LDG.E.U16 R60, desc[UR10][R224.64] ;  /* 0x0000000ae03c4981 */ /* 0x000f28000c1e1500 */
[----:B--2---:R-:W2:Y:S04]  /*b3f0*/  @P4 LDG.E.U16 R69, desc[UR10][R218.64] ;  /* 0x0000000ada454981 */ /* 0x004ea8000c1e1500 */
[----:B---3--:R-:W3:Y:S04]  /*b400*/  @P4 LDG.E.U16 R68, desc[UR10][R212.64] ;  /* 0x0000000ad4444981 */ /* 0x008ee8000c1e1500 */
[----:B------:R-:W2:Y:S04]  /*b410*/  LDL.LU.64 R218, [R1+0x770] ;  /* 0x0007700001da7983 */ /* 0x000ea80000300a00 */
[----:B------:R-:W2:Y:S04]  /*b420*/  LDL.LU.64 R212, [R1+0x768] ;  /* 0x0007680001d47983 */ /* 0x000ea80000300a00 */
[----:B------:R-:W2:Y:S04]  /*b430*/  LDL.LU.64 R248, [R1+0x760] ;  /* 0x0007600001f87983 */ /* 0x000ea80000300a00 */
[----:B------:R-:W2:Y:S04]  /*b440*/  LDL.LU.64 R244, [R1+0x758] ;  /* 0x0007580001f47983 */ /* 0x000ea80000300a00 */
[----:B------:R-:W2:Y:S04]  /*b450*/  LDL.LU.64 R240, [R1+0x750] ;  /* 0x0007500001f07983 */ /* 0x000ea80000300a00 */
[----:B------:R-:W2:Y:S04]  /*b460*/  LDL.LU.64 R236, [R1+0x748] ;  /* 0x0007480001ec7983 */ /* 0x000ea80000300a00 */
[----:B------:R-:W2:Y:S04]  /*b470*/  LDL.LU.64 R232, [R1+0x740] ;  /* 0x0007400001e87983 */ /* 0x000ea80000300a00 */
[----:B------:R-:W2:Y:S04]  /*b480*/  LDL.64 R228, [R1+0x40] ;  /* 0x0000400001e47983 */ /* 0x000ea80000100a00 */
[----:B----4-:R-:W4:Y:S04]  /*b490*/  @P4 LDG.E.U16 R58, desc[UR10][R220.64] ;  /* 0x0000000adc3a4981 */ /* 0x010f28000c1e1500 */
[----:B------:R-:W3:Y:S04]  /*b4a0*/  LDL.64 R224, [R1+0x30] ;  /* 0x0000300001e07983 */ /* 0x000ee80000100a00 */
        /* <DEDUP_REMOVED lines=8> */
[----:B------:R-:W-:-:S03]  /*b530*/  PRMT R55, RZ, 0x7610, R55 ;  /* 0x00007610ff377816 */ /* 0x000fc60000000037 */
[----:B------:R-:W4:Y:S04]  /*b540*/  LDL.64 R214, [R1] ;  /* 0x0000000001d67983 */ /* 0x000f280000100a00 */
[----:B--2---:R-:W2:Y:S04]  /*b550*/  @P4 LDG.E.U16 R61, desc[UR10][R228.64] ;  /* 0x0000000ae43d4981 */ /* 0x004ea8000c1e1500 */
[----:B---3--:R-:W3:Y:S04]  /*b560*/  @P4 LDG.E.U16 R59, desc[UR10][R224.64] ;  /* 0x0000000ae03b4981 */ /* 0x008ee8000c1e1500 */
[----:B------:R-:W2:Y:S04]  /*b570*/  LDL.LU.64 R228, [R1+0x738] ;  /* 0x0007380001e47983 */ /* 0x000ea80000300a00 */
[----:B----4-:R-:W4:Y:S04]  /*b580*/  @P4 LDG.E.U16 R57, desc[UR10][R220.64] ;  /* 0x0000000adc394981 */ /* 0x010f28000c1e1500 */
[----:B------:R-:W3:Y:S04]  /*b590*/  LDL.LU.64 R224, [R1+0x730] ;  /* 0x0007300001e07983 */ /* 0x000ee80000300a00 */
[----:B------:R-:W4:Y:S04]  /*b5a0*/  @P4 LDG.E.U16 R55, desc[UR10][R216.64] ;  /* 0x0000000ad8374981 */ /* 0x000f28000c1e1500 */
[----:B------:R-:W4:Y:S04]  /*b5b0*/  LDL.LU.64 R220, [R1+0x728] ;  /* 0x0007280001dc7983 */ /* 0x000f280000300a00 */
[----:B------:R-:W4:Y:S01]  /*b5c0*/  LDL.LU.64 R216, [R1+0x720] ;  /* 0x0007200001d87983 */ /* 0x000f220000300a00 */
        /* <DEDUP_REMOVED lines=11> */
[----:B0-----:R-:W-:Y:S02]  /*b680*/  PRMT R38, RZ, 0x7610, R38 ;  /* 0x00007610ff267816 */ /* 0x001fe40000000026 */
        /* <DEDUP_REMOVED lines=27> */
[----:B------:R-:W4:Y:S04]  /*b840*/  @P4 LDG.E.U16 R30, desc[UR10][R204.64] ;  /* 0x0000000acc1e4981 */ /* 0x000f28000c1e1500 */
        /* <DEDUP_REMOVED lines=13> */
[----:B------:R-:W4:Y:S01]  /*b920*/  @P4 LDG.E.U16 R6, desc[UR10][R158.64] ;  /* 0x0000000a9e064981 */ /* 0x000f22000c1e1500 */
        /* <DEDUP_REMOVED lines=44> */
[----:B------:R-:W-:-:S03]  /*bbf0*/  UIADD3 UR4, UPT, UPT, UR8, 0x140, URZ ;  /* 0x0000014008047890 */ /* 0x000fc6000fffe0ff */
[----:B------:R0:W5:Y:S04]  /*bc00*/  LDL.LU.64 R214, [R1+0x718] ;  /* 0x0007180001d67983 */ /* 0x0001680000300a00 */
[----:B--2---:R-:W2:Y:S04]  /*bc10*/  @P4 LDG.E.U16 R41, desc[UR10][R228.64] ;  /* 0x0000000ae4294981 */ /* 0x004ea8000c1e1500 */
[----:B---3--:R-:W3:Y:S04]  /*bc20*/  @P4 LDG.E.U16 R39, desc[UR10][R224.64] ;  /* 0x0000000ae0274981 */ /* 0x008ee8000c1e1500 */
[----:B----4-:R-:W4:Y:S04]  /*bc30*/  @P4 LDG.E.U16 R37, desc[UR10][R220.64] ;  /* 0x0000000adc254981 */ /* 0x010f28000c1e1500 */
[----:B------:R-:W2:Y:S01]  /*bc40*/  @P4 LDG.E.U16 R35, desc[UR10][R216.64] ;  /* 0x0000000ad8234981 */ /* 0x000ea2000c1e1500 */
[----:B------:R-:W-:Y:S01]  /*bc50*/  BAR.SYNC.DEFER_BLOCKING 0x0 ;  /* 0x0000000000007b1d */ /* 0x000fe20000010000 */
[----:B------:R-:W-:-:S05]  /*bc60*/  VIADD R23, R23, UR4 ;  /* 0x0000000417177c36 */ /* 0x000fca0008000000 */
[----:B------:R-:W-:Y:S01]  /*bc70*/  R2UR UR13, R23 ;  /* 0x00000000170d72ca */ /* 0x000fe200000e0000 */
[----:B-1----:R1:W-:Y:S04]  /*bc80*/  STL [R1+0x28c], R142 ;  /* 0x00028c8e01007387 */ /* 0x0023e80000100800 */
[----:B-1----:R0:W5:Y:S08]  /*bc90*/  LDL.LU R142, [R1+0x714] ;  /* 0x00071400018e7983 */ /* 0x0021700000300800 */
[----:B------:R-:W-:Y:S01]  /*bca0*/  ULEA UR12, UR12, UR13, 0x2 ;  /* 0x0000000d0c0c7291 */ /* 0x000fe2000f8e10ff */
[----:B------:R1:W-:Y:S04]  /*bcb0*/  STS.U16 [R132+UR9+0x1f400], R7 ;  /* 0x01f4000784007988 */ /* 0x0003e80008000409 */
[----:B------:R-:W-:Y:S01]  /*bcc0*/  STS.U16 [R132+UR9+0x10000], R130 ;  /* 0x0100008284007988 */ /* 0x000fe20008000409 */
[----:B-1----:R-:W-:-:S02]  /*bcd0*/  F2FP.F16.F32.PACK_AB R7, R252, R145 ;  /* 0x00000091fc07723e */ /* 0x002fc400000000ff */
[----:B------:R-:W1:Y:S01]  /*bce0*/  S2R R145, SR_CTAID.X ;  /* 0x0000000000917919 */ /* 0x000e620000002500 */
        /* <DEDUP_REMOVED lines=61> */
[----:B------:R1:W-:Y:S04]  /*c0c0*/  STS.U16 [R132+UR9+0x1fc00], R3 ;  /* 0x01fc000384007988 */ /* 0x0003e80008000409 */
[----:B------:R3:W-:Y:S01]  /*c0d0*/  STS.U16 [R141+UR9+0x1fa00], R4 ;  /* 0x01fa00048d007988 */ /* 0x0007e20008000409 */
[----:B0-----:R-:W-:-:S03]  /*c0e0*/  F2FP.F16.F32.PACK_AB R5, R135, R134 ;  /* 0x000000868705723e */ /* 0x001fc600000000ff */
[----:B------:R0:W-:Y:S01]  /*c0f0*/  STS.U16 [R141+UR9+0x1f600], R6 ;  /* 0x01f600068d007988 */ /* 0x0001e20008000409 */
[----:B-1----:R-:W-:Y:S01]  /*c100*/  IMAD.U32 R3, RZ, RZ, UR12 ;  /* 0x0000000cff037e24 */ /* 0x002fe2000f8e00ff */
[----:B---3--:R-:W-:Y:S02]  /*c110*/  F2FP.F16.F32.PACK_AB R4, R137, R136 ;  /* 0x000000888904723e */ /* 0x008fe400000000ff */
[----:B------:R1:W5:Y:S01]  /*c120*/  LDL.LU R137, [R1+0x710] ;  /* 0x0007100001897983 */ /* 0x0003620000300800 */
[----:B0-----:R-:W-:-:S03]  /*c130*/  F2FP.F16.F32.PACK_AB R6, R133, R2 ;  /* 0x000000028506723e */ /* 0x001fc600000000ff */
[----:B------:R1:W5:Y:S04]  /*c140*/  LDL.LU R136, [R1+0x70c] ;  /* 0x00070c0001887983 */ /* 0x0003680000300800 */
[----:B------:R1:W5:Y:S04]  /*c150*/  LDL.LU R135, [R1+0x708] ;  /* 0x0007080001877983 */ /* 0x0003680000300800 */
[----:B------:R1:W5:Y:S04]  /*c160*/  LDL.LU R134, [R1+0x704] ;  /* 0x0007040001867983 */ /* 0x0003680000300800 */
[----:B------:R1:W5:Y:S04]  /*c170*/  LDL.LU R133, [R1+0x700] ;  /* 0x0007000001857983 */ /* 0x0003680000300800 */
[----:B------:R1:W5:Y:S04]  /*c180*/  LDL.LU R2, [R1+0x6fc] ;  /* 0x0006fc0001027983 */ /* 0x0003680000300800 */
[----:B------:R-:W-:Y:S04]  /*c190*/  STL [R1+0x378], R3 ;  /* 0x0003780301007387 */ /* 0x000fe80000100800 */
[----:B------:R0:W-:Y:S01]  /*c1a0*/  STS.U16 [R141+UR9+0x1fe00], R0 ;  /* 0x01fe00008d007988 */ /* 0x0001e20008000409 */
[----:B------:R-:W-:-:S03]  /*c1b0*/  IMAD.SHL.U32 R145, R145, 0x40, RZ ;  /* 0x0000004091917824 */ /* 0x000fc600078e00ff */
[----:B------:R-:W-:Y:S01]  /*c1c0*/  STS.U16 [R141+UR9+0x10200], R129 ;  /* 0x010200818d007988 */ /* 0x000fe20008000409 */
[----:B------:R-:W-:-:S03]  /*c1d0*/  F2FP.F16.F32.PACK_AB R9, R146, R147 ;  /* 0x000000939209723e */ /* 0x000fc600000000ff */
[----:B------:R-:W-:Y:S01]  /*c1e0*/  STS.U16 [R141+UR9+0x10600], R127 ;  /* 0x0106007f8d007988 */ /* 0x000fe20008000409 */
[----:B0-----:R-:W-:-:S03]  /*c1f0*/  FADD R0, -R138, -INF ;  /* 0xff8000008a007421 */ /* 0x001fc60000000100 */
[----:B------:R-:W-:Y:S01]  /*c200*/  STS.U16 [R141+UR9+0x10a00], R125 ;  /* 0x010a007d8d007988 */ /* 0x000fe20008000409 */
[----:B------:R-:W-:-:S03]  /*c210*/  F2FP.F16.F32.PACK_AB R11, R131, R139 ;  /* 0x0000008b830b723e */ /* 0x000fc600000000ff */
[----:B------:R-:W-:Y:S01]  /*c220*/  STS.U16 [R141+UR9+0x10e00], R123 ;  /* 0x010e007b8d007988 */ /* 0x000fe20008000409 */
[----:B------:R-:W-:-:S03]  /*c230*/  FMUL R0, R0, 1.4426950216293334961 ;  /* 0x3fb8aa3b00007820 */ /* 0x000fc60000400000 */
        /* <DEDUP_REMOVED lines=40> */
[----:B--2---:R-:W-:Y:S04]  /*c4c0*/  STS.U16 [R141+UR9+0x1b200], R41 ;  /* 0x01b200298d007988 */ /* 0x004fe80008000409 */
[----:B------:R-:W-:Y:S04]  /*c4d0*/  STS.U16 [R141+UR9+0x1b600], R39 ;  /* 0x01b600278d007988 */ /* 0x000fe80008000409 */
[----:B----4-:R-:W-:Y:S04]  /*c4e0*/  STS.U16 [R141+UR9+0x1ba00], R37 ;  /* 0x01ba00258d007988 */ /* 0x010fe80008000409 */
        /* <DEDUP_REMOVED lines=13> */
[----:B------:R2:W-:Y:S01]  /*c5c0*/  STS.U16 [R141+UR9+0x1f200], R8 ;  /* 0x01f200088d007988 */ /* 0x0005e20008000409 */
[----:B0-----:R-:W-:-:S02]  /*c5d0*/  F2FP.F16.F32.PACK_AB R10, R140, R144 ;  /* 0x000000908c0a723e */ /* 0x001fc400000000ff */
[----:B--2---:R-:W-:Y:S01]  /*c5e0*/  F2FP.F16.F32.PACK_AB R8, R148, R149 ;  /* 0x000000959408723e */ /* 0x004fe200000000ff */
[----:B-1----:R-:W-:Y:S06]  /*c5f0*/  @!P4 BRA `(.L_x_9) ;  /* 0x00000000000cc947 */ /* 0x002fec0003800000 */
[----:B------:R-:W-:-:S13]  /*c600*/  R2UR UR12, R3 ;  /* 0x00000000030c72ca */ /* 0x000fda00000e0000 */
[----:B------:R0:W-:Y:S01]  /*c610*/  STTM.16dp32bit_t0_t15.x8 tmem[UR12], R4 ;  /* 0x00000004000079ed */ /* 0x0001e2000898000c */
[----:B------:R0:W-:Y:S02]  /*c620*/  STTM.16dp32bit_t16_t31.x8 tmem[UR12+0x8], R4 ;  /* 0x00000804000079ed */ /* 0x0001e400089a000c */
.L_x_9:
[----:B------:R-:W1:Y:S02]  /*c630*/  FENCE.VIEW.ASYNC.T ;  /* 0x00000000000073c6 */ /* 0x000e640000000200 */
[----:B-1----:R-:W-:Y:S06]  /*c640*/  BAR.SYNC.DEFER_BLOCKING 0x0 ;  /* 0x0000000000007b1d */ /* 0x002fec0000010000 */
[----:B------:R-:W1:Y:S01]  /*c650*/  MUFU.EX2 R0, R0 ;  /* 0x0000000000007308 */ /* 0x000e620000000800 */
[----:B0-----:R-:W0:Y:S01]  /*c660*/  LDTM.x128 R4, tmem[UR6] ;  /* 0x00000006000479ee */ /* 0x001e2200083c0000 */
[----:B------:R-:W-:Y:S01]  /*c670*/  NOP ;  /* 0x0000000000007918 */ /* 0x000fe20000000000 */
[----:B------:R-:W-:Y:S05]  /*c680*/  @!P4 BRA `(.L_x_10) ;  /* 0x000000080004c947 */ /* 0x000fea0003800000 */
[C---:B01----:R-:W-:Y:S01]  /*c690*/  FMUL R4, R0.reuse, R4 ;  /* 0x0000000400047220 */ /* 0x043fe20000400000 */
[C---:B------:R-:W-:Y:S01]  /*c6a0*/  FMUL R5, R0.reuse, R5 ;  /* 0x0000000500057220 */ /* 0x040fe20000400000 */
        /* <DEDUP_REMOVED lines=125> */
[----:B------:R-:W-:-:S04]  /*ce80*/  FMUL R131, R0, R131 ;  /* 0x0000008300837220 */ /* 0x000fc80000400000 */
[----:B------:R2:W-:Y:S03]  /*ce90*/  STTM.x128 tmem[UR6], R4 ;  /* 0x00000004000079ed */ /* 0x0005e600083c0006 */
.L_x_10:
[----:B0-2---:R0:W5:Y:S01]  /*cea0*/  LDL R7, [R1+0x6f4] ;  /* 0x0006f40001077983 */ /* 0x0051620000100800 */
[----:B------:R-:W2:Y:S02]  /*ceb0*/  FENCE.VIEW.ASYNC.T ;  /* 0x00000000000073c6 */ /* 0x000ea40000000200 */
[----:B--2---:R-:W-:Y:S06]  /*cec0*/  BAR.SYNC.DEFER_BLOCKING 0x0 ;  /* 0x0000000000007b1d */ /* 0x004fec0000010000 */
[----:B------:R2:W-:Y:S06]  /*ced0*/  MEMBAR.ALL.CTA ;  /* 0x0000000000007992 */ /* 0x0005ec0000008000 */
[----:B--2---:R-:W2:Y:S02]  /*cee0*/  FENCE.VIEW.ASYNC.S ;  /* 0x00000000000073c6 */ /* 0x004ea40000000000 */
[----:B--2---:R-:W-:Y:S06]  /*cef0*/  BAR.SYNC.DEFER_BLOCKING 0x0 ;  /* 0x0000000000007b1d */ /* 0x004fec0000010000 */
[----:B0-----:R-:W-:Y:S05]  /*cf00*/  @!P5 BRA `(.L_x_11) ;  /* 0x000000040034d947 */ /* 0x001fea0003800000 */
[----:B-----5:R-:W-:Y:S01]  /*cf10*/  VIADD R3, R7, 0x10000 ;  /* 0x0001000007037836 */ /* 0x020fe20000000000 */
[----:B------:R-:W-:Y:S01]  /*cf20*/  UIADD3 UR13, UPT, UPT, UR8, 0x150, URZ ;  /* 0x00000150080d7890 */ /* 0x000fe2000fffe0ff */
[----:B------:R-:W-:Y:S01]  /*cf30*/  IMAD.MOV.U32 R4, RZ, RZ, RZ ;  /* 0x000000ffff047224 */ /* 0x000fe200078e00ff */
[----:B------:R-:W-:Y:S01]  /*cf40*/  UIADD3 UR14, UPT, UPT, UR8, 0x158, URZ ;  /* 0x00000158080e7890 */ /* 0x000fe2000fffe0ff */
[----:B------:R-:W-:Y:S01]  /*cf50*/  IMAD.MOV.U32 R215, RZ, RZ, RZ ;  /* 0x000000ffffd77224 */ /* 0x000fe200078e00ff */
[----:B------:R-:W-:Y:S01]  /*cf60*/  SHF.R.U32.HI R3, RZ, 0x4, R3 ;  /* 0x00000004ff037819 */ /* 0x000fe20000011603 */
[----:B------:R-:W-:Y:S02]  /*cf70*/  UIADD3 UR15, UPT, UPT, UR8, 0x100000, URZ ;  /* 0x00100000080f7890 */ /* 0x000fe4000fffe0ff */
[----:B------:R-:W-:Y:S01]  /*cf80*/  UIADD3 UR17, UPT, UPT, UR8, 0x100000, URZ ;  /* 0x0010000008117890 */ /* 0x000fe2000fffe0ff */
[----:B------:R-:W-:Y:S01]  /*cf90*/  SGXT.U32 R3, R3, 0xe ;  /* 0x0000000e0303781a */ /* 0x000fe20000000000 */
[----:B------:R-:W-:-:S02]  /*cfa0*/  UIADD3 UR40, UPT, UPT, UR8, 0x148, URZ ;  /* 0x0000014808287890 */ /* 0x000fc4000fffe0ff */
[----:B------:R-:W-:Y:S01]  /*cfb0*/  UIADD3 UR41, UPT, UPT, UR8, 0x100000, URZ ;  /* 0x0010000008297890 */ /* 0x000fe2000fffe0ff */
[C---:B------:R-:W-:Y:S01]  /*cfc0*/  R2UR UR12, R3.reuse ;  /* 0x00000000030c72ca */ /* 0x040fe200000e0000 */
[----:B------:R-:W-:Y:S01]  /*cfd0*/  UIADD3 UR46, UPT, UPT, UR8, 0x150, URZ ;  /* 0x00000150082e7890 */ /* 0x000fe2000fffe0ff */
[----:B------:R-:W-:Y:S01]  /*cfe0*/  IADD3 R3, P5, PT, R3, 0x2, RZ ;  /* 0x0000000203037810 */ /* 0x000fe20007fbe0ff */
[----:B------:R-:W-:Y:S01]  /*cff0*/  UMOV UR18, 0x0 ;  /* 0x0000000000127882 */ /* 0x000fe20000000000 */
[----:B------:R-:W-:Y:S01]  /*d000*/  UMOV UR19, 0x4400010 ;  /* 0x0440001000137882 */ /* 0x000fe20000000000 */
[----:B------:R-:W-:Y:S01]  /*d010*/  UIADD3 UR47, UPT, UPT, UR8, 0x100000, URZ ;  /* 0x00100000082f7890 */ /* 0x000fe2000fffe0ff */
[----:B------:R-:W-:Y:S01]  /*d020*/  IADD3.X R4, PT, PT, R4, 0x40004040, RZ, P5, !PT ;  /* 0x4000404004047810 */ /* 0x000fe20002ffe4ff */
[----:B------:R-:W-:Y:S01]  /*d030*/  UIADD3 UR52, UPT, UPT, UR8, 0x158, URZ ;  /* 0x0000015808347890 */ /* 0x000fe2000fffe0ff */
[C---:B------:R-:W-:Y:S01]  /*d040*/  IADD3 R5, P5, PT, R3.reuse, 0x2, RZ ;  /* 0x0000000203057810 */ /* 0x040fe20007fbe0ff */
[----:B------:R-:W-:Y:S01]  /*d050*/  UMOV UR24, 0x0 ;  /* 0x0000000000187882 */ /* 0x000fe20000000000 */
[----:B------:R-:W-:Y:S01]  /*d060*/  R2UR UR22, R3 ;  /* 0x00000000031672ca */ /* 0x000fe200000e0000 */
[----:B------:R-:W-:Y:S01]  /*d070*/  UMOV UR25, 0x4400010 ;  /* 0x0440001000197882 */ /* 0x000fe20000000000 */
[----:B------:R-:W-:Y:S01]  /*d080*/  R2UR UR26, R5 ;  /* 0x00000000051a72ca */ /* 0x000fe200000e0000 */
[--C-:B------:R-:W-:Y:S01]  /*d090*/  IMAD.X R5, RZ, RZ, R4.reuse, P5 ;  /* 0x000000ffff057224 */ /* 0x100fe200028e0604 */
[----:B------:R-:W-:Y:S01]  /*d0a0*/  R2UR UR23, R4 ;  /* 0x00000000041772ca */ /* 0x000fe200000e0000 */
[----:B------:R-:W-:Y:S01]  /*d0b0*/  UMOV UR28, 0x0 ;  /* 0x00000000001c7882 */ /* 0x000fe20000000000 */
[----:B------:R-:W-:Y:S01]  /*d0c0*/  UMOV UR29, 0x4400010 ;  /* 0x04400010001d7882 */ /* 0x000fe20000000000 */
[----:B------:R-:W-:Y:S01]  /*d0d0*/  UMOV UR32, 0x0 ;  /* 0x0000000000207882 */ /* 0x000fe20000000000 */
[----:B------:R-:W-:Y:S01]  /*d0e0*/  R2UR UR27, R5 ;  /* 0x00000000051b72ca */ /* 0x000fe200000e0000 */
[----:B------:R-:W-:Y:S01]  /*d0f0*/  UMOV UR33, 0x4400010 ;  /* 0x0440001000217882 */ /* 0x000fe20000000000 */
[----:B------:R-:W-:Y:S01]  /*d100*/  IADD3 R5, P5, PT, R3, 0x4, RZ ;  /* 0x0000000403057810 */ /* 0x000fe20007fbe0ff */
[----:B------:R-:W-:Y:S01]  /*d110*/  UMOV UR36, 0x0 ;  /* 0x0000000000247882 */ /* 0x000fe20000000000 */
[----:B------:R-:W-:Y:S01]  /*d120*/  UMOV UR37, 0x4400010 ;  /* 0x0440001000257882 */ /* 0x000fe20000000000 */
[----:B------:R-:W-:Y:S01]  /*d130*/  UMOV UR42, 0x0 ;  /* 0x00000000002a7882 */ /* 0x000fe20000000000 */
[----:B------:R-:W-:Y:S01]  /*d140*/  R2UR UR30, R5 ;  /* 0x00000000051e72ca */ /* 0x000fe200000e0000 */
[----:B------:R-:W-:Y:S01]  /*d150*/  IMAD.X R5, RZ, RZ, R4, P5 ;  /* 0x000000ffff057224 */ /* 0x000fe200028e0604 */
[----:B------:R-:W-:Y:S01]  /*d160*/  UMOV UR43, 0x4400010 ;  /* 0x04400010002b7882 */ /* 0x000fe20000000000 */
[----:B------:R-:W-:Y:S01]  /*d170*/  UMOV UR48, 0x0 ;  /* 0x0000000000307882 */ /* 0x000fe20000000000 */
[----:B------:R-:W-:Y:S01]  /*d180*/  UMOV UR49, 0x4400010 ;  /* 0x0440001000317882 */ /* 0x000fe20000000000 */
[----:B------:R-:W-:Y:S01]  /*d190*/  UMOV UR54, 0x0 ;  /* 0x0000000000367882 */ /* 0x000fe20000000000 */
[----:B------:R-:W-:Y:S01]  /*d1a0*/  R2UR UR31, R5 ;  /* 0x00000000051f72ca */ /* 0x000fe200000e0000 */
[----:B------:R-:W-:Y:S01]  /*d1b0*/  UMOV UR55, 0x4400010 ;  /* 0x0440001000377882 */ /* 0x000fe20000000000 */
[----:B------:R-:W-:-:S04]  /*d1c0*/  IADD3 R5, P5, PT, R3, 0x7fe, RZ ;  /* 0x000007fe03057810 */ /* 0x000fc80007fbe0ff */
[----:B------:R-:W-:Y:S01]  /*d1d0*/  R2UR UR34, R5 ;  /* 0x00000000052272ca */ /* 0x000fe200000e0000 */
[----:B------:R-:W-:-:S05]  /*d1e0*/  IMAD.X R5, RZ, RZ, R4, P5 ;  /* 0x000000ffff057224 */ /* 0x000fca00028e0604 */
[----:B------:R-:W-:Y:S02]  /*d1f0*/  R2UR UR35, R5 ;  /* 0x00000000052372ca */ /* 0x000fe400000e0000 */
[----:B------:R-:W-:-:S04]  /*d200*/  IADD3 R5, P5, PT, R3, 0x800, RZ ;  /* 0x0000080003057810 */ /* 0x000fc80007fbe0ff */
[----:B------:R-:W-:Y:S01]  /*d210*/  R2UR UR38, R5 ;  /* 0x00000000052672ca */ /* 0x000fe200000e0000 */
[----:B------:R-:W-:-:S05]  /*d220*/  IMAD.X R5, RZ, RZ, R4, P5 ;  /* 0x000000ffff057224 */ /* 0x000fca00028e0604 */
[----:B------:R-:W-:Y:S02]  /*d230*/  R2UR UR39, R5 ;  /* 0x00000000052772ca */ /* 0x000fe400000e0000 */
[----:B------:R-:W-:-:S04]  /*d240*/  IADD3 R5, P5, PT, R3, 0x802, RZ ;  /* 0x0000080203057810 */ /* 0x000fc80007fbe0ff */
[----:B------:R-:W-:Y:S01]  /*d250*/  R2UR UR44, R5 ;  /* 0x00000000052c72ca */ /* 0x000fe200000e0000 */
[----:B------:R-:W-:Y:S01]  /*d260*/  IMAD.X R5, RZ, RZ, R4, P5 ;  /* 0x000000ffff057224 */ /* 0x000fe200028e0604 */
[----:B------:R-:W-:-:S04]  /*d270*/  IADD3 R3, P5, PT, R3, 0x804, RZ ;  /* 0x0000080403037810 */ /* 0x000fc80007fbe0ff */
[----:B------:R-:W-:Y:S01]  /*d280*/  R2UR UR45, R5 ;  /* 0x00000000052d72ca */ /* 0x000fe200000e0000 */
[----:B------:R-:W-:Y:S01]  /*d290*/  IMAD.X R6, RZ, RZ, R4, P5 ;  /* 0x000000ffff067224 */ /* 0x000fe200028e0604 */
[----:B------:R-:W-:Y:S01]  /*d2a0*/  ELECT P5, URZ, PT ;  /* 0x0000000000ff782f */ /* 0x000fe200038a0000 */
[----:B------:R-:W-:Y:S01]  /*d2b0*/  IMAD.U32 R4, RZ, RZ, UR12 ;  /* 0x0000000cff047e24 */ /* 0x000fe2000f8e00ff */
[----:B------:R-:W-:Y:S01]  /*d2c0*/  R2UR UR50, R3 ;  /* 0x00000000033272ca */ /* 0x000fe200000e0000 */
[----:B------:R-:W-:Y:S01]  /*d2d0*/  UIADD3 UR12, UPT, UPT, UR8, 0x148, URZ ;  /* 0x00000148080c7890 */ /* 0x000fe2000fffe0ff */
[----:B------:R-:W-:-:S09]  /*d2e0*/  R2UR UR51, R6 ;  /* 0x00000000063372ca */ /* 0x000fd200000e0000 */
[----:B------:R-:W-:Y:S01]  /*d2f0*/  @P5 IMAD.MOV.U32 R5, RZ, RZ, 0x40004040 ;  /* 0x40004040ff055424 */ /* 0x000fe200078e00ff */
[----:B------:R-:W-:Y:S02]  /*d300*/  @P5 R2UR UR20, R4 ;  /* 0x00000000041452ca */ /* 0x000fe400000e0000 */
[----:B------:R-:W-:Y:S02]  /*d310*/  @P5 MOV R3, R214 ;  /* 0x000000d600035202 */ /* 0x000fe40000000f00 */
[----:B------:R-:W-:Y:S02]  /*d320*/  @P5 R2UR UR21, R5 ;  /* 0x00000000051552ca */ /* 0x000fe400000e0000 */
[----:B------:R-:W-:-:S11]  /*d330*/  @P5 R2UR UR16, R3 ;  /* 0x00000000031052ca */ /* 0x000fd600000e0000 */
[----:B------:R0:W-:Y:S01]  /*d340*/  UTCHMMA tmem[UR4], gdesc[UR20], tmem[UR8], tmem[UR18], idesc[UR19], UPT ;  /* 0x00ff1214040079ea */ /* 0x0001e2000b800008 */
[----:B------:R0:W-:Y:S01]  /*d350*/  UTCHMMA tmem[UR12], gdesc[UR22], tmem[UR8], tmem[UR24], idesc[UR25], UPT ;  /* 0x00ff18160c0079ea */ /* 0x0001e2000b800008 */
[----:B------:R0:W-:Y:S01]  /*d360*/  UTCHMMA tmem[UR13], gdesc[UR26], tmem[UR8], tmem[UR28], idesc[UR29], UPT ;  /* 0x00ff1c1a0d0079ea */ /* 0x0001e2000b800008 */
[----:B------:R0:W-:Y:S01]  /*d370*/  UTCHMMA tmem[UR14], gdesc[UR30], tmem[UR8], tmem[UR32], idesc[UR33], UPT ;  /* 0x00ff201e0e0079ea */ /* 0x0001e2000b800008 */
[----:B------:R0:W-:Y:S01]  /*d380*/  UTCHMMA tmem[UR4], gdesc[UR34], tmem[UR15], tmem[UR36], idesc[UR37], UPT ;  /* 0x00ff2422040079ea */ /* 0x0001e2000b80000f */
[----:B------:R0:W-:Y:S01]  /*d390*/  UTCHMMA tmem[UR40], gdesc[UR38], tmem[UR17], tmem[UR42], idesc[UR43], UPT ;  /* 0x00ff2a26280079ea */ /* 0x0001e2000b800011 */
[----:B------:R0:W-:Y:S01]  /*d3a0*/  UTCHMMA tmem[UR46], gdesc[UR44], tmem[UR41], tmem[UR48], idesc[UR49], UPT ;  /* 0x00ff302c2e0079ea */ /* 0x0001e2000b800029 */
[----:B------:R0:W-:Y:S01]  /*d3b0*/  UTCHMMA tmem[UR52], gdesc[UR50], tmem[UR47], tmem[UR54], idesc[UR55], UPT ;  /* 0x00ff3632340079ea */ /* 0x0001e2000b80002f */
[----:B------:R0:W-:Y:S01]  /*d3c0*/  UTCBAR [UR16], URZ ;  /* 0x000000ff100073e9 */ /* 0x0001e200080000ff */
[----:B------:R-:W-:Y:S01]  /*d3d0*/  NOP ;  /* 0x0000000000007918 */ /* 0x000fe20000000000 */
.L_x_11:
[----:B------:R-:W2:Y:S01]  /*d3e0*/  LDL.LU R3, [R1+0x28c] ;  /* 0x00028c0001037983 */ /* 0x000ea20000300800 */
[----:B------:R-:W-:Y:S01]  /*d3f0*/  ISETP.GE.AND P5, PT, R145, 0x1, PT ;  /* 0x000000019100780c */ /* 0x000fe20003fa6270 */
[----:B------:R-:W-:Y:S01]  /*d400*/  IMAD.MOV.U32 R149, RZ, RZ, RZ ;  /* 0x000000ffff957224 */ /* 0x000fe200078e00ff */
[----:B------:R-:W-:Y:S01]  /*d410*/  FSEL R138, R138, -INF , P4 ;  /* 0xff8000008a8a7808 */ /* 0x000fe20002000000 */
[----:B-12---:R-:W-:-:S05]  /*d420*/  FADD R0, R0, R3 ;  /* 0x0000000300007221 */ /* 0x006fca0000000000 */
[----:B------:R-:W-:-:S05]  /*d430*/  FSEL R146, R0, 1, P4 ;  /* 0x3f80000000927808 */ /* 0x000fca0002000000 */
[----:B------:R-:W-:Y:S05]  /*d440*/  @!P5 BRA `(.L_x_12) ;  /* 0x00000080003cd947 */ /* 0x000fea0003800000 */
[----:B-----5:R-:W-:Y:S01]  /*d450*/  SHF.R.U32.HI R142, RZ, 0x4, R142 ;  /* 0x00000004ff8e7819 */ /* 0x020fe2000001168e */
[----:B------:R-:W-:Y:S01]  /*d460*/  IMAD.U32 R252, RZ, RZ, UR9 ;  /* 0x00000009fffc7e24 */ /* 0x000fe2000f8e00ff */
[----:B------:R-:W-:Y:S01]  /*d470*/  LOP3.LUT R2, R2, 0xfbffffff, RZ, 0xc0, !PT ;  /* 0xfbffffff02027812 */ /* 0x000fe200078ec0ff */
[----:B------:R-:W-:Y:S01]  /*d480*/  VIADD R215, R7, 0x30000 ;  /* 0x0003000007d77836 */ /* 0x000fe20000000000 */
[----:B------:R-:W-:Y:S01]  /*d490*/  SGXT.U32 R0, R142, 0xe ;  /* 0x0000000e8e00781a */ /* 0x000fe20000000000 */
[----:B------:R-:W-:Y:S01]  /*d4a0*/  IMAD.MOV.U32 R11, RZ, RZ, RZ ;  /* 0x000000ffff0b7224 */ /* 0x000fe200078e00ff */
[----:B------:R-:W-:Y:S01]  /*d4b0*/  SHF.R.U32.HI R252, RZ, 0x4, R252 ;  /* 0x00000004fffc7819 */ /* 0x000fe200000116fc */
[----:B------:R-:W1:Y:S01]  /*d4c0*/  S2R R13, SR_TID.X ;  /* 0x00000000000d7919 */ /* 0x000e620000002100 */
[----:B------:R-:W-:Y:S01]  /*d4d0*/  @P3 LOP3.LUT R2, R2, 0x4000000, RZ, 0xfc, !PT ;  /* 0x0400000002023812 */ /* 0x000fe200078efcff */
[----:B------:R-:W-:Y:S01]  /*d4e0*/  IMAD.MOV.U32 R142, RZ, RZ, 0x1 ;  /* 0x00000001ff8e7424 */ /* 0x000fe200078e00ff */
[----:B------:R-:W-:Y:S01]  /*d4f0*/  SGXT.U32 R252, R252, 0xe ;  /* 0x0000000efcfc781a */ /* 0x000fe20000000000 */
[----:B------:R2:W-:Y:S01]  /*d500*/  STL [R1+0x370], R0 ;  /* 0x0003700001007387 */ /* 0x0005e20000100800 */
[----:B------:R-:W-:Y:S01]  /*d510*/  LOP3.LUT R2, R2, 0xfdffffff, RZ, 0xc0, !PT ;  /* 0xfdffffff02027812 */ /* 0x000fe200078ec0ff */
[----:B------:R-:W-:Y:S01]  /*d520*/  IMAD.MOV.U32 R20, RZ, RZ, RZ ;  /* 0x000000ffff147224 */ /* 0x000fe200078e00ff */
[----:B------:R-:W-:Y:S01]  /*d530*/  SHF.R.U32.HI R215, RZ, 0x4, R215 ;  /* 0x00000004ffd77819 */ /* 0x000fe200000116d7 */
[----:B------:R-:W-:Y:S01]  /*d540*/  IMAD.MOV.U32 R148, RZ, RZ, RZ ;  /* 0x000000ffff947224 */ /* 0x000fe200078e00ff */
[----:B------:R-:W-:-:S02]  /*d550*/  @P2 LOP3.LUT R2, R2, 0x2000000, RZ, 0xfc, !PT ;  /* 0x0200000002022812 */ /* 0x000fc400078efcff */
[----:B------:R-:W-:Y:S02]  /*d560*/  SGXT.U32 R215, R215, 0xe ;  /* 0x0000000ed7d7781a */ /* 0x000fe40000000000 */
[----:B------:R-:W-:Y:S02]  /*d570*/  LOP3.LUT R2, R2, 0xfeffffff, RZ, 0xc0, !PT ;  /* 0xfeffffff02027812 */ /* 0x000fe400078ec0ff */
[----:B--2---:R-:W-:Y:S02]  /*d580*/  IADD3 R0, P4, PT, R0, 0x2, RZ ;  /* 0x0000000200007810 */ /* 0x004fe40007f9e0ff */
[----:B------:R-:W-:Y:S02]  /*d590*/  @P1 LOP3.LUT R2, R2, 0x1000000, RZ, 0xfc, !PT ;  /* 0x0100000002021812 */ /* 0x000fe400078efcff */
[----:B0-----:R-:W-:Y:S01]  /*d5a0*/  R2UR UR12, R0 ;  /* 0x00000000000c72ca */ /* 0x001fe200000e0000 */
[----:B------:R-:W-:Y:S01]  /*d5b0*/  IMAD.MOV.U32 R0, RZ, RZ, RZ ;  /* 0x000000ffff007224 */ /* 0x000fe200078e00ff */
[----:B------:R-:W-:-:S02]  /*d5c0*/  LOP3.LUT R2, R2, 0xff7fffff, RZ, 0xc0, !PT ;  /* 0xff7fffff02027812 */ /* 0x000fc400078ec0ff */
[----:B------:R-:W-:Y:S02]  /*d5d0*/  LOP3.LUT R4, R4, 0xfffffffe, RZ, 0xc0, !PT ;  /* 0xfffffffe04047812 */ /* 0x000fe400078ec0ff */
[----:B------:R-:W-:Y:S02]  /*d5e0*/  IADD3.X R0, PT, PT, R0, 0x40004040, RZ, P4, !PT ;  /* 0x4000404000007810 */ /* 0x000fe400027fe4ff */
[----:B------:R-:W-:Y:S02]  /*d5f0*/  @P0 LOP3.LUT R2, R2, 0x800000, RZ, 0xfc, !PT ;  /* 0x0080000002020812 */ /* 0x000fe400078efcff */
[----:B------:R-:W-:Y:S02]  /*d600*/  R2UR UR13, R0 ;  /* 0x00000000000d72ca */ /* 0x000fe400000e0000 */
[----:B------:R-:W-:Y:S02]  /*d610*/  IADD3 R0, P4, PT, R252, 0x80, RZ ;  /* 0x00000080fc007810 */ /* 0x000fe40007f9e0ff */
[----:B------:R-:W-:-:S02]  /*d620*/  LOP3.LUT R2, R2, 0xffdfffff, RZ, 0xc0, !PT ;  /* 0xffdfffff02027812 */ /* 0x000fc400078ec0ff */
[C---:B------:R-:W-:Y:S02]  /*d630*/  IADD3 R3, P5, PT, R0.reuse, 0x80, RZ ;  /* 0x0000008000037810 */ /* 0x040fe40007fbe0ff */
[----:B------:R-:W-:Y:S02]  /*d640*/  R2UR UR70, R0 ;  /* 0x00000000004672ca */ /* 0x000fe400000e0000 */
[----:B------:R-:W-:Y:S01]  /*d650*/  R2UR UR68, R3 ;  /* 0x00000000034472ca */ /* 0x000fe200000e0000 */
[----:B------:R-:W-:Y:S01]  /*d660*/  IMAD.MOV.U32 R3, RZ, RZ, RZ ;  /* 0x000000ffff037224 */ /* 0x000fe200078e00ff */
[----:B------:R-:W-:Y:S01]  /*d670*/  R2UR UR7, R214 ;  /* 0x00000000d60772ca */ /* 0x000fe200000e0000 */
[----:B------:R-:W-:Y:S01]  /*d680*/  UIADD3.64 UR72, UPT, UPT, UR12, 0x2, URZ ;  /* 0x000000020c487897 */ /* 0x000fe2000fffe0ff */
[----:B-1----:R-:W-:Y:S02]  /*d690*/  SHF.R.U32.HI R13, RZ, 0x5, R13 ;  /* 0x00000005ff0d7819 */ /* 0x002fe4000001160d */
[----:B------:R-:W-:-:S02]  /*d6a0*/  IADD3.X R3, PT, PT, R3, 0x40004040, RZ, P4, !PT ;  /* 0x4000404003037810 */ /* 0x000fc400027fe4ff */
[C---:B------:R-:W-:Y:S02]  /*d6b0*/  IADD3 R5, P4, PT, R0.reuse, 0x100, RZ ;  /* 0x0000010000057810 */ /* 0x040fe40007f9e0ff */
[----:B------:R-:W-:Y:S01]  /*d6c0*/  R2UR UR71, R3 ;  /* 0x00000000034772ca */ /* 0x000fe200000e0000 */
[--C-:B------:R-:W-:Y:S01]  /*d6d0*/  IMAD.X R8, RZ, RZ, R3.reuse, P5 ;  /* 0x000000ffff087224 */ /* 0x100fe200028e0603 */
[----:B------:R-:W-:Y:S01]  /*d6e0*/  R2UR UR76, R5 ;  /* 0x00000000054c72ca */ /* 0x000fe200000e0000 */
[--C-:B------:R-:W-:Y:S01]  /*d6f0*/  IMAD.X R6, RZ, RZ, R3.reuse, P4 ;  /* 0x000000ffff067224 */ /* 0x100fe200020e0603 */
[----:B------:R-:W-:Y:S01]  /*d700*/  IADD3 R5, P5, PT, R0, 0x180, RZ ;  /* 0x0000018000057810 */ /* 0x000fe20007fbe0ff */
[----:B------:R-:W-:Y:S01]  /*d710*/  IMAD.U32 R14, RZ, RZ, UR68 ;  /* 0x00000044ff0e7e24 */ /* 0x000fe2000f8e00ff */
[----:B------:R-:W-:Y:S02]  /*d720*/  R2UR UR69, R8 ;  /* 0x00000000084572ca */ /* 0x000fe400000e0000 */
[----:B------:R-:W-:Y:S01]  /*d730*/  R2UR UR74, R5 ;  /* 0x00000000054a72ca */ /* 0x000fe200000e0000 */
[----:B------:R-:W-:Y:S01]  /*d740*/  IMAD.X R9, RZ, RZ, R3, P5 ;  /* 0x000000ffff097224 */ /* 0x000fe200028e0603 */
[----:B------:R-:W-:-:S02]  /*d750*/  IADD3 R5, P4, PT, R0, 0x200, RZ ;  /* 0x0000020000057810 */ /* 0x000fc40007f9e0ff */
[----:B------:R-:W-:Y:S02]  /*d760*/  R2UR UR77, R6 ;  /* 0x00000000064d72ca */ /* 0x000fe400000e0000 */
[----:B------:R-:W-:Y:S01]  /*d770*/  R2UR UR14, R5 ;  /* 0x00000000050e72ca */ /* 0x000fe200000e0000 */
[--C-:B------:R-:W-:Y:S01]  /*d780*/  IMAD.X R10, RZ, RZ, R3.reuse, P4 ;  /* 0x000000ffff0a7224 */ /* 0x100fe200020e0603 */
[C---:B------:R-:W-:Y:S02]  /*d790*/  IADD3 R5, P6, PT, R0.reuse, 0x280, RZ ;  /* 0x0000028000057810 */ /* 0x040fe40007fde0ff */
[----:B------:R-:W-:Y:S01]  /*d7a0*/  IADD3 R12, P4, PT, R215, 0x2, RZ ;  /* 0x00000002d70c7810 */ /* 0x000fe20007f9e0ff */
[----:B------:R-:W-:Y:S01]  /*d7b0*/  IMAD.U32 R15, RZ, RZ, UR69 ;  /* 0x00000045ff0f7e24 */ /* 0x000fe2000f8e00ff */
[----:B------:R-:W-:Y:S01]  /*d7c0*/  R2UR UR16, R5 ;  /* 0x00000000051072ca */ /* 0x000fe200000e0000 */
[----:B------:R-:W-:Y:S01]  /*d7d0*/  IMAD.X R7, RZ, RZ, R3, P6 ;  /* 0x000000ffff077224 */ /* 0x000fe200030e0603 */
[----:B------:R-:W-:-:S02]  /*d7e0*/  IADD3 R5, P1, PT, R0, 0x300, RZ ;  /* 0x0000030000057810 */ /* 0x000fc40007f3e0ff */
[----:B------:R-:W-:Y:S01]  /*d7f0*/  IADD3.X R11, PT, PT, R11, 0x40004040, RZ, P4, !PT ;  /* 0x400040400b0b7810 */ /* 0x000fe200027fe4ff */
[----:B------:R-:W-:Y:S01]  /*d800*/  STL.64 [R1+0x368], R14 ;  /* 0x0003680e01007387 */ /* 0x000fe20000100a00 */
[----:B------:R-:W-:Y:S02]  /*d810*/  R2UR UR18, R5 ;  /* 0x00000000051272ca */ /* 0x000fe400000e0000 */
[----:B------:R-:W-:Y:S02]  /*d820*/  IADD3 R5, P0, PT, R0, 0x380, RZ ;  /* 0x0000038000057810 */ /* 0x000fe40007f1e0ff */
[----:B------:R-:W-:Y:S02]  /*d830*/  R2UR UR75, R9 ;  /* 0x00000000094b72ca */ /* 0x000fe400000e0000 */
[----:B------:R-:W-:Y:S02]  /*d840*/  R2UR UR20, R5 ;  /* 0x00000000051472ca */ /* 0x000fe400000e0000 */
[----:B------:R-:W-:-:S02]  /*d850*/  R2UR UR15, R10 ;  /* 0x000000000a0f72ca */ /* 0x000fc400000e0000 */
[----:B------:R-:W-:Y:S02]  /*d860*/  @P1 LOP3.LUT R2, R2, 0x200000, RZ, 0xfc, !PT ;  /* 0x0020000002021812 */ /* 0x000fe400078efcff */
[----:B------:R-:W-:Y:S02]  /*d870*/  IADD3 R5, P1, PT, R0, 0x400, RZ ;  /* 0x0000040000057810 */ /* 0x000fe40007f3e0ff */
[----:B------:R-:W-:Y:S02]  /*d880*/  LOP3.LUT R2, R2, 0xffefffff, RZ, 0xc0, !PT ;  /* 0xffefffff02027812 */ /* 0x000fe400078ec0ff */
[----:B------:R-:W-:Y:S02]  /*d890*/  R2UR UR22, R5 ;  /* 0x00000000051672ca */ /* 0x000fe400000e0000 */
[----:B------:R-:W-:Y:S02]  /*d8a0*/  @P0 LOP3.LUT R2, R2, 0x100000, RZ, 0xfc, !PT ;  /* 0x0010000002020812 */ /* 0x000fe400078efcff */
[----:B------:R-:W-:-:S02]  /*d8b0*/  IADD3 R5, P0, PT, R0, 0x480, RZ ;  /* 0x0000048000057810 */ /* 0x000fc40007f1e0ff */
[----:B------:R-:W-:Y:S02]  /*d8c0*/  LOP3.LUT R2, R2, 0xfff7ffff, RZ, 0xc0, !PT ;  /* 0xfff7ffff02027812 */ /* 0x000fe400078ec0ff */
[----:B------:R-:W-:Y:S02]  /*d8d0*/  R2UR UR24, R5 ;  /* 0x00000000051872ca */ /* 0x000fe400000e0000 */
[----:B------:R-:W-:Y:S02]  /*d8e0*/  @P1 LOP3.LUT R2, R2, 0x80000, RZ, 0xfc, !PT ;  /* 0x0008000002021812 */ /* 0x000fe400078efcff */
[----:B------:R-:W-:Y:S02]  /*d8f0*/  IADD3 R5, P1, PT, R0, 0x500, RZ ;  /* 0x0000050000057810 */ /* 0x000fe40007f3e0ff */
[----:B------:R-:W-:Y:S02]  /*d900*/  LOP3.LUT R2, R2, 0xfffbffff, RZ, 0xc0, !PT ;  /* 0xfffbffff02027812 */ /* 0x000fe400078ec0ff */
        /* <DEDUP_REMOVED lines=63> */
[C---:B------:R-:W-:Y:S02]  /*dd00*/  LOP3.LUT P3, RZ, R2.reuse, 0x80000, RZ, 0xc0, !PT ;  /* 0x0008000002ff7812 */ /* 0x040fe4000786c0ff */
[----:B------:R-:W-:Y:S02]  /*dd10*/  LOP3.LUT R2, R2, 0xefffffff, RZ, 0xc0, !PT ;  /* 0xefffffff02027812 */ /* 0x000fe400078ec0ff */
[----:B------:R-:W-:Y:S01]  /*dd20*/  R2UR UR58, R5 ;  /* 0x00000000053a72ca */ /* 0x000fe200000e0000 */
[----:B------:R-:W-:Y:S01]  /*dd30*/  IMAD.X R6, RZ, RZ, R3, P3 ;  /* 0x000000ffff067224 */ /* 0x000fe200018e0603 */
[----:B------:R-:W-:-:S02]  /*dd40*/  @P2 LOP3.LUT R2, R2, 0x10000000, RZ, 0xfc, !PT ;  /* 0x1000000002022812 */ /* 0x000fc400078efcff */
[----:B------:R-:W-:Y:S02]  /*dd50*/  IADD3 R5, P0, PT, R0, 0xd80, RZ ;  /* 0x00000d8000057810 */ /* 0x000fe40007f1e0ff */
[C---:B------:R-:W-:Y:S02]  /*dd60*/  LOP3.LUT P2, RZ, R2.reuse, 0x100000, RZ, 0xc0, !PT ;  /* 0x0010000002ff7812 */ /* 0x040fe4000784c0ff */
[----:B------:R-:W-:Y:S02]  /*dd70*/  LOP3.LUT R2, R2, 0xdfffffff, RZ, 0xc0, !PT ;  /* 0xdfffffff02027812 */ /* 0x000fe400078ec0ff */
[----:B------:R-:W-:Y:S02]  /*dd80*/  R2UR UR60, R5 ;  /* 0x00000000053c72ca */ /* 0x000fe400000e0000 */
[----:B------:R-:W-:Y:S02]  /*dd90*/  @P1 LOP3.LUT R2, R2, 0x20000000, RZ, 0xfc, !PT ;  /* 0x2000000002021812 */ /* 0x000fe400078efcff */
[----:B------:R-:W-:-:S02]  /*dda0*/  IADD3 R5, P5, PT, R0, 0xe00, RZ ;  /* 0x00000e0000057810 */ /* 0x000fc40007fbe0ff */
[C---:B------:R-:W-:Y:S02]  /*ddb0*/  LOP3.LUT P1, RZ, R2.reuse, 0x200000, RZ, 0xc0, !PT ;  /* 0x0020000002ff7812 */ /* 0x040fe4000782c0ff */
[----:B------:R-:W-:Y:S02]  /*ddc0*/  LOP3.LUT R2, R2, 0xbfffffff, RZ, 0xc0, !PT ;  /* 0xbfffffff02027812 */ /* 0x000fe400078ec0ff */
[----:B------:R-:W-:Y:S02]  /*ddd0*/  R2UR UR62, R5 ;  /* 0x00000000053e72ca */ /* 0x000fe400000e0000 */
[----:B------:R-:W-:Y:S02]  /*dde0*/  IADD3 R5, P4, PT, R0, 0xe80, RZ ;  /* 0x00000e8000057810 */ /* 0x000fe40007f9e0ff */
[----:B------:R-:W-:Y:S02]  /*ddf0*/  @P0 LOP3.LUT R2, R2, 0x40000000, RZ, 0xfc, !PT ;  /* 0x4000000002020812 */ /* 0x000fe400078efcff */
[----:B------:R-:W-:Y:S01]  /*de00*/  R2UR UR64, R5 ;  /* 0x00000000054072ca */ /* 0x000fe200000e0000 */
[----:B------:R-:W-:Y:S01]  /*de10*/  IMAD.X R5, RZ, RZ, R3, P1 ;  /* 0x000000ffff057224 */ /* 0x000fe200008e0603 */
[----:B------:R-:W-:-:S02]  /*de20*/  LOP3.LUT R2, R2, 0x7fffffff, RZ, 0xc0, !PT ;  /* 0x7fffffff02027812 */ /* 0x000fc400078ec0ff */
[----:B------:R-:W-:Y:S02]  /*de30*/  IADD3 R0, P6, PT, R0, 0xf00, RZ ;  /* 0x00000f0000007810 */ /* 0x000fe40007fde0ff */
[----:B------:R-:W-:Y:S02]  /*de40*/  @P5 LOP3.LUT R2, R2, 0x80000000, RZ, 0xfc, !PT ;  /* 0x8000000002025812 */ /* 0x000fe400078efcff */
[----:B------:R-:W-:Y:S01]  /*de50*/  R2UR UR66, R0 ;  /* 0x00000000004272ca */ /* 0x000fe200000e0000 */
[----:B------:R-:W-:Y:S01]  /*de60*/  IMAD.X R0, RZ, RZ, R3, P2 ;  /* 0x000000ffff007224 */ /* 0x000fe200010e0603 */
[----:B------:R-:W-:Y:S02]  /*de70*/  @P4 LOP3.LUT R4, R4, 0x1, RZ, 0xfc, !PT ;  /* 0x0000000104044812 */ /* 0x000fe400078efcff */
[----:B------:R-:W-:Y:S02]  /*de80*/  LOP3.LUT P4, RZ, R2, 0x200, RZ, 0xc0, !PT ;  /* 0x0000020002ff7812 */ /* 0x000fe4000788c0ff */
[----:B------:R-:W-:-:S02]  /*de90*/  LOP3.LUT R4, R4, 0xfffffffd, RZ, 0xc0, !PT ;  /* 0xfffffffd04047812 */ /* 0x000fc400078ec0ff */
[----:B------:R-:W-:Y:S02]  /*dea0*/  R2UR UR19, R5 ;  /* 0x00000000051372ca */ /* 0x000fe400000e0000 */
[----:B------:R-:W-:Y:S02]  /*deb0*/  R2UR UR21, R0 ;  /* 0x00000000001572ca */ /* 0x000fe400000e0000 */
[----:B------:R-:W-:Y:S02]  /*dec0*/  R2UR UR23, R6 ;  /* 0x00000000061772ca */ /* 0x000fe400000e0000 */
[----:B------:R-:W-:Y:S02]  /*ded0*/  LOP3.LUT P2, RZ, R2, 0x20, RZ, 0xc0, !PT ;  /* 0x0000002002ff7812 */ /* 0x000fe4000784c0ff */
[----:B------:R-:W-:Y:S02]  /*dee0*/  R2UR UR17, R7 ;  /* 0x00000000071172ca */ /* 0x000fe400000e0000 */
[----:B------:R-:W-:-:S02]  /*def0*/  @P4 LOP3.LUT R4, R4, 0x2, RZ, 0xfc, !PT ;  /* 0x0000000204044812 */ /* 0x000fc400078efcff */
[----:B------:R-:W-:Y:S02]  /*df00*/  LOP3.LUT P4, RZ, R2, 0x400, RZ, 0xc0, !PT ;  /* 0x0000040002ff7812 */ /* 0x000fe4000788c0ff */
[----:B------:R-:W-:Y:S02]  /*df10*/  LOP3.LUT R4, R4, 0xfffffffb, RZ, 0xc0, !PT ;  /* 0xfffffffb04047812 */ /* 0x000fe400078ec0ff */
[C---:B------:R-:W-:Y:S02]  /*df20*/  LOP3.LUT P5, RZ, R2.reuse, 0x100, RZ, 0xc0, !PT ;  /* 0x0000010002ff7812 */ /* 0x040fe400078ac0ff */
[C---:B------:R-:W-:Y:S02]  /*df30*/  LOP3.LUT P0, RZ, R2.reuse, 0x80, RZ, 0xc0, !PT ;  /* 0x0000008002ff7812 */ /* 0x040fe4000780c0ff */
[C---:B------:R-:W-:Y:S02]  /*df40*/  LOP3.LUT P1, RZ, R2.reuse, 0x40, RZ, 0xc0, !PT ;  /* 0x0000004002ff7812 */ /* 0x040fe4000782c0ff */
[----:B------:R-:W-:-:S02]  /*df50*/  LOP3.LUT P3, RZ, R2, 0x10, RZ, 0xc0, !PT ;  /* 0x0000001002ff7812 */ /* 0x000fc4000786c0ff */
[----:B------:R-:W-:Y:S02]  /*df60*/  R2UR UR68, R12 ;  /* 0x000000000c4472ca */ /* 0x000fe400000e0000 */
[----:B------:R-:W-:Y:S02]  /*df70*/  @P4 LOP3.LUT R4, R4, 0x4, RZ, 0xfc, !PT ;  /* 0x0000000404044812 */ /* 0x000fe400078efcff */
[----:B------:R-:W-:Y:S02]  /*df80*/  LOP3.LUT P4, RZ, R2, 0x800, RZ, 0xc0, !PT ;  /* 0x0000080002ff7812 */ /* 0x000fe4000788c0ff */
[----:B------:R-:W-:Y:S02]  /*df90*/  LOP3.LUT R4, R4, 0xfffffff7, RZ, 0xc0, !PT ;  /* 0xfffffff704047812 */ /* 0x000fe400078ec0ff */
[----:B------:R-:W-:-:S09]  /*dfa0*/  R2UR UR69, R11 ;  /* 0x000000000b4572ca */ /* 0x000fd200000e0000 */
[----:B------:R-:W-:Y:S02]  /*dfb0*/  @P4 LOP3.LUT R4, R4, 0x8, RZ, 0xfc, !PT ;  /* 0x0000000804044812 */ /* 0x000fe400078efcff */
[----:B------:R-:W-:Y:S02]  /*dfc0*/  LOP3.LUT P4, RZ, R2, 0x1000, RZ, 0xc0, !PT ;  /* 0x0000100002ff7812 */ /* 0x000fe4000788c0ff */
[----:B------:R-:W-:-:S11]  /*dfd0*/  LOP3.LUT R4, R4, 0xffffffef, RZ, 0xc0, !PT ;  /* 0xffffffef04047812 */ /* 0x000fd600078ec0ff */
        /* <DEDUP_REMOVED lines=16> */
[----:B------:R-:W-:-:S05]  /*e0e0*/  LOP3.LUT P4, RZ, R2, 0x40000, RZ, 0xc0, !PT ;  /* 0x0004000002ff7812 */ /* 0x000fca000788c0ff */
[----:B------:R-:W-:Y:S01]  /*e0f0*/  IMAD.X R9, RZ, RZ, R3, P4 ;  /* 0x000000ffff097224 */ /* 0x000fe200020e0603 */
[----:B------:R-:W-:-:S04]  /*e100*/  LOP3.LUT P4, RZ, R4, 0x200, RZ, 0xc0, !PT ;  /* 0x0000020004ff7812 */ /* 0x000fc8000788c0ff */
[----:B------:R-:W-:Y:S01]  /*e110*/  R2UR UR25, R9 ;  /* 0x00000000091972ca */ /* 0x000fe200000e0000 */
        /* <DEDUP_REMOVED lines=9> */
[--C-:B------:R-:W-:Y:S01]  /*e1b0*/  IMAD.X R0, RZ, RZ, R3.reuse, P4 ;  /* 0x000000ffff007224 */ /* 0x100fe200020e0603 */
[----:B------:R-:W-:Y:S01]  /*e1c0*/  LOP3.LUT P4, RZ, R4, 0x20, RZ, 0xc0, !PT ;  /* 0x0000002004ff7812 */ /* 0x000fe2000788c0ff */
[--C-:B------:R-:W-:Y:S01]  /*e1d0*/  IMAD.X R5, RZ, RZ, R3.reuse, P5 ;  /* 0x000000ffff057224 */ /* 0x100fe200028e0603 */
[----:B------:R-:W-:Y:S02]  /*e1e0*/  LOP3.LUT P5, RZ, R2, 0x80000000, RZ, 0xc0, !PT ;  /* 0x8000000002ff7812 */ /* 0x000fe400078ac0ff */
[----:B------:R-:W-:Y:S01]  /*e1f0*/  R2UR UR33, R0 ;  /* 0x00000000002172ca */ /* 0x000fe200000e0000 */
[--C-:B------:R-:W-:Y:S01]  /*e200*/  IMAD.X R6, RZ, RZ, R3.reuse, P4 ;  /* 0x000000ffff067224 */ /* 0x100fe200020e0603 */
[----:B------:R-:W-:Y:S01]  /*e210*/  LOP3.LUT P4, RZ, R4, 0x10, RZ, 0xc0, !PT ;  /* 0x0000001004ff7812 */ /* 0x000fe2000788c0ff */
[----:B------:R-:W-:Y:S01]  /*e220*/  IMAD.X R0, RZ, RZ, R3, P1 ;  /* 0x000000ffff007224 */ /* 0x000fe200008e0603 */
[----:B------:R-:W-:-:S02]  /*e230*/  LOP3.LUT P1, RZ, R2, 0x20000000, RZ, 0xc0, !PT ;  /* 0x2000000002ff7812 */ /* 0x000fc4000782c0ff */
        /* <DEDUP_REMOVED lines=9> */
[----:B------:R-:W-:-:S02]  /*e2d0*/  R2UR UR51, R6 ;  /* 0x00000000063372ca */ /* 0x000fc400000e0000 */
[----:B------:R-:W0:Y:S01]  /*e2e0*/  LDC R6, c[0x0][0x3d4] ;  /* 0x0000f500ff067b82 */ /* 0x000e220000000800 */
[--C-:B------:R-:W-:Y:S01]  /*e2f0*/  IMAD.X R9, RZ, RZ, R3.reuse, P4 ;  /* 0x000000ffff097224 */ /* 0x100fe200020e0603 */
[----:B------:R-:W-:Y:S02]  /*e300*/  R2UR UR57, R7 ;  /* 0x00000000073972ca */ /* 0x000fe400000e0000 */
[C---:B------:R-:W-:Y:S02]  /*e310*/  LOP3.LUT P4, RZ, R4.reuse, 0x2, RZ, 0xc0, !PT ;  /* 0x0000000204ff7812 */ /* 0x040fe4000788c0ff */
[----:B------:R-:W-:Y:S01]  /*e320*/  R2UR UR41, R9 ;  /* 0x00000000092972ca */ /* 0x000fe200000e0000 */
[--C-:B------:R-:W-:Y:S01]  /*e330*/  IMAD.X R9, RZ, RZ, R3.reuse, P3 ;  /* 0x000000ffff097224 */ /* 0x100fe200018e0603 */
[----:B------:R-:W1:Y:S01]  /*e340*/  LDC R7, c[0x0][0x3c4] ;  /* 0x0000f100ff077b82 */ /* 0x000e620000000800 */
[----:B------:R-:W-:Y:S02]  /*e350*/  IADD3.X R8, PT, PT, R3, RZ, RZ, P4, !PT ;  /* 0x000000ff03087210 */ /* 0x000fe400027fe4ff */
[----:B------:R-:W-:Y:S01]  /*e360*/  LOP3.LUT P4, RZ, R4, 0x1, RZ, 0xc0, !PT ;  /* 0x0000000104ff7812 */ /* 0x000fe2000788c0ff */
[----:B------:R-:W-:Y:S01]  /*e370*/  IMAD.X R4, RZ, RZ, R3, P0 ;  /* 0x000000ffff047224 */ /* 0x000fe200000e0603 */
[----:B------:R-:W-:-:S02]  /*e380*/  LOP3.LUT P0, RZ, R2, 0x40000000, RZ, 0xc0, !PT ;  /* 0x4000000002ff7812 */ /* 0x000fc4000780c0ff */
[----:B------:R-:W-:Y:S02]  /*e390*/  LOP3.LUT P3, RZ, R2, 0x8000000, RZ, 0xc0, !PT ;  /* 0x0800000002ff7812 */ /* 0x000fe4000786c0ff */
[----:B------:R-:W-:Y:S01]  /*e3a0*/  R2UR UR45, R5 ;  /* 0x00000000052d72ca */ /* 0x000fe200000e0000 */
[--C-:B------:R-:W-:Y:S01]  /*e3b0*/  IMAD.X R5, RZ, RZ, R3.reuse, P1 ;  /* 0x000000ffff057224 */ /* 0x100fe200008e0603 */
[----:B------:R-:W-:Y:S01]  /*e3c0*/  R2UR UR47, R4 ;  /* 0x00000000042f72ca */ /* 0x000fe200000e0000 */
[--C-:B------:R-:W-:Y:S01]  /*e3d0*/  IMAD.X R4, RZ, RZ, R3.reuse, P0 ;  /* 0x000000ffff047224 */ /* 0x100fe200000e0603 */
[----:B------:R-:W-:Y:S01]  /*e3e0*/  R2UR UR43, R8 ;  /* 0x00000000082b72ca */ /* 0x000fe200000e0000 */
[----:B------:R-:W-:Y:S01]  /*e3f0*/  IMAD.X R8, RZ, RZ, R3, P3 ;  /* 0x000000ffff087224 */ /* 0x000fe200018e0603 */
[C---:B------:R-:W-:Y:S02]  /*e400*/  LOP3.LUT P3, RZ, R2.reuse, 0x4000000, RZ, 0xc0, !PT ;  /* 0x0400000002ff7812 */ /* 0x040fe4000786c0ff */
[----:B------:R-:W-:-:S02]  /*e410*/  LOP3.LUT P2, RZ, R2, 0x2000000, RZ, 0xc0, !PT ;  /* 0x0200000002ff7812 */ /* 0x000fc4000784c0ff */
[----:B------:R-:W-:Y:S02]  /*e420*/  LOP3.LUT P1, RZ, R2, 0x1000000, RZ, 0xc0, !PT ;  /* 0x0100000002ff7812 */ /* 0x000fe4000782c0ff */
[----:B------:R-:W-:Y:S01]  /*e430*/  R2UR UR49, R0 ;  /* 0x00000000003172ca */ /* 0x000fe200000e0000 */
[--C-:B------:R-:W-:Y:S01]  /*e440*/  IMAD.X R0, RZ, RZ, R3.reuse, P4 ;  /* 0x000000ffff007224 */ /* 0x100fe200020e0603 */
[----:B------:R-:W-:Y:S01]  /*e450*/  LOP3.LUT P0, RZ, R2, 0x800000, RZ, 0xc0, !PT ;  /* 0x0080000002ff7812 */ /* 0x000fe2000780c0ff */
[--C-:B------:R-:W-:Y:S01]  /*e460*/  IMAD.X R2, RZ, RZ, R3.reuse, P5 ;  /* 0x000000ffff027224 */ /* 0x100fe200028e0603 */
[----:B------:R-:W-:Y:S01]  /*e470*/  R2UR UR59, R5 ;  /* 0x00000000053b72ca */ /* 0x000fe200000e0000 */
[----:B------:R-:W-:Y:S01]  /*e480*/  IMAD.U32 R5, RZ, RZ, UR71 ;  /* 0x00000047ff057e24 */ /* 0x000fe2000f8e00ff */
[----:B------:R-:W-:Y:S01]  /*e490*/  R2UR UR61, R4 ;  /* 0x00000000043d72ca */ /* 0x000fe200000e0000 */
[----:B------:R-:W-:Y:S01]  /*e4a0*/  IMAD.U32 R4, RZ, RZ, UR70 ;  /* 0x00000046ff047e24 */ /* 0x000fe2000f8e00ff */
[----:B------:R-:W-:Y:S01]  /*e4b0*/  UIADD3.64 UR70, UPT, UPT, UR12, 0x4, URZ ;  /* 0x000000040c467897 */ /* 0x000fe2000fffe0ff */
[----:B------:R-:W-:Y:S01]  /*e4c0*/  IMAD.X R3, RZ, RZ, R3, P6 ;  /* 0x000000ffff037224 */ /* 0x000fe200030e0603 */
[----:B------:R-:W-:Y:S01]  /*e4d0*/  R2UR UR53, R9 ;  /* 0x00000000093572ca */ /* 0x000fe200000e0000 */
[----:B------:R-:W-:Y:S01]  /*e4e0*/  IMAD.U32 R9, RZ, RZ, UR73 ;  /* 0x00000049ff097e24 */ /* 0x000fe2000f8e00ff */
[----:B------:R-:W-:Y:S01]  /*e4f0*/  R2UR UR55, R8 ;  /* 0x00000000083772ca */ /* 0x000fe200000e0000 */
[----:B------:R-:W-:Y:S01]  /*e500*/  IMAD.U32 R8, RZ, RZ, UR72 ;  /* 0x00000048ff087e24 */ /* 0x000fe2000f8e00ff */
[----:B------:R-:W-:Y:S01]  /*e510*/  R2UR UR63, R2 ;  /* 0x00000000023f72ca */ /* 0x000fe200000e0000 */
[----:B0-----:R-:W-:Y:S01]  /*e520*/  IMAD.SHL.U32 R2, R6, 0x40, RZ ;  /* 0x0000004006027824 */ /* 0x001fe200078e00ff */
[----:B------:R-:W-:Y:S01]  /*e530*/  R2UR UR67, R3 ;  /* 0x00000000034372ca */ /* 0x000fe200000e0000 */
[----:B-1----:R-:W-:Y:S01]  /*e540*/  IMAD.SHL.U32 R3, R7, 0x40, RZ ;  /* 0x0000004007037824 */ /* 0x002fe200078e00ff */
[----:B------:R-:W-:Y:S01]  /*e550*/  UIADD3.64 UR72, UPT, UPT, UR12, 0x1fe, URZ ;  /* 0x000001fe0c487897 */ /* 0x000fe2000fffe0ff */
[----:B------:R-:W-:Y:S01]  /*e560*/  IMAD.U32 R6, RZ, RZ, UR70 ;  /* 0x00000046ff067e24 */ /* 0x000fe2000f8e00ff */
[----:B------:R0:W-:Y:S01]  /*e570*/  STL.64 [R1+0x360], R4 ;  /* 0x0003600401007387 */ /* 0x0001e20000100a00 */
[----:B------:R-:W-:Y:S01]  /*e580*/  IMAD.U32 R7, RZ, RZ, UR71 ;  /* 0x00000047ff077e24 */ /* 0x000fe2000f8e00ff */
[----:B------:R-:W-:Y:S01]  /*e590*/  UIADD3.64 UR70, UPT, UPT, UR12, 0x200, URZ ;  /* 0x000002000c467897 */ /* 0x000fe2000fffe0ff */
[----:B------:R-:W-:Y:S01]  /*e5a0*/  R2UR UR39, R10 ;  /* 0x000000000a2772ca */ /* 0x000fe200000e0000 */
[----:B------:R1:W-:Y:S01]  /*e5b0*/  STL.64 [R1+0x358], R8 ;  /* 0x0003580801007387 */ /* 0x0003e20000100a00 */
[----:B------:R-:W-:Y:S01]  /*e5c0*/  R2UR UR65, R0 ;  /* 0x00000000004172ca */ /* 0x000fe200000e0000 */
[----:B------:R-:W-:Y:S01]  /*e5d0*/  IMAD.MOV.U32 R0, RZ, RZ, R138 ;  /* 0x000000ffff007224 */ /* 0x000fe200078e008a */
[----:B------:R-:W-:Y:S01]  /*e5e0*/  ISETP.NE.U32.AND P5, PT, R13, RZ, PT ;  /* 0x000000ff0d00720c */ /* 0x000fe20003fa5070 */
[----:B------:R2:W-:Y:S01]  /*e5f0*/  STL.64 [R1+0x350], R6 ;  /* 0x0003500601007387 */ /* 0x0005e20000100a00 */
[----:B0-----:R-:W-:Y:S01]  /*e600*/  CS2R R4, SRZ ;  /* 0x0000000000047805 */ /* 0x001fe2000001ff00 */
[----:B-1----:R-:W-:-:S02]  /*e610*/  IMAD.U32 R8, RZ, RZ, UR72 ;  /* 0x00000048ff087e24 */ /* 0x002fc4000f8e00ff */
[----:B------:R-:W-:Y:S01]  /*e620*/  IMAD.U32 R9, RZ, RZ, UR73 ;  /* 0x00000049ff097e24 */ /* 0x000fe2000f8e00ff */
[----:B------:R-:W-:Y:S01]  /*e630*/  UIADD3.64 UR72, UPT, UPT, UR12, 0x202, URZ ;  /* 0x000002020c487897 */ /* 0x000fe2000fffe0ff */
[----:B--2---:R-:W-:Y:S02]  /*e640*/  IMAD.U32 R6, RZ, RZ, UR70 ;  /* 0x00000046ff067e24 */ /* 0x004fe4000f8e00ff */
[----:B------:R-:W-:Y:S01]  /*e650*/  IMAD.U32 R7, RZ, RZ, UR71 ;  /* 0x00000047ff077e24 */ /* 0x000fe2000f8e00ff */
[----:B------:R-:W-:Y:S01]  /*e660*/  UIADD3.64 UR70, UPT, UPT, UR12, 0x204, URZ ;  /* 0x000002040c467897 */ /* 0x000fe2000fffe0ff */
[----:B------:R0:W-:Y:S04]  /*e670*/  STL.64 [R1+0x348], R8 ;  /* 0x0003480801007387 */ /* 0x0001e80000100a00 */
[----:B------:R1:W-:Y:S01]  /*e680*/  STL.64 [R1+0x340], R6 ;  /* 0x0003400601007387 */ /* 0x0003e20000100a00 */
[----:B0-----:R-:W-:-:S02]  /*e690*/  IMAD.U32 R8, RZ, RZ, UR72 ;  /* 0x00000048ff087e24 */ /* 0x001fc4000f8e00ff */
[----:B------:R-:W-:Y:S01]  /*e6a0*/  IMAD.U32 R9, RZ, RZ, UR73 ;  /* 0x00000049ff097e24 */ /* 0x000fe2000f8e00ff */
[----:B------:R-:W-:Y:S01]  /*e6b0*/  UIADD3.64 UR72, UPT, UPT, UR12, 0x3fe, URZ ;  /* 0x000003fe0c487897 */ /* 0x000fe2000fffe0ff */
[----:B-1----:R-:W-:Y:S02]  /*e6c0*/  IMAD.U32 R6, RZ, RZ, UR70 ;  /* 0x00000046ff067e24 */ /* 0x002fe4000f8e00ff */
        /* <DEDUP_REMOVED lines=31> */
[----:B-1----:R-:W-:Y:S01]  /*e8c0*/  MOV R6, UR70 ;  /* 0x0000004600067c02 */ /* 0x002fe20008000f00 */
        /* <DEDUP_REMOVED lines=63> */
[----:B-1----:R-:W-:Y:S01]  /*ecc0*/  IMAD.U32 R6, RZ, RZ, UR70 ;  /* 0x00000046ff067e24 */ /* 0x002fe2000f8e00ff */
[----:B------:R-:W-:Y:S01]  /*ecd0*/  UIADD3.64 UR72, UPT, UPT, UR68, 0x7fe, URZ ;  /* 0x000007fe44487897 */ /* 0x000fe2000fffe0ff */
[----:B------:R-:W-:Y:S01]  /*ece0*/  IMAD.U32 R7, RZ, RZ, UR71 ;  /* 0x00000047ff077e24 */ /* 0x000fe2000f8e00ff */
[----:B------:R0:W-:Y:S01]  /*ecf0*/  STL.64 [R1+0x278], R8 ;  /* 0x0002780801007387 */ /* 0x0001e20000100a00 */
[----:B------:R-:W-:Y:S02]  /*ed00*/  UIADD3.64 UR70, UPT, UPT, UR68, 0x4, URZ ;  /* 0x0000000444467897 */ /* 0x000fe4000fffe0ff */
[----:B------:R-:W-:Y:S01]  /*ed10*/  UIADD3.64 UR70, UPT, UPT, UR68, 0x800, URZ ;  /* 0x0000080044467897 */ /* 0x000fe2000fffe0ff */
[----:B------:R0:W-:Y:S01]  /*ed20*/  STL.64 [R1+0x270], R6 ;  /* 0x0002700601007387 */ /* 0x0001e20000100a00 */
[----:B------:R-:W-:-:S02]  /*ed30*/  UIADD3.64 UR72, UPT, UPT, UR68, 0x802, URZ ;  /* 0x0000080244487897 */ /* 0x000fc4000fffe0ff */
[----:B------:R-:W-:-:S12]  /*ed40*/  UIADD3.64 UR70, UPT, UPT, UR68, 0x804, URZ ;  /* 0x0000080444467897 */ /* 0x000fd8000fffe0ff */
.L_x_17:
[----:B------:R-:W2:Y:S04]  /*ed50*/  LDL.64 R14, [R1+0x678] ;  /* 0x00067800010e7983 */ /* 0x000ea80000100a00 */
[----:B------:R-:W3:Y:S04]  /*ed60*/  LDL.64 R10, [R1+0x5f8] ;  /* 0x0005f800010a7983 */ /* 0x000ee80000100a00 */
[----:B------:R-:W4:Y:S04]  /*ed70*/  LDL.64 R36, [R1+0x578] ;  /* 0x0005780001247983 */ /* 0x000f280000100a00 */
[----:B------:R-:W5:Y:S04]  /*ed80*/  LDL.64 R28, [R1+0x570] ;  /* 0x00057000011c7983 */ /* 0x000f680000100a00 */
[----:B------:R-:W5:Y:S04]  /*ed90*/  LDL.64 R26, [R1+0x4f8] ;  /* 0x0004f800011a7983 */ /* 0x000f680000100a00 */
[----:B------:R-:W5:Y:S04]  /*eda0*/  LDL.64 R22, [R1+0x488] ;  /* 0x0004880001167983 */ /* 0x000f680000100a00 */
[----:B------:R-:W5:Y:S04]  /*edb0*/  LDL.64 R18, [R1+0x6e8] ;  /* 0x0006e80001127983 */ /* 0x000f680000100a00 */
[----:B0-----:R-:W5:Y:S04]  /*edc0*/  LDL.64 R8, [R1+0x5f0] ;  /* 0x0005f00001087983 */ /* 0x001f680000100a00 */
[----:B------:R-:W5:Y:S04]  /*edd0*/  LDL.64 R24, [R1+0x490] ;  /* 0x0004900001187983 */ /* 0x000f680000100a00 */
[----:B------:R-:W5:Y:S04]  /*ede0*/  LDL.64 R12, [R1+0x670] ;  /* 0x00067000010c7983 */ /* 0x000f680000100a00 */
[----:B------:R-:W5:Y:S04]  /*edf0*/  LDL.64 R34, [R1+0x500] ;  /* 0x0005000001227983 */ /* 0x000f680000100a00 */
[----:B------:R-:W5:Y:S01]  /*ee00*/  LDL.64 R30, [R1+0x6e0] ;  /* 0x0006e000011e7983 */ /* 0x000f620000100a00 */
[----:B------:R-:W-:-:S03]  /*ee10*/  IMAD.WIDE R6, R3, 0x2, R134 ;  /* 0x0000000203067825 */ /* 0x000fc600078e0286 */
[----:B------:R-:W5:Y:S04]  /*ee20*/  LDL.64 R42, [R1+0x420] ;  /* 0x00042000012a7983 */ /* 0x000f680000100a00 */
[----:B------:R-:W5:Y:S04]  /*ee30*/  LDL.64 R32, [R1+0x418] ;  /* 0x0004180001207983 */ /* 0x000f680000100a00 */
[----:B------:R-:W5:Y:S04]  /*ee40*/  LDG.E.U16 R85, desc[UR10][R6.64] ;  /* 0x0000000a06557981 */ /* 0x000f68000c1e1500 */
[----:B------:R-:W5:Y:S04]  /*ee50*/  LDL.64 R38, [R1+0x5e8] ;  /* 0x0005e80001267983 */ /* 0x000f680000100a00 */
        /* <DEDUP_REMOVED lines=16> */
[----:B------:R-:W5:Y:S01]  /*ef60*/  LDL.64 R116, [R1+0x528] ;  /* 0x0005280001747983 */ /* 0x000f620000100a00 */
[----:B------:R-:W-:-:S03]  /*ef70*/  IMAD.WIDE R96, R3, 0x2, R136 ;  /* 0x0000000203607825 */ /* 0x000fc600078e0288 */
[----:B------:R-:W5:Y:S04]  /*ef80*/  LDL.64 R110, [R1+0x4b0] ;  /* 0x0004b000016e7983 */ /* 0x000f680000100a00 */
[----:B------:R0:W5:Y:S04]  /*ef90*/  LDG.E.U16 R96, desc[UR10][R96.64] ;  /* 0x0000000a60607981 */ /* 0x000168000c1e1500 */
[----:B------:R-:W5:Y:S04]  /*efa0*/  LDL.64 R120, [R1+0x598] ;  /* 0x0005980001787983 */ /* 0x000f680000100a00 */
[----:B------:R-:W5:Y:S01]  /*efb0*/  LDL.64 R122, [R1+0x518] ;  /* 0x00051800017a7983 */ /* 0x000f620000100a00 */
[----:B0-----:R-:W0:Y:S03]  /*efc0*/  LDC R97, c[0x0][0x3c4] ;  /* 0x0000f100ff617b82 */ /* 0x001e260000000800 */
[----:B------:R-:W5:Y:S04]  /*efd0*/  LDL.64 R124, [R1+0x4a0] ;  /* 0x0004a000017c7983 */ /* 0x000f680000100a00 */
[----:B------:R-:W5:Y:S04]  /*efe0*/  LDL.64 R126, [R1+0x430] ;  /* 0x00043000017e7983 */ /* 0x000f680000100a00 */
[----:B------:R-:W5:Y:S04]  /*eff0*/  LDL.64 R130, [R1+0x3c0] ;  /* 0x0003c00001827983 */ /* 0x000f680000100a00 */
[----:B------:R-:W5:Y:S04]  /*f000*/  LDL.64 R138, [R1+0x688] ;  /* 0x00068800018a7983 */ /* 0x000f680000100a00 */
[----:B------:R-:W5:Y:S01]  /*f010*/  LDL.64 R128, [R1+0x580] ;  /* 0x0005800001807983 */ /* 0x000f620000100a00 */
[----:B--2---:R-:W-:-:S04]  /*f020*/  IMAD.WIDE R14, R3, 0x2, R14 ;  /* 0x00000002030e7825 */ /* 0x004fc800078e020e */
[C---:B---3--:R-:W-:Y:S01]  /*f030*/  IMAD.WIDE R10, R3.reuse, 0x2, R10 ;  /* 0x00000002030a7825 */ /* 0x048fe200078e020a */
[----:B------:R5:W2:Y:S03]  /*f040*/  LDG.E.U16 R84, desc[UR10][R14.64] ;  /* 0x0000000a0e547981 */ /* 0x000aa6000c1e1500 */
[C---:B----4-:R-:W-:Y:S01]  /*f050*/  IMAD.WIDE R6, R3.reuse, 0x2, R36 ;  /* 0x0000000203067825 */ /* 0x050fe200078e0224 */
[----:B-1----:R1:W3:Y:S04]  /*f060*/  LDG.E.U16 R82, desc[UR10][R10.64] ;  /* 0x0000000a0a527981 */ /* 0x0022e8000c1e1500 */
[----:B------:R4:W2:Y:S01]  /*f070*/  LDG.E.U16 R80, desc[UR10][R6.64] ;  /* 0x0000000a06507981 */ /* 0x0008a2000c1e1500 */
[----:B-----5:R-:W-:-:S03]  /*f080*/  IMAD.WIDE R14, R3, 0x2, R28 ;  /* 0x00000002030e7825 */ /* 0x020fc600078e021c */
[----:B------:R-:W5:Y:S01]  /*f090*/  LDL.64 R28, [R1+0x5e0] ;  /* 0x0005e000011c7983 */ /* 0x000f620000100a00 */
[----:B-1----:R-:W-:-:S03]  /*f0a0*/  IMAD.WIDE R10, R3, 0x2, R26 ;  /* 0x00000002030a7825 */ /* 0x002fc600078e021a */
[----:B------:R-:W2:Y:S01]  /*f0b0*/  LDL.64 R26, [R1+0x568] ;  /* 0x00056800011a7983 */ /* 0x000ea20000100a00 */
[----:B----4-:R-:W-:-:S03]  /*f0c0*/  IMAD.WIDE R6, R3, 0x2, R22 ;  /* 0x0000000203067825 */ /* 0x010fc600078e0216 */
[----:B------:R-:W4:Y:S01]  /*f0d0*/  LDL.64 R22, [R1+0x480] ;  /* 0x0004800001167983 */ /* 0x000f220000100a00 */
[----:B------:R-:W-:-:S03]  /*f0e0*/  IMAD.WIDE R70, R3, 0x2, R18 ;  /* 0x0000000203467825 */ /* 0x000fc600078e0212 */
[----:B------:R-:W3:Y:S01]  /*f0f0*/  LDL.64 R18, [R1+0x478] ;  /* 0x0004780001127983 */ /* 0x000ee20000100a00 */
[----:B------:R-:W-:-:S03]  /*f100*/  IMAD.WIDE R8, R3, 0x2, R8 ;  /* 0x0000000203087825 */ /* 0x000fc600078e0208 */
[----:B------:R-:W3:Y:S04]  /*f110*/  LDL.64 R36, [R1+0x560] ;  /* 0x0005600001247983 */ /* 0x000ee80000100a00 */
[----:B------:R1:W3:Y:S01]  /*f120*/  LDG.E.U16 R81, desc[UR10][R8.64] ;  /* 0x0000000a08517981 */ /* 0x0002e2000c1e1500 */
[----:B------:R-:W-:-:S03]  /*f130*/  IMAD.WIDE R12, R3, 0x2, R12 ;  /* 0x00000002030c7825 */ /* 0x000fc600078e020c */
[----:B------:R-:W3:Y:S04]  /*f140*/  LDG.E.U16 R77, desc[UR10][R10.64] ;  /* 0x0000000a0a4d7981 */ /* 0x000ee8000c1e1500 */
[----:B------:R0:W3:Y:S01]  /*f150*/  LDG.E.U16 R83, desc[UR10][R12.64] ;  /* 0x0000000a0c537981 */ /* 0x0000e2000c1e1500 */
[----:B-1----:R-:W-:-:S03]  /*f160*/  IMAD.WIDE R8, R3, 0x2, R24 ;  /* 0x0000000203087825 */ /* 0x002fc600078e0218 */
[----:B------:R-:W3:Y:S04]  /*f170*/  LDL.64 R24, [R1+0x4e8] ;  /* 0x0004e80001187983 */ /* 0x000ee80000100a00 */
[----:B------:R1:W3:Y:S01]  /*f180*/  LDG.E.U16 R76, desc[UR10][R8.64] ;  /* 0x0000000a084c7981 */ /* 0x0002e2000c1e1500 */
[----:B0-----:R-:W-:-:S03]  /*f190*/  IMAD.WIDE R12, R3, 0x2, R34 ;  /* 0x00000002030c7825 */ /* 0x001fc600078e0222 */
[----:B------:R-:W3:Y:S01]  /*f1a0*/  LDL.64 R34, [R1+0x4f0] ;  /* 0x0004f00001227983 */ /* 0x000ee20000100a00 */
[----:B------:R-:W-:-:S03]  /*f1b0*/  IMAD.WIDE R10, R3, 0x2, R32 ;  /* 0x00000002030a7825 */ /* 0x000fc600078e0220 */
[----:B------:R0:W3:Y:S01]  /*f1c0*/  LDG.E.U16 R78, desc[UR10][R12.64] ;  /* 0x0000000a0c4e7981 */ /* 0x0000e2000c1e1500 */
[----:B-1----:R-:W-:-:S03]  /*f1d0*/  IMAD.WIDE R8, R3, 0x2, R30 ;  /* 0x0000000203087825 */ /* 0x002fc600078e021e */
[----:B------:R-:W3:Y:S04]  /*f1e0*/  LDL.64 R30, [R1+0x6d8] ;  /* 0x0006d800011e7983 */ /* 0x000ee80000100a00 */
[----:B------:R-:W3:Y:S01]  /*f1f0*/  LDL.64 R32, [R1+0x410] ;  /* 0x0004100001207983 */ /* 0x000ee20000100a00 */
[----:B0-----:R-:W-:-:S03]  /*f200*/  IMAD.WIDE R12, R3, 0x2, R42 ;  /* 0x00000002030c7825 */ /* 0x001fc600078e022a */
[----:B------:R-:W3:Y:S04]  /*f210*/  LDG.E.U16 R73, desc[UR10][R10.64] ;  /* 0x0000000a0a497981 */ /* 0x000ee8000c1e1500 */
[----:B------:R0:W3:Y:S04]  /*f220*/  LDG.E.U16 R74, desc[UR10][R12.64] ;  /* 0x0000000a0c4a7981 */ /* 0x0000e8000c1e1500 */
[----:B------:R2:W3:Y:S04]  /*f230*/  LDG.E.U16 R69, desc[UR10][R8.64] ;  /* 0x0000000a08457981 */ /* 0x0004e8000c1e1500 */
[----:B------:R-:W3:Y:S01]  /*f240*/  LDG.E.U16 R79, desc[UR10][R14.64] ;  /* 0x0000000a0e4f7981 */ /* 0x000ee2000c1e1500 */
[----:B0-----:R-:W-:-:S03]  /*f250*/  IMAD.WIDE R12, R3, 0x2, R38 ;  /* 0x00000002030c7825 */ /* 0x001fc600078e0226 */
[----:B------:R-:W3:Y:S04]  /*f260*/  LDL.64 R38, [R1+0x6d0] ;  /* 0x0006d00001267983 */ /* 0x000ee80000100a00 */
[----:B------:R-:W3:Y:S04]  /*f270*/  LDG.E.U16 R66, desc[UR10][R12.64] ;  /* 0x0000000a0c427981 */ /* 0x000ee8000c1e1500 */
[----:B------:R-:W3:Y:S04]  /*f280*/  LDG.E.U16 R75, desc[UR10][R6.64] ;  /* 0x0000000a064b7981 */ /* 0x000ee8000c1e1500 */
[----:B------:R-:W3:Y:S04]  /*f290*/  LDL.64 R42, [R1+0x470] ;  /* 0x00047000012a7983 */ /* 0x000ee80000100a00 */
[----:B------:R-:W3:Y:S01]  /*f2a0*/  LDG.E.U16 R70, desc[UR10][R70.64] ;  /* 0x0000000a46467981 */ /* 0x000ee2000c1e1500 */
[----:B-----5:R-:W-:-:S03]  /*f2b0*/  IMAD.WIDE R10, R3, 0x2, R28 ;  /* 0x00000002030a7825 */ /* 0x020fc600078e021c */
[----:B------:R-:W5:Y:S01]  /*f2c0*/  LDL.64 R28, [R1+0x658] ;  /* 0x00065800011c7983 */ /* 0x000f620000100a00 */
[----:B--2---:R-:W-:-:S03]  /*f2d0*/  IMAD.WIDE R8, R3, 0x2, R26 ;  /* 0x0000000203087825 */ /* 0x004fc600078e021a */
[----:B------:R-:W2:Y:S04]  /*f2e0*/  LDL.64 R26, [R1+0x650] ;  /* 0x00065000011a7983 */ /* 0x000ea80000100a00 */
[----:B------:R4:W2:Y:S04]  /*f2f0*/  LDG.E.U16 R65, desc[UR10][R10.64] ;  /* 0x0000000a0a417981 */ /* 0x0008a8000c1e1500 */
[----:B------:R3:W2:Y:S01]  /*f300*/  LDG.E.U16 R64, desc[UR10][R8.64] ;  /* 0x0000000a08407981 */ /* 0x0006a2000c1e1500 */
[----:B----4-:R-:W-:-:S03]  /*f310*/  IMAD.WIDE R10, R3, 0x2, R22 ;  /* 0x00000002030a7825 */ /* 0x010fc600078e0216 */
[----:B------:R-:W4:Y:S01]  /*f320*/  LDL.64 R22, [R1+0x550] ;  /* 0x0005500001167983 */ /* 0x000f220000100a00 */
[----:B---3--:R-:W-:-:S03]  /*f330*/  IMAD.WIDE R8, R3, 0x2, R18 ;  /* 0x0000000203087825 */ /* 0x008fc600078e0212 */
[----:B------:R-:W3:Y:S01]  /*f340*/  LDL.64 R18, [R1+0x4e0] ;  /* 0x0004e00001127983 */ /* 0x000ee20000100a00 */
[----:B------:R-:W-:-:S03]  /*f350*/  IMAD.WIDE R12, R3, 0x2, R24 ;  /* 0x00000002030c7825 */ /* 0x000fc600078e0218 */
[----:B------:R-:W3:Y:S04]  /*f360*/  LDG.E.U16 R60, desc[UR10][R10.64] ;  /* 0x0000000a0a3c7981 */ /* 0x000ee8000c1e1500 */
[----:B------:R-:W3:Y:S01]  /*f370*/  LDL.64 R24, [R1+0x5d8] ;  /* 0x0005d80001187983 */ /* 0x000ee20000100a00 */
[----:B------:R-:W-:-:S03]  /*f380*/  IMAD.WIDE R6, R3, 0x2, R16 ;  /* 0x0000000203067825 */ /* 0x000fc600078e0210 */
[----:B------:R-:W3:Y:S01]  /*f390*/  LDL.64 R16, [R1+0x408] ;  /* 0x0004080001107983 */ /* 0x000ee20000100a00 */
[----:B------:R-:W-:-:S03]  /*f3a0*/  IMAD.WIDE R14, R3, 0x2, R40 ;  /* 0x00000002030e7825 */ /* 0x000fc600078e0228 */
[----:B------:R0:W3:Y:S04]  /*f3b0*/  LDG.E.U16 R68, desc[UR10][R6.64] ;  /* 0x0000000a06447981 */ /* 0x0000e8000c1e1500 */
[----:B------:R1:W3:Y:S01]  /*f3c0*/  LDG.E.U16 R67, desc[UR10][R14.64] ;  /* 0x0000000a0e437981 */ /* 0x0002e2000c1e1500 */
[----:B------:R-:W-:-:S03]  /*f3d0*/  IMAD.WIDE R54, R3, 0x2, R30 ;  /* 0x0000000203367825 */ /* 0x000fc600078e021e */
[----:B------:R-:W3:Y:S01]  /*f3e0*/  LDL.64 R30, [R1+0x400] ;  /* 0x00040000011e7983 */ /* 0x000ee20000100a00 */
[----:B0-----:R-:W-:-:S03]  /*f3f0*/  IMAD.WIDE R6, R3, 0x2, R36 ;  /* 0x0000000203067825 */ /* 0x001fc600078e0224 */
[----:B------:R-:W3:Y:S01]  /*f400*/  LDL.64 R36, [R1+0x5d0] ;  /* 0x0005d00001247983 */ /* 0x000ee20000100a00 */
[----:B-1----:R-:W-:-:S03]  /*f410*/  IMAD.WIDE R14, R3, 0x2, R34 ;  /* 0x00000002030e7825 */ /* 0x002fc600078e0222 */
[----:B------:R-:W3:Y:S04]  /*f420*/  LDL.64 R34, [R1+0x558] ;  /* 0x0005580001227983 */ /* 0x000ee80000100a00 */
[----:B------:R0:W3:Y:S04]  /*f430*/  LDG.E.U16 R63, desc[UR10][R6.64] ;  /* 0x0000000a063f7981 */ /* 0x0000e8000c1e1500 */
[----:B------:R5:W3:Y:S01]  /*f440*/  LDG.E.U16 R59, desc[UR10][R8.64] ;  /* 0x0000000a083b7981 */ /* 0x000ae2000c1e1500 */
[----:B------:R-:W-:-:S03]  /*f450*/  IMAD.WIDE R10, R3, 0x2, R38 ;  /* 0x00000002030a7825 */ /* 0x000fc600078e0226 */
[----:B------:R-:W3:Y:S01]  /*f460*/  LDL.64 R40, [R1+0x3f8] ;  /* 0x0003f80001287983 */ /* 0x000ee20000100a00 */
[----:B0-----:R-:W-:-:S03]  /*f470*/  IMAD.WIDE R6, R3, 0x2, R32 ;  /* 0x0000000203067825 */ /* 0x001fc600078e0220 */
[----:B------:R-:W3:Y:S04]  /*f480*/  LDL.64 R38, [R1+0x6c8] ;  /* 0x0006c80001267983 */ /* 0x000ee80000100a00 */
[----:B------:R-:W3:Y:S04]  /*f490*/  LDL.64 R32, [R1+0x468] ;  /* 0x0004680001207983 */ /* 0x000ee80000100a00 */
[----:B------:R2:W3:Y:S04]  /*f4a0*/  LDG.E.U16 R58, desc[UR10][R6.64] ;  /* 0x0000000a063a7981 */ /* 0x0004e8000c1e1500 */
[----:B------:R4:W3:Y:S04]  /*f4b0*/  LDG.E.U16 R53, desc[UR10][R10.64] ;  /* 0x0000000a0a357981 */ /* 0x0008e8000c1e1500 */
[----:B------:R-:W3:Y:S04]  /*f4c0*/  LDG.E.U16 R62, desc[UR10][R14.64] ;  /* 0x0000000a0e3e7981 */ /* 0x000ee8000c1e1500 */
[----:B------:R-:W3:Y:S04]  /*f4d0*/  LDG.E.U16 R61, desc[UR10][R12.64] ;  /* 0x0000000a0c3d7981 */ /* 0x000ee8000c1e1500 */
[----:B------:R-:W3:Y:S01]  /*f4e0*/  LDG.E.U16 R54, desc[UR10][R54.64] ;  /* 0x0000000a36367981 */ /* 0x000ee2000c1e1500 */
[----:B-----5:R-:W-:-:S03]  /*f4f0*/  IMAD.WIDE R8, R3, 0x2, R28 ;  /* 0x0000000203087825 */ /* 0x020fc600078e021c */
[----:B------:R-:W5:Y:S01]  /*f500*/  LDL.64 R28, [R1+0x6c0] ;  /* 0x0006c000011c7983 */ /* 0x000f620000100a00 */
[----:B--2---:R-:W-:-:S03]  /*f510*/  IMAD.WIDE R6, R3, 0x2, R26 ;  /* 0x0000000203067825 */ /* 0x004fc600078e021a */
[----:B------:R-:W2:Y:S04]  /*f520*/  LDL.64 R26, [R1+0x648] ;  /* 0x00064800011a7983 */ /* 0x000ea80000100a00 */
[----:B------:R3:W2:Y:S04]  /*f530*/  LDG.E.U16 R51, desc[UR10][R6.64] ;  /* 0x0000000a06337981 */ /* 0x0006a8000c1e1500 */
[----:B------:R-:W2:Y:S01]  /*f540*/  LDG.E.U16 R52, desc[UR10][R8.64] ;  /* 0x0000000a08347981 */ /* 0x000ea2000c1e1500 */
[----:B----4-:R-:W-:-:S03]  /*f550*/  IMAD.WIDE R10, R3, 0x2, R22 ;  /* 0x00000002030a7825 */ /* 0x010fc600078e0216 */
[----:B------:R-:W4:Y:S01]  /*f560*/  LDL.64 R22, [R1+0x548] ;  /* 0x0005480001167983 */ /* 0x000f220000100a00 */
[----:B---3--:R-:W-:-:S03]  /*f570*/  IMAD.WIDE R6, R3, 0x2, R18 ;  /* 0x0000000203067825 */ /* 0x008fc600078e0212 */
[----:B------:R-:W3:Y:S04]  /*f580*/  LDL.64 R18, [R1+0x540] ;  /* 0x0005400001127983 */ /* 0x000ee80000100a00 */
[----:B------:R-:W3:Y:S04]  /*f590*/  LDG.E.U16 R49, desc[UR10][R10.64] ;  /* 0x0000000a0a317981 */ /* 0x000ee8000c1e1500 */
[----:B------:R-:W3:Y:S01]  /*f5a0*/  LDG.E.U16 R48, desc[UR10][R6.64] ;  /* 0x0000000a06307981 */ /* 0x000ee2000c1e1500 */
[----:B------:R-:W-:-:S03]  /*f5b0*/  IMAD.WIDE R14, R3, 0x2, R24 ;  /* 0x00000002030e7825 */ /* 0x000fc600078e0218 */
[----:B------:R-:W3:Y:S01]  /*f5c0*/  LDL.64 R24, [R1+0x640] ;  /* 0x0006400001187983 */ /* 0x000ee20000100a00 */
[----:B------:R-:W-:-:S03]  /*f5d0*/  IMAD.WIDE R12, R3, 0x2, R16 ;  /* 0x00000002030c7825 */ /* 0x000fc600078e0210 */
[----:B------:R-:W3:Y:S04]  /*f5e0*/  LDL.64 R16, [R1+0x4d8] ;  /* 0x0004d80001107983 */ /* 0x000ee80000100a00 */
[----:B------:R0:W3:Y:S04]  /*f5f0*/  LDG.E.U16 R57, desc[UR10][R12.64] ;  /* 0x0000000a0c397981 */ /* 0x0000e8000c1e1500 */
[----:B------:R1:W3:Y:S01]  /*f600*/  LDG.E.U16 R50, desc[UR10][R14.64] ;  /* 0x0000000a0e327981 */ /* 0x0002e2000c1e1500 */
[----:B0-----:R-:W-:-:S03]  /*f610*/  IMAD.WIDE R12, R3, 0x2, R34 ;  /* 0x00000002030c7825 */ /* 0x001fc600078e0222 */
[----:B------:R-:W3:Y:S01]  /*f620*/  LDL.64 R34, [R1+0x5c0] ;  /* 0x0005c00001227983 */ /* 0x000ee20000100a00 */
[----:B------:R-:W-:-:S03]  /*f630*/  IMAD.WIDE R8, R3, 0x2, R36 ;  /* 0x0000000203087825 */ /* 0x000fc600078e0224 */
[----:B------:R-:W3:Y:S01]  /*f640*/  LDL.64 R36, [R1+0x5c8] ;  /* 0x0005c80001247983 */ /* 0x000ee20000100a00 */
[----:B------:R-:W-:-:S03]  /*f650*/  IMAD.WIDE R10, R3, 0x2, R30 ;  /* 0x00000002030a7825 */ /* 0x000fc600078e021e */
[----:B------:R-:W3:Y:S01]  /*f660*/  LDL.64 R30, [R1+0x4c8] ;  /* 0x0004c800011e7983 */ /* 0x000ee20000100a00 */
[----:B-1----:R-:W-:-:S03]  /*f670*/  IMAD.WIDE R14, R3, 0x2, R42 ;  /* 0x00000002030e7825 */ /* 0x002fc600078e022a */
[----:B------:R-:W3:Y:S04]  /*f680*/  LDG.E.U16 R8, desc[UR10][R8.64] ;  /* 0x0000000a08087981 */ /* 0x000ee8000c1e1500 */
[----:B------:R-:W3:Y:S01]  /*f690*/  LDG.E.U16 R46, desc[UR10][R14.64] ;  /* 0x0000000a0e2e7981 */ /* 0x000ee2000c1e1500 */
[----:B------:R-:W-:-:S03]  /*f6a0*/  IMAD.WIDE R6, R3, 0x2, R40 ;  /* 0x0000000203067825 */ /* 0x000fc600078e0228 */
[----:B------:R-:W3:Y:S04]  /*f6b0*/  LDG.E.U16 R44, desc[UR10][R10.64] ;  /* 0x0000000a0a2c7981 */ /* 0x000ee8000c1e1500 */
[----:B------:R0:W3:Y:S01]  /*f6c0*/  LDG.E.U16 R9, desc[UR10][R12.64] ;  /* 0x0000000a0c097981 */ /* 0x0000e2000c1e1500 */
[----:B------:R-:W-:-:S03]  /*f6d0*/  IMAD.WIDE R40, R3, 0x2, R38 ;  /* 0x0000000203287825 */ /* 0x000fc600078e0226 */
[----:B------:R-:W3:Y:S04]  /*f6e0*/  LDG.E.U16 R43, desc[UR10][R6.64] ;  /* 0x0000000a062b7981 */ /* 0x000ee8000c1e1500 */
[----:B------:R1:W3:Y:S01]  /*f6f0*/  LDG.E.U16 R40, desc[UR10][R40.64] ;  /* 0x0000000a28287981 */ /* 0x0002e2000c1e1500 */
[----:B0-----:R-:W-:-:S03]  /*f700*/  IMAD.WIDE R12, R3, 0x2, R32 ;  /* 0x00000002030c7825 */ /* 0x001fc600078e0220 */
[----:B------:R-:W3:Y:S04]  /*f710*/  LDL.64 R32, [R1+0x4d0] ;  /* 0x0004d00001207983 */ /* 0x000ee80000100a00 */
[----:B------:R2:W3:Y:S01]  /*f720*/  LDG.E.U16 R45, desc[UR10][R12.64] ;  /* 0x0000000a0c2d7981 */ /* 0x0004e2000c1e1500 */
[----:B-1----:R-:W0:Y:S01]  /*f730*/  LDC R41, c[0x0][0x3c4] ;  /* 0x0000f100ff297b82 */ /* 0x002e220000000800 */
[C---:B-----5:R-:W-:Y:S02]  /*f740*/  IMAD.WIDE R14, R3.reuse, 0x2, R28 ;  /* 0x00000002030e7825 */ /* 0x060fe400078e021c */
[----:B------:R-:W5:Y:S02]  /*f750*/  LDL.64 R28, [R1+0x3f0] ;  /* 0x0003f000011c7983 */ /* 0x000f640000100a00 */
[----:B--2---:R-:W-:-:S02]  /*f760*/  IMAD.WIDE R12, R3, 0x2, R26 ;  /* 0x00000002030c7825 */ /* 0x004fc400078e021a */
        /* <DEDUP_REMOVED lines=8> */
[----:B------:R-:W3:Y:S01]  /*f7f0*/  LDL.64 R24, [R1+0x6b8] ;  /* 0x0006b80001187983 */ /* 0x000ee20000100a00 */
[----:B------:R-:W-:-:S05]  /*f800*/  IMAD.WIDE R16, R3, 0x2, R16 ;  /* 0x0000000203107825 */ /* 0x000fca00078e0210 */
[----:B------:R1:W3:Y:S02]  /*f810*/  LDG.E.U16 R47, desc[UR10][R16.64] ;  /* 0x0000000a102f7981 */ /* 0x0002e4000c1e1500 */
[C---:B-1----:R-:W-:Y:S02]  /*f820*/  IMAD.WIDE R16, R3.reuse, 0x2, R34 ;  /* 0x0000000203107825 */ /* 0x042fe400078e0222 */
[----:B------:R1:W3:Y:S02]  /*f830*/  LDG.E.U16 R34, desc[UR10][R14.64] ;  /* 0x0000000a0e227981 */ /* 0x0002e4000c1e1500 */
[C---:B------:R-:W-:Y:S02]  /*f840*/  IMAD.WIDE R6, R3.reuse, 0x2, R36 ;  /* 0x0000000203067825 */ /* 0x040fe400078e0224 */
[----:B------:R-:W3:Y:S04]  /*f850*/  LDG.E.U16 R37, desc[UR10][R10.64] ;  /* 0x0000000a0a257981 */ /* 0x000ee8000c1e1500 */
[----:B------:R0:W3:Y:S01]  /*f860*/  LDG.E.U16 R36, desc[UR10][R6.64] ;  /* 0x0000000a06247981 */ /* 0x0000e2000c1e1500 */
[----:B-1----:R-:W-:-:S03]  /*f870*/  IMAD.WIDE R14, R3, 0x2, R90 ;  /* 0x00000002030e7825 */ /* 0x002fc600078e025a */
[----:B------:R-:W3:Y:S04]  /*f880*/  LDL.64 R90, [R1+0x3e0] ;  /* 0x0003e000015a7983 */ /* 0x000ee80000100a00 */
[----:B------:R-:W3:Y:S01]  /*f890*/  LDG.E.U16 R35, desc[UR10][R16.64] ;  /* 0x0000000a10237981 */ /* 0x000ee2000c1e1500 */
[----:B0-----:R-:W-:-:S03]  /*f8a0*/  IMAD.WIDE R6, R3, 0x2, R30 ;  /* 0x0000000203067825 */ /* 0x001fc600078e021e */
[----:B------:R0:W3:Y:S04]  /*f8b0*/  LDG.E.U16 R30, desc[UR10][R14.64] ;  /* 0x0000000a0e1e7981 */ /* 0x0000e8000c1e1500 */
[----:B------:R-:W3:Y:S01]  /*f8c0*/  LDG.E.U16 R31, desc[UR10][R6.64] ;  /* 0x0000000a061f7981 */ /* 0x000ee2000c1e1500 */
[----:B0-----:R-:W-:-:S03]  /*f8d0*/  IMAD.WIDE R14, R3, 0x2, R92 ;  /* 0x00000002030e7825 */ /* 0x001fc600078e025c */
[----:B------:R-:W3:Y:S01]  /*f8e0*/  LDL.64 R92, [R1+0x3d8] ;  /* 0x0003d800015c7983 */ /* 0x000ee20000100a00 */
[----:B------:R-:W-:-:S03]  /*f8f0*/  IMAD.WIDE R10, R3, 0x2, R32 ;  /* 0x00000002030a7825 */ /* 0x000fc600078e0220 */
[----:B------:R-:W3:Y:S04]  /*f900*/  LDG.E.U16 R33, desc[UR10][R12.64] ;  /* 0x0000000a0c217981 */ /* 0x000ee8000c1e1500 */
[----:B------:R5:W3:Y:S01]  /*f910*/  LDG.E.U16 R32, desc[UR10][R10.64] ;  /* 0x0000000a0a207981 */ /* 0x000ae2000c1e1500 */
[----:B------:R-:W-:-:S03]  /*f920*/  IMAD.WIDE R16, R3, 0x2, R108 ;  /* 0x0000000203107825 */ /* 0x000fc600078e026c */
[----:B------:R-:W3:Y:S01]  /*f930*/  LDL.64 R108, [R1+0x5a0] ;  /* 0x0005a000016c7983 */ /* 0x000ee20000100a00 */
[----:B-----5:R-:W-:-:S04]  /*f940*/  IMAD.WIDE R10, R3, 0x2, R28 ;  /* 0x00000002030a7825 */ /* 0x020fc800078e021c */
[C---:B--2---:R-:W-:Y:S01]  /*f950*/  IMAD.WIDE R6, R3.reuse, 0x2, R26 ;  /* 0x0000000203067825 */ /* 0x044fe200078e021a */
[----:B------:R4:W2:Y:S01]  /*f960*/  LDG.E.U16 R28, desc[UR10][R10.64] ;  /* 0x0000000a0a1c7981 */ /* 0x0008a2000c1e1500 */
[----:B------:R-:W0:Y:S03]  /*f970*/  LDC R26, c[0x0][0x3c4] ;  /* 0x0000f100ff1a7b82 */ /* 0x000e260000000800 */
[----:B------:R3:W5:Y:S01]  /*f980*/  LDG.E.U16 R27, desc[UR10][R6.64] ;  /* 0x0000000a061b7981 */ /* 0x000762000c1e1500 */
[----:B----4-:R-:W-:-:S03]  /*f990*/  IMAD.WIDE R10, R3, 0x2, R22 ;  /* 0x00000002030a7825 */ /* 0x010fc600078e0216 */
[----:B------:R1:W4:Y:S01]  /*f9a0*/  LDG.E.U16 R22, desc[UR10][R14.64] ;  /* 0x0000000a0e167981 */ /* 0x000322000c1e1500 */
[----:B---3--:R-:W-:-:S03]  /*f9b0*/  IMAD.WIDE R6, R3, 0x2, R18 ;  /* 0x0000000203067825 */ /* 0x008fc600078e0212 */
[----:B------:R3:W2:Y:S01]  /*f9c0*/  LDG.E.U16 R19, desc[UR10][R10.64] ;  /* 0x0000000a0a137981 */ /* 0x0006a2000c1e1500 */
[C---:B------:R-:W-:Y:S02]  /*f9d0*/  IMAD.WIDE R12, R3.reuse, 0x2, R88 ;  /* 0x00000002030c7825 */ /* 0x040fe400078e0258 */
[----:B------:R-:W0:Y:S01]  /*f9e0*/  LDC R88, c[0x0][0x3c4] ;  /* 0x0000f100ff587b82 */ /* 0x000e220000000800 */
[----:B------:R3:W2:Y:S01]  /*f9f0*/  LDG.E.U16 R18, desc[UR10][R6.64] ;  /* 0x0000000a06127981 */ /* 0x0006a2000c1e1500 */
[----:B-1----:R-:W-:-:S03]  /*fa00*/  IMAD.WIDE R14, R3, 0x2, R106 ;  /* 0x00000002030e7825 */ /* 0x002fc600078e026a */
[----:B------:R-:W2:Y:S01]  /*fa10*/  LDL.64 R106, [R1+0x628] ;  /* 0x00062800016a7983 */ /* 0x000ea20000100a00 */
[----:B---3--:R-:W-:-:S03]  /*fa20*/  IMAD.WIDE R10, R3, 0x2, R100 ;  /* 0x00000002030a7825 */ /* 0x008fc600078e0264 */
[----:B------:R-:W3:Y:S01]  /*fa30*/  LDL.64 R100, [R1+0x6a8] ;  /* 0x0006a80001647983 */ /* 0x000ee20000100a00 */
[----:B------:R-:W-:-:S03]  /*fa40*/  IMAD.WIDE R24, R3, 0x2, R24 ;  /* 0x0000000203187825 */ /* 0x000fc600078e0218 */
[----:B------:R1:W2:Y:S01]  /*fa50*/  LDG.E.U16 R29, desc[UR10][R12.64] ;  /* 0x0000000a0c1d7981 */ /* 0x0002a2000c1e1500 */
[----:B------:R-:W-:-:S03]  /*fa60*/  IMAD.WIDE R6, R3, 0x2, R104 ;  /* 0x0000000203067825 */ /* 0x000fc600078e0268 */
[----:B------:R1:W2:Y:S04]  /*fa70*/  LDG.E.U16 R24, desc[UR10][R24.64] ;  /* 0x0000000a18187981 */ /* 0x0002a8000c1e1500 */
[----:B------:R-:W2:Y:S01]  /*fa80*/  LDG.E.U16 R23, desc[UR10][R16.64] ;  /* 0x0000000a10177981 */ /* 0x000ea2000c1e1500 */
[C---:B-1----:R-:W-:Y:S02]  /*fa90*/  IMAD.WIDE R12, R3.reuse, 0x2, R86 ;  /* 0x00000002030c7825 */ /* 0x042fe400078e0256 */
[----:B------:R-:W1:Y:S01]  /*faa0*/  LDC R86, c[0x0][0x3c4] ;  /* 0x0000f100ff567b82 */ /* 0x000e620000000800 */
[----:B------:R-:W2:Y:S04]  /*fab0*/  LDL.64 R104, [R1+0x4a8] ;  /* 0x0004a80001687983 */ /* 0x000ea80000100a00 */
[----:B------:R0:W2:Y:S03]  /*fac0*/  LDG.E.U16 R21, desc[UR10][R12.64] ;  /* 0x0000000a0c157981 */ /* 0x0000a6000c1e1500 */
[----:B------:R-:W1:Y:S01]  /*fad0*/  LDC R25, c[0x0][0x3c4] ;  /* 0x0000f100ff197b82 */ /* 0x000e620000000800 */
[----:B------:R0:W4:Y:S04]  /*fae0*/  LDG.E.U16 R16, desc[UR10][R6.64] ;  /* 0x0000000a06107981 */ /* 0x000128000c1e1500 */
[----:B------:R-:W4:Y:S01]  /*faf0*/  LDG.E.U16 R17, desc[UR10][R14.64] ;  /* 0x0000000a0e117981 */ /* 0x000f22000c1e1500 */
[----:B0-----:R-:W-:-:S03]  /*fb00*/  IMAD.WIDE R12, R3, 0x2, R102 ;  /* 0x00000002030c7825 */ /* 0x001fc600078e0266 */
[----:B------:R-:W4:Y:S01]  /*fb10*/  LDL.64 R102, [R1+0x520] ;  /* 0x0005200001667983 */ /* 0x000f220000100a00 */
[----:B------:R-:W-:Y:S02]  /*fb20*/  IMAD.WIDE R6, R3, 0x2, R94 ;  /* 0x0000000203067825 */ /* 0x000fe400078e025e */
[----:B------:R-:W0:Y:S01]  /*fb30*/  LDC R94, c[0x0][0x3c4] ;  /* 0x0000f100ff5e7b82 */ /* 0x000e220000000800 */
[----:B------:R-:W4:Y:S04]  /*fb40*/  LDG.E.U16 R15, desc[UR10][R12.64] ;  /* 0x0000000a0c0f7981 */ /* 0x000f28000c1e1500 */
[----:B------:R1:W4:Y:S01]  /*fb50*/  LDG.E.U16 R14, desc[UR10][R10.64] ;  /* 0x0000000a0a0e7981 */ /* 0x000322000c1e1500 */
[----:B------:R-:W-:-:S03]  /*fb60*/  IMAD.SHL.U32 R88, R88, 0x8, RZ ;  /* 0x0000000858587824 */ /* 0x000fc600078e00ff */
[----:B------:R1:W4:Y:S02]  /*fb70*/  LDG.E.U16 R13, desc[UR10][R6.64] ;  /* 0x0000000a060d7981 */ /* 0x000324000c1e1500 */
[C---:B-1----:R-:W-:Y:S02]  /*fb80*/  IMAD.WIDE R10, R3.reuse, 0x2, R98 ;  /* 0x00000002030a7825 */ /* 0x042fe400078e0262 */
[----:B------:R-:W1:Y:S03]  /*fb90*/  LDC R99, c[0x0][0x3c4] ;  /* 0x0000f100ff637b82 */ /* 0x000e660000000800 */
[----:B------:R-:W4:Y:S01]  /*fba0*/  LDG.E.U16 R12, desc[UR10][R10.64] ;  /* 0x0000000a0a0c7981 */ /* 0x000f22000c1e1500 */
[----:B------:R-:W-:-:S04]  /*fbb0*/  IMAD.WIDE R6, R3, 0x2, R90 ;  /* 0x0000000203067825 */ /* 0x000fc800078e025a */
[----:B------:R-:W-:Y:S02]  /*fbc0*/  IMAD.WIDE R90, R41, 0x2, R134 ;  /* 0x00000002295a7825 */ /* 0x000fe400078e0286 */
[----:B------:R-:W1:Y:S01]  /*fbd0*/  LDC R41, c[0x0][0x3c4] ;  /* 0x0000f100ff297b82 */ /* 0x000e620000000800 */
[----:B------:R0:W4:Y:S01]  /*fbe0*/  LDG.E.U16 R11, desc[UR10][R6.64] ;  /* 0x0000000a060b7981 */ /* 0x000122000c1e1500 */
[----:B------:R-:W-:-:S04]  /*fbf0*/  IMAD.WIDE R86, R86, 0x2, R136 ;  /* 0x0000000256567825 */ /* 0x000fc800078e0288 */
[----:B------:R-:W-:-:S04]  /*fc00*/  IMAD.WIDE R90, R3, 0x2, R90 ;  /* 0x00000002035a7825 */ /* 0x000fc800078e025a */
[C---:B0-----:R-:W-:Y:S01]  /*fc10*/  IMAD.WIDE R6, R88.reuse, 0x2, R136 ;  /* 0x0000000258067825 */ /* 0x041fe200078e0288 */
[----:B------:R0:W4:Y:S03]  /*fc20*/  LDG.E.U16 R71, desc[UR10][R90.64] ;  /* 0x0000000a5a477981 */ /* 0x000126000c1e1500 */
[----:B------:R-:W-:-:S04]  /*fc30*/  IMAD.WIDE R88, R88, 0x2, R134 ;  /* 0x0000000258587825 */ /* 0x000fc800078e0286 */
[----:B------:R-:W-:-:S04]  /*fc40*/  IMAD.WIDE R6, R3, 0x2, R6 ;  /* 0x0000000203067825 */ /* 0x000fc800078e0206 */
[----:B------:R-:W-:Y:S02]  /*fc50*/  IMAD.SHL.U32 R25, R25, 0x2, RZ ;  /* 0x0000000219197824 */ /* 0x000fe400078e00ff */
[C---:B------:R-:W-:Y:S01]  /*fc60*/  IMAD.WIDE R88, R3.reuse, 0x2, R88 ;  /* 0x0000000203587825 */ /* 0x040fe200078e0258 */
[----:B------:R-:W4:Y:S03]  /*fc70*/  LDG.E.U16 R6, desc[UR10][R6.64] ;  /* 0x0000000a06067981 */ /* 0x000f26000c1e1500 */
[----:B------:R-:W-:-:S04]  /*fc80*/  IMAD.WIDE R86, R3, 0x2, R86 ;  /* 0x0000000203567825 */ /* 0x000fc800078e0256 */
[----:B0-----:R-:W-:Y:S01]  /*fc90*/  IMAD.WIDE R90, R25, 0x2, R134 ;  /* 0x00000002195a7825 */ /* 0x001fe200078e0286 */
[----:B------:R0:W4:Y:S03]  /*fca0*/  LDG.E.U16 R72, desc[UR10][R86.64] ;  /* 0x0000000a56487981 */ /* 0x000126000c1e1500 */
[----:B------:R-:W-:Y:S01]  /*fcb0*/  IMAD R94, R94, 0x3, RZ ;  /* 0x000000035e5e7824 */ /* 0x000fe200078e02ff */
[----:B------:R1:W4:Y:S01]  /*fcc0*/  LDG.E.U16 R7, desc[UR10][R88.64] ;  /* 0x0000000a58077981 */ /* 0x000322000c1e1500 */
[----:B------:R-:W-:-:S04]  /*fcd0*/  IMAD.WIDE R92, R3, 0x2, R92 ;  /* 0x00000002035c7825 */ /* 0x000fc800078e025c */
[----:B0-----:R-:W-:Y:S01]  /*fce0*/  IMAD.WIDE R86, R94, 0x2, R134 ;  /* 0x000000025e567825 */ /* 0x001fe200078e0286 */
[----:B------:R0:W5:Y:S03]  /*fcf0*/  LDG.E.U16 R10, desc[UR10][R92.64] ;  /* 0x0000000a5c0a7981 */ /* 0x000166000c1e1500 */
[----:B-1----:R-:W-:-:S04]  /*fd00*/  IMAD.WIDE R88, R25, 0x2, R136 ;  /* 0x0000000219587825 */ /* 0x002fc800078e0288 */
[----:B------:R-:W-:-:S04]  /*fd10*/  IMAD.WIDE R90, R3, 0x2, R90 ;  /* 0x00000002035a7825 */ /* 0x000fc800078e025a */
[----:B------:R-:W-:Y:S01]  /*fd20*/  IMAD.SHL.U32 R25, R26, 0x4, RZ ;  /* 0x000000041a197824 */ /* 0x000fe200078e00ff */
[----:B------:R1:W5:Y:S01]  /*fd30*/  LDG.E.U16 R56, desc[UR10][R90.64] ;  /* 0x0000000a5a387981 */ /* 0x000362000c1e1500 */
[----:B------:R-:W-:-:S04]  /*fd40*/  IMAD.WIDE R88, R3, 0x2, R88 ;  /* 0x0000000203587825 */ /* 0x000fc800078e0258 */
[----:B------:R-:W-:Y:S01]  /*fd50*/  IMAD.WIDE R86, R3, 0x2, R86 ;  /* 0x0000000203567825 */ /* 0x000fe200078e0256 */
[----:B------:R1:W5:Y:S03]  /*fd60*/  LDG.E.U16 R55, desc[UR10][R88.64] ;  /* 0x0000000a58377981 */ /* 0x000366000c1e1500 */
[----:B0-----:R-:W-:Y:S01]  /*fd70*/  IMAD R92, R41, 0x5, RZ ;  /* 0x00000005295c7824 */ /* 0x001fe200078e02ff */
[----:B------:R0:W5:Y:S01]  /*fd80*/  LDG.E.U16 R42, desc[UR10][R86.64] ;  /* 0x0000000a562a7981 */ /* 0x000162000c1e1500 */
[----:B-1----:R-:W-:-:S04]  /*fd90*/  IMAD.WIDE R90, R25, 0x2, R136 ;  /* 0x00000002195a7825 */ /* 0x002fc800078e0288 */
[----:B------:R-:W-:-:S04]  /*fda0*/  IMAD.WIDE R88, R25, 0x2, R134 ;  /* 0x0000000219587825 */ /* 0x000fc800078e0286 */
[----:B0-----:R-:W-:-:S04]  /*fdb0*/  IMAD.WIDE R86, R92, 0x2, R136 ;  /* 0x000000025c567825 */ /* 0x001fc800078e0288 */
[----:B------:R-:W-:-:S04]  /*fdc0*/  IMAD.WIDE R90, R3, 0x2, R90 ;  /* 0x00000002035a7825 */ /* 0x000fc800078e025a */
[----:B------:R-:W-:Y:S01]  /*fdd0*/  IMAD.WIDE R94, R94, 0x2, R136 ;  /* 0x000000025e5e7825 */ /* 0x000fe200078e0288 */
[----:B------:R0:W5:Y:S03]  /*fde0*/  LDG.E.U16 R26, desc[UR10][R90.64] ;  /* 0x0000000a5a1a7981 */ /* 0x000166000c1e1500 */
[----:B------:R-:W-:-:S04]  /*fdf0*/  IMAD.WIDE R88, R3, 0x2, R88 ;  /* 0x0000000203587825 */ /* 0x000fc800078e0258 */
[----:B------:R-:W-:Y:S01]  /*fe00*/  IMAD.WIDE R86, R3, 0x2, R86 ;  /* 0x0000000203567825 */ /* 0x000fe200078e0256 */
[----:B------:R1:W5:Y:S03]  /*fe10*/  LDG.E.U16 R25, desc[UR10][R88.64] ;  /* 0x0000000a58197981 */ /* 0x000366000c1e1500 */
[----:B0-----:R-:W-:Y:S02]  /*fe20*/  IMAD R90, R97, 0x6, RZ ;  /* 0x00000006615a7824 */ /* 0x001fe400078e02ff */
[----:B------:R-:W-:Y:S01]  /*fe30*/  IMAD.WIDE R94, R3, 0x2, R94 ;  /* 0x00000002035e7825 */ /* 0x000fe200078e025e */
[----:B------:R-:W5:Y:S03]  /*fe40*/  LDG.E.U16 R97, desc[UR10][R86.64] ;  /* 0x0000000a56617981 */ /* 0x000f66000c1e1500 */
[----:B------:R-:W-:Y:S01]  /*fe50*/  IMAD.WIDE R92, R92, 0x2, R134 ;  /* 0x000000025c5c7825 */ /* 0x000fe200078e0286 */
[----:B------:R0:W5:Y:S03]  /*fe60*/  LDG.E.U16 R41, desc[UR10][R94.64] ;  /* 0x0000000a5e297981 */ /* 0x000166000c1e1500 */
[----:B-1----:R-:W-:-:S04]  /*fe70*/  IMAD.WIDE R88, R90, 0x2, R136 ;  /* 0x000000025a587825 */ /* 0x002fc800078e0288 */
[----:B------:R-:W-:-:S04]  /*fe80*/  IMAD.WIDE R92, R3, 0x2, R92 ;  /* 0x00000002035c7825 */ /* 0x000fc800078e025c */
[----:B------:R-:W-:Y:S01]  /*fe90*/  IMAD.WIDE R90, R90, 0x2, R134 ;  /* 0x000000025a5a7825 */ /* 0x000fe200078e0286 */
[----:B------:R1:W5:Y:S03]  /*fea0*/  LDG.E.U16 R98, desc[UR10][R92.64] ;  /* 0x0000000a5c627981 */ /* 0x000366000c1e1500 */
[----:B0-----:R-:W-:Y:S02]  /*feb0*/  IMAD R94, R99, 0x7, RZ ;  /* 0x00000007635e7824 */ /* 0x001fe400078e02ff */
[----:B------:R-:W-:-:S04]  /*fec0*/  IMAD.WIDE R88, R3, 0x2, R88 ;  /* 0x0000000203587825 */ /* 0x000fc800078e0258 */
[----:B------:R-:W-:-:S04]  /*fed0*/  IMAD.WIDE R90, R3, 0x2, R90 ;  /* 0x00000002035a7825 */ /* 0x000fc800078e025a */
[----:B-1----:R-:W-:Y:S02]  /*fee0*/  IMAD.WIDE R92, R94, 0x2, R136 ;  /* 0x000000025e5c7825 */ /* 0x002fe400078e0288 */
[----:B------:R-:W5:Y:S02]  /*fef0*/  LDG.E.U16 R90, desc[UR10][R90.64] ;  /* 0x0000000a5a5a7981 */ /* 0x000f64000c1e1500 */
[----:B------:R-:W-:-:S06]  /*ff00*/  IMAD.WIDE R92, R3, 0x2, R92 ;  /* 0x00000002035c7825 */ /* 0x000fcc00078e025c */
[----:B------:R-:W5:Y:S01]  /*ff10*/  LDG.E.U16 R92, desc[UR10][R92.64] ;  /* 0x0000000a5c5c7981 */ /* 0x000f62000c1e1500 */
[----:B---3--:R-:W-:-:S03]  /*ff20*/  IMAD.WIDE R86, R3, 0x2, R100 ;  /* 0x0000000203567825 */ /* 0x008fc600078e0264 */
[----:B------:R-:W3:Y:S04]  /*ff30*/  LDG.E.U16 R100, desc[UR10][R88.64] ;  /* 0x0000000a58647981 */ /* 0x000ee8000c1e1500 */
[----:B------:R0:W3:Y:S02]  /*ff40*/  LDG.E.U16 R99, desc[UR10][R86.64] ;  /* 0x0000000a56637981 */ /* 0x0000e4000c1e1500 */
[C---:B0-----:R-:W-:Y:S02]  /*ff50*/  IMAD.WIDE R86, R3.reuse, 0x2, R112 ;  /* 0x0000000203567825 */ /* 0x041fe400078e0270 */
[----:B------:R-:W3:Y:S02]  /*ff60*/  LDL.64 R112, [R1+0x440] ;  /* 0x0004400001707983 */ /* 0x000ee40000100a00 */
[----:B--2---:R-:W-:-:S02]  /*ff70*/  IMAD.WIDE R88, R3, 0x2, R106 ;  /* 0x0000000203587825 */ /* 0x004fc400078e026a */
[----:B------:R-:W2:Y:S04]  /*ff80*/  LDL.64 R106, [R1+0x438] ;  /* 0x00043800016a7983 */ /* 0x000ea80000100a00 */
[----:B------:R0:W2:Y:S04]  /*ff90*/  LDG.E.U16 R91, desc[UR10][R86.64] ;  /* 0x0000000a565b7981 */ /* 0x0000a8000c1e1500 */
[----:B------:R1:W2:Y:S01]  /*ffa0*/  LDG.E.U16 R101, desc[UR10][R88.64] ;  /* 0x0000000a58657981 */ /* 0x0002a2000c1e1500 */
[----:B0-----:R-:W-:-:S03]  /*ffb0*/  IMAD.WIDE R86, R3, 0x2, R118 ;  /* 0x0000000203567825 */ /* 0x001fc600078e0276 */
[----:B------:R-:W5:Y:S01]  /*ffc0*/  LDL.64 R118, [R1+0x618] ;  /* 0x0006180001767983 */ /* 0x000f620000100a00 */
[----:B-1----:R-:W-:-:S03]  /*ffd0*/  IMAD.WIDE R88, R3, 0x2, R114 ;  /* 0x0000000203587825 */ /* 0x002fc600078e0272 */
[----:B------:R-:W5:Y:S04]  /*ffe0*/  LDL.64 R114, [R1+0x3d0] ;  /* 0x0003d00001727983 */ /* 0x000f680000100a00 */
[----:B------:R0:W5:Y:S04]  /*fff0*/  LDG.E.U16 R93, desc[UR10][R86.64] ;  /* 0x0000000a565d7981 */ /* 0x000168000c1e1500 */
[----:B------:R-:W5:Y:S01]  /*10000*/  LDG.E.U16 R88, desc[UR10][R88.64] ;  /* 0x0000000a58587981 */ /* 0x000f62000c1e1500 */
[----:B0-----:R-:W-:-:S03]  /*10010*/  IMAD.WIDE R86, R3, 0x2, R108 ;  /* 0x0000000203567825 */ /* 0x001fc600078e026c */
[----:B------:R-:W5:Y:S04]  /*10020*/  LDL.64 R108, [R1+0x3c8] ;  /* 0x0003c800016c7983 */ /* 0x000f680000100a00 */
[----:B------:R0:W5:Y:S02]  /*10030*/  LDG.E.U16 R89, desc[UR10][R86.64] ;  /* 0x0000000a56597981 */ /* 0x000164000c1e1500 */
[----:B0-----:R-:W-:Y:S02]  /*10040*/  IMAD.WIDE R86, R3, 0x2, R116 ;  /* 0x0000000203567825 */ /* 0x001fe400078e0274 */
[----:B------:R-:W5:Y:S02]  /*10050*/  LDL.64 R116, [R1+0x698] ;  /* 0x0006980001747983 */ /* 0x000f640000100a00 */
[----:B------:R-:W-:-:S04]  /*10060*/  IMAD.WIDE R94, R94, 0x2, R134 ;  /* 0x000000025e5e7825 */ /* 0x000fc800078e0286 */
[----:B------:R-:W-:-:S06]  /*10070*/  IMAD.WIDE R94, R3, 0x2, R94 ;  /* 0x00000002035e7825 */ /* 0x000fcc00078e025e */
[----:B------:R-:W5:Y:S04]  /*10080*/  LDG.E.U16 R94, desc[UR10][R94.64] ;  /* 0x0000000a5e5e7981 */ /* 0x000f68000c1e1500 */
[----:B------:R4:W5:Y:S02]  /*10090*/  LDG.E.U16 R95, desc[UR10][R86.64] ;  /* 0x0000000a565f7981 */ /* 0x000964000c1e1500 */
[----:B----4-:R-:W-:-:S05]  /*100a0*/  IMAD.WIDE R86, R3, 0x2, R102 ;  /* 0x0000000203567825 */ /* 0x010fca00078e0266 */
[----:B------:R0:W4:Y:S02]  /*100b0*/  LDG.E.U16 R102, desc[UR10][R86.64] ;  /* 0x0000000a56667981 */ /* 0x000124000c1e1500 */
[C---:B0-----:R-:W-:Y:S02]  /*100c0*/  IMAD.WIDE R86, R3.reuse, 0x2, R110 ;  /* 0x0000000203567825 */ /* 0x041fe400078e026e */
[----:B------:R-:W4:Y:S04]  /*100d0*/  LDL.64 R110, [R1+0x690] ;  /* 0x00069000016e7983 */ /* 0x000f280000100a00 */
[----:B------:R0:W4:Y:S02]  /*100e0*/  LDG.E.U16 R103, desc[UR10][R86.64] ;  /* 0x0000000a56677981 */ /* 0x000124000c1e1500 */
[----:B0-----:R-:W-:-:S05]  /*100f0*/  IMAD.WIDE R86, R3, 0x2, R104 ;  /* 0x0000000203567825 */ /* 0x001fca00078e0268 */
[----:B------:R3:W4:Y:S02]  /*10100*/  LDG.E.U16 R104, desc[UR10][R86.64] ;  /* 0x0000000a56687981 */ /* 0x000724000c1e1500 */
[C---:B---3--:R-:W-:Y:S02]  /*10110*/  IMAD.WIDE R86, R3.reuse, 0x2, R112 ;  /* 0x0000000203567825 */ /* 0x048fe400078e0270 */
[----:B------:R-:W3:Y:S04]  /*10120*/  LDL.64 R112, [R1+0x610] ;  /* 0x0006100001707983 */ /* 0x000ee80000100a00 */
[----:B------:R2:W3:Y:S02]  /*10130*/  LDG.E.U16 R105, desc[UR10][R86.64] ;  /* 0x0000000a56697981 */ /* 0x0004e4000c1e1500 */
[----:B--2---:R-:W-:-:S05]  /*10140*/  IMAD.WIDE R86, R3, 0x2, R106 ;  /* 0x0000000203567825 */ /* 0x004fca00078e026a */
[----:B------:R5:W2:Y:S02]  /*10150*/  LDG.E.U16 R106, desc[UR10][R86.64] ;  /* 0x0000000a566a7981 */ /* 0x000aa4000c1e1500 */
[C---:B-----5:R-:W-:Y:S02]  /*10160*/  IMAD.WIDE R86, R3.reuse, 0x2, R114 ;  /* 0x0000000203567825 */ /* 0x060fe400078e0272 */
[----:B------:R-:W5:Y:S04]  /*10170*/  LDL.64 R114, [R1+0x590] ;  /* 0x0005900001727983 */ /* 0x000f680000100a00 */
[----:B------:R0:W2:Y:S02]  /*10180*/  LDG.E.U16 R107, desc[UR10][R86.64] ;  /* 0x0000000a566b7981 */ /* 0x0000a4000c1e1500 */
[----:B0-----:R-:W-:-:S05]  /*10190*/  IMAD.WIDE R86, R3, 0x2, R108 ;  /* 0x0000000203567825 */ /* 0x001fca00078e026c */
[----:B------:R0:W2:Y:S02]  /*101a0*/  LDG.E.U16 R108, desc[UR10][R86.64] ;  /* 0x0000000a566c7981 */ /* 0x0000a4000c1e1500 */
[C---:B0-----:R-:W-:Y:S02]  /*101b0*/  IMAD.WIDE R86, R3.reuse, 0x2, R116 ;  /* 0x0000000203567825 */ /* 0x041fe400078e0274 */
[----:B------:R-:W2:Y:S04]  /*101c0*/  LDL.64 R116, [R1+0x510] ;  /* 0x0005100001747983 */ /* 0x000ea80000100a00 */
[----:B------:R4:W2:Y:S02]  /*101d0*/  LDG.E.U16 R109, desc[UR10][R86.64] ;  /* 0x0000000a566d7981 */ /* 0x0008a4000c1e1500 */
[----:B----4-:R-:W-:-:S05]  /*101e0*/  IMAD.WIDE R86, R3, 0x2, R110 ;  /* 0x0000000203567825 */ /* 0x010fca00078e026e */
[----:B------:R0:W4:Y:S02]  /*101f0*/  LDG.E.U16 R110, desc[UR10][R86.64] ;  /* 0x0000000a566e7981 */ /* 0x000124000c1e1500 */
[C---:B0-----:R-:W-:Y:S02]  /*10200*/  IMAD.WIDE R86, R3.reuse, 0x2, R118 ;  /* 0x0000000203567825 */ /* 0x041fe400078e0276 */
[----:B------:R-:W4:Y:S04]  /*10210*/  LDL.64 R118, [R1+0x498] ;  /* 0x0004980001767983 */ /* 0x000f280000100a00 */
[----:B------:R3:W4:Y:S02]  /*10220*/  LDG.E.U16 R111, desc[UR10][R86.64] ;  /* 0x0000000a566f7981 */ /* 0x000724000c1e1500 */
[----:B---3--:R-:W-:-:S05]  /*10230*/  IMAD.WIDE R86, R3, 0x2, R112 ;  /* 0x0000000203567825 */ /* 0x008fca00078e0270 */
[----:B------:R0:W3:Y:S02]  /*10240*/  LDG.E.U16 R112, desc[UR10][R86.64] ;  /* 0x0000000a56707981 */ /* 0x0000e4000c1e1500 */
[C---:B0-----:R-:W-:Y:S02]  /*10250*/  IMAD.WIDE R86, R3.reuse, 0x2, R120 ;  /* 0x0000000203567825 */ /* 0x041fe400078e0278 */
[----:B------:R-:W3:Y:S04]  /*10260*/  LDL.64 R120, [R1+0x428] ;  /* 0x0004280001787983 */ /* 0x000ee80000100a00 */
[----:B------:R5:W3:Y:S02]  /*10270*/  LDG.E.U16 R113, desc[UR10][R86.64] ;  /* 0x0000000a56717981 */ /* 0x000ae4000c1e1500 */
[----:B-----5:R-:W-:-:S05]  /*10280*/  IMAD.WIDE R86, R3, 0x2, R114 ;  /* 0x0000000203567825 */ /* 0x020fca00078e0272 */
[----:B------:R0:W5:Y:S02]  /*10290*/  LDG.E.U16 R114, desc[UR10][R86.64] ;  /* 0x0000000a56727981 */ /* 0x000164000c1e1500 */
[C---:B0-----:R-:W-:Y:S02]  /*102a0*/  IMAD.WIDE R86, R3.reuse, 0x2, R122 ;  /* 0x0000000203567825 */ /* 0x041fe400078e027a */
[----:B------:R-:W5:Y:S04]  /*102b0*/  LDL.64 R122, [R1+0x3b8] ;  /* 0x0003b800017a7983 */ /* 0x000f680000100a00 */
[----:B------:R2:W5:Y:S02]  /*102c0*/  LDG.E.U16 R115, desc[UR10][R86.64] ;  /* 0x0000000a56737981 */ /* 0x000564000c1e1500 */
[----:B--2---:R-:W-:-:S05]  /*102d0*/  IMAD.WIDE R86, R3, 0x2, R116 ;  /* 0x0000000203567825 */ /* 0x004fca00078e0274 */
        /* <DEDUP_REMOVED lines=17> */
[----:B------:R-:W3:Y:S04]  /*103f0*/  LDL.64 R138, [R1+0x3a0] ;  /* 0x0003a000018a7983 */ /* 0x000ee80000100a00 */
[----:B------:R2:W3:Y:S02]  /*10400*/  LDG.E.U16 R123, desc[UR10][R86.64] ;  /* 0x0000000a567b7981 */ /* 0x0004e4000c1e1500 */
[----:B--2---:R-:W-:-:S05]  /*10410*/  IMAD.WIDE R86, R3, 0x2, R124 ;  /* 0x0000000203567825 */ /* 0x004fca00078e027c */
[----:B------:R0:W2:Y:S04]  /*10420*/  LDG.E.U16 R124, desc[UR10][R86.64] ;  /* 0x0000000a567c7981 */ /* 0x0000a8000c1e1500 */
[----:B------:R-:W0:Y:S02]  /*10430*/  LDL.64 R86, [R1+0x608] ;  /* 0x0006080001567983 */ /* 0x000e240000100a00 */
[----:B0-----:R-:W-:-:S05]  /*10440*/  IMAD.WIDE R86, R3, 0x2, R86 ;  /* 0x0000000203567825 */ /* 0x001fca00078e0256 */
[----:B------:R4:W2:Y:S02]  /*10450*/  LDG.E.U16 R125, desc[UR10][R86.64] ;  /* 0x0000000a567d7981 */ /* 0x0008a4000c1e1500 */
[----:B----4-:R-:W-:-:S05]  /*10460*/  IMAD.WIDE R86, R3, 0x2, R126 ;  /* 0x0000000203567825 */ /* 0x010fca00078e027e */
[----:B------:R0:W4:Y:S04]  /*10470*/  LDG.E.U16 R126, desc[UR10][R86.64] ;  /* 0x0000000a567e7981 */ /* 0x000128000c1e1500 */
[----:B------:R-:W0:Y:S02]  /*10480*/  LDL.64 R86, [R1+0x588] ;  /* 0x0005880001567983 */ /* 0x000e240000100a00 */
[----:B0-----:R-:W-:-:S05]  /*10490*/  IMAD.WIDE R86, R3, 0x2, R86 ;  /* 0x0000000203567825 */ /* 0x001fca00078e0256 */
[----:B------:R0:W2:Y:S02]  /*104a0*/  LDG.E.U16 R127, desc[UR10][R86.64] ;  /* 0x0000000a567f7981 */ /* 0x0000a4000c1e1500 */
[----:B0-----:R-:W-:-:S05]  /*104b0*/  IMAD.WIDE R86, R3, 0x2, R128 ;  /* 0x0000000203567825 */ /* 0x001fca00078e0280 */
[----:B------:R0:W2:Y:S04]  /*104c0*/  LDG.E.U16 R128, desc[UR10][R86.64] ;  /* 0x0000000a56807981 */ /* 0x0000a8000c1e1500 */
[----:B------:R-:W0:Y:S02]  /*104d0*/  LDL.64 R86, [R1+0x3b0] ;  /* 0x0003b00001567983 */ /* 0x000e240000100a00 */
[----:B0-----:R-:W-:-:S05]  /*104e0*/  IMAD.WIDE R86, R3, 0x2, R86 ;  /* 0x0000000203567825 */ /* 0x001fca00078e0256 */
[----:B------:R3:W2:Y:S02]  /*104f0*/  LDG.E.U16 R129, desc[UR10][R86.64] ;  /* 0x0000000a56817981 */ /* 0x0006a4000c1e1500 */
[----:B---3--:R-:W-:-:S05]  /*10500*/  IMAD.WIDE R86, R3, 0x2, R130 ;  /* 0x0000000203567825 */ /* 0x008fca00078e0282 */
[----:B------:R0:W3:Y:S04]  /*10510*/  LDG.E.U16 R130, desc[UR10][R86.64] ;  /* 0x0000000a56827981 */ /* 0x0000e8000c1e1500 */
[----:B------:R-:W0:Y:S02]  /*10520*/  LDL.64 R86, [R1+0x3a8] ;  /* 0x0003a80001567983 */ /* 0x000e240000100a00 */
[----:B0-----:R-:W-:-:S05]  /*10530*/  IMAD.WIDE R86, R3, 0x2, R86 ;  /* 0x0000000203567825 */ /* 0x001fca00078e0256 */
[----:B------:R0:W2:Y:S02]  /*10540*/  LDG.E.U16 R131, desc[UR10][R86.64] ;  /* 0x0000000a56837981 */ /* 0x0000a4000c1e1500 */
[----:B0-----:R-:W-:-:S05]  /*10550*/  IMAD.WIDE R86, R3, 0x2, R138 ;  /* 0x0000000203567825 */ /* 0x001fca00078e028a */
[----:B------:R0:W2:Y:S04]  /*10560*/  LDG.E.U16 R138, desc[UR10][R86.64] ;  /* 0x0000000a568a7981 */ /* 0x0000a8000c1e1500 */
[----:B------:R-:W0:Y:S02]  /*10570*/  LDL.64 R86, [R1+0x398] ;  /* 0x0003980001567983 */ /* 0x000e240000100a00 */
        /* <DEDUP_REMOVED lines=8> */
[----:B------:R-:W0:Y:S01]  /*10600*/  LDL.64 R86, [R1+0x380] ;  /* 0x0003800001567983 */ /* 0x000e220000100a00 */
[----:B------:R-:W-:-:S03]  /*10610*/  LOP3.LUT R149, R133, 0x10, RZ, 0x3c, !PT ;  /* 0x0000001085957812 */ /* 0x000fc600078e3cff */
        /* <DEDUP_REMOVED lines=28> */
[----:B0-----:R-:W-:-:S06]  /*107e0*/  IMAD.WIDE R86, R3, 0x2, R86 ;  /* 0x0000000203567825 */ /* 0x001fcc00078e0256 */
[----:B------:R0:W2:Y:S04]  /*107f0*/  LDG.E.U16 R86, desc[UR10][R86.64] ;  /* 0x0000000a56567981 */ /* 0x0000a8000c1e1500 */
[----:B------:R-:W-:Y:S04]  /*10800*/  STS.U16 [R149+UR9+0x21880], R60 ;  /* 0x0218803c95007988 */ /* 0x000fe80008000409 */
[----:B------:R-:W-:Y:S01]  /*10810*/  STS.U16 [R149+UR9+0x29880], R59 ;  /* 0x0298803b95007988 */ /* 0x000fe20008000409 */
[----:B0-----:R-:W-:-:S03]  /*10820*/  LOP3.LUT R87, R133, 0x20, RZ, 0x3c, !PT ;  /* 0x0000002085577812 */ /* 0x001fc600078e3cff */
[----:B------:R-:W-:Y:S04]  /*10830*/  STS.U16 [R149+UR9+0x21c80], R58 ;  /* 0x021c803a95007988 */ /* 0x000fe80008000409 */
[----:B------:R0:W-:Y:S04]  /*10840*/  STS.U16 [R149+UR9+0x29c80], R57 ;  /* 0x029c803995007988 */ /* 0x0001e80008000409 */
[----:B------:R-:W-:Y:S04]  /*10850*/  STS.U16 [R87+UR9+0x28100], R56 ;  /* 0x0281003857007988 */ /* 0x000fe80008000409 */
[----:B------:R-:W-:Y:S04]  /*10860*/  STS.U16 [R87+UR9+0x20100], R55 ;  /* 0x0201003757007988 */ /* 0x000fe80008000409 */
[----:B------:R-:W-:Y:S04]  /*10870*/  STS.U16 [R87+UR9+0x20500], R54 ;  /* 0x0205003657007988 */ /* 0x000fe80008000409 */
[----:B------:R-:W-:Y:S04]  /*10880*/  STS.U16 [R87+UR9+0x28500], R53 ;  /* 0x0285003557007988 */ /* 0x000fe80008000409 */
[----:B------:R-:W-:Y:S04]  /*10890*/  STS.U16 [R87+UR9+0x20900], R52 ;  /* 0x0209003457007988 */ /* 0x000fe80008000409 */
[----:B------:R-:W-:Y:S04]  /*108a0*/  STS.U16 [R87+UR9+0x28900], R51 ;  /* 0x0289003357007988 */ /* 0x000fe80008000409 */
[----:B------:R-:W-:Y:S04]  /*108b0*/  STS.U16 [R87+UR9+0x20d00], R50 ;  /* 0x020d003257007988 */ /* 0x000fe80008000409 */
[----:B------:R1:W-:Y:S01]  /*108c0*/  STS.U16 [R87+UR9+0x28d00], R8 ;  /* 0x028d000857007988 */ /* 0x0003e20008000409 */
[----:B------:R-:W-:-:S03]  /*108d0*/  LOP3.LUT R214, R133, 0x30, RZ, 0x3c, !PT ;  /* 0x0000003085d67812 */ /* 0x000fc600078e3cff */
[----:B------:R0:W-:Y:S04]  /*108e0*/  STS.U16 [R87+UR9+0x21100], R9 ;  /* 0x0211000957007988 */ /* 0x0001e80008000409 */
[----:B------:R-:W-:Y:S04]  /*108f0*/  STS.U16 [R87+UR9+0x29100], R49 ;  /* 0x0291003157007988 */ /* 0x000fe80008000409 */
[----:B------:R-:W-:Y:S04]  /*10900*/  STS.U16 [R87+UR9+0x21500], R48 ;  /* 0x0215003057007988 */ /* 0x000fe80008000409 */
[----:B------:R-:W-:Y:S04]  /*10910*/  STS.U16 [R87+UR9+0x29500], R47 ;  /* 0x0295002f57007988 */ /* 0x000fe80008000409 */
[----:B------:R-:W-:Y:S04]  /*10920*/  STS.U16 [R87+UR9+0x21900], R46 ;  /* 0x0219002e57007988 */ /* 0x000fe80008000409 */
[----:B------:R-:W-:Y:S04]  /*10930*/  STS.U16 [R87+UR9+0x29900], R45 ;  /* 0x0299002d57007988 */ /* 0x000fe80008000409 */
[----:B------:R-:W-:Y:S01]  /*10940*/  STS.U16 [R87+UR9+0x21d00], R44 ;  /* 0x021d002c57007988 */ /* 0x000fe20008000409 */
[----:B0-----:R-:W0:Y:S03]  /*10950*/  S2R R149, SR_TID.X ;  /* 0x0000000000957919 */ /* 0x001e260000002100 */
        /* <DEDUP_REMOVED lines=26> */
[----:B-1----:R-:W-:-:S03]  /*10b00*/  LOP3.LUT R8, R133, 0x50, RZ, 0x3c, !PT ;  /* 0x0000005085087812 */ /* 0x002fc600078e3cff */
[----:B------:R-:W-:Y:S04]  /*10b10*/  STS.U16 [R58+UR9+0x21200], R17 ;  /* 0x021200113a007988 */ /* 0x000fe80008000409 */
[----:B------:R-:W-:Y:S04]  /*10b20*/  STS.U16 [R58+UR9+0x29200], R16 ;  /* 0x029200103a007988 */ /* 0x000fe80008000409 */
[----:B------:R-:W-:Y:S04]  /*10b30*/  STS.U16 [R58+UR9+0x21600], R15 ;  /* 0x0216000f3a007988 */ /* 0x000fe80008000409 */
[----:B------:R-:W-:Y:S01]  /*10b40*/  STS.U16 [R58+UR9+0x29600], R14 ;  /* 0x0296000e3a007988 */ /* 0x000fe20008000409 */
[----:B0-----:R-:W-:-:S03]  /*10b50*/  LOP3.LUT R7, R149, 0x3f, RZ, 0xc0, !PT ;  /* 0x0000003f95077812 */ /* 0x001fc600078ec0ff */
[----:B------:R-:W-:Y:S01]  /*10b60*/  STS.U16 [R58+UR9+0x21a00], R13 ;  /* 0x021a000d3a007988 */ /* 0x000fe20008000409 */
[----:B------:R-:W-:-:S03]  /*10b70*/  LOP3.LUT R6, R149, 0xc0, RZ, 0xc0, !PT ;  /* 0x000000c095067812 */ /* 0x000fc600078ec0ff */
[----:B------:R-:W-:Y:S01]  /*10b80*/  STS.U16 [R58+UR9+0x29a00], R12 ;  /* 0x029a000c3a007988 */ /* 0x000fe20008000409 */
[----:B------:R-:W-:-:S03]  /*10b90*/  LOP3.LUT R51, R149, 0x3f, RZ, 0xc0, !PT ;  /* 0x0000003f95337812 */ /* 0x000fc600078ec0ff */
[----:B------:R-:W-:Y:S01]  /*10ba0*/  STS.U16 [R58+UR9+0x21e00], R11 ;  /* 0x021e000b3a007988 */ /* 0x000fe20008000409 */
[----:B------:R-:W-:-:S03]  /*10bb0*/  LOP3.LUT R50, R149, 0xc0, RZ, 0xc0, !PT ;  /* 0x000000c095327812 */ /* 0x000fc600078ec0ff */
[----:B------:R-:W-:Y:S04]  /*10bc0*/  STS.U16 [R58+UR9+0x29e00], R10 ;  /* 0x029e000a3a007988 */ /* 0x000fe80008000409 */
[----:B------:R-:W-:Y:S01]  /*10bd0*/  STS.U16 [R8+UR9+0x20280], R97 ;  /* 0x0202806108007988 */ /* 0x000fe20008000409 */
[----:B------:R-:W-:-:S03]  /*10be0*/  IMAD R6, R6, 0x40, R7 ;  /* 0x0000004006067824 */ /* 0x000fc600078e0207 */
[----:B------:R-:W-:Y:S01]  /*10bf0*/  STS.U16 [R8+UR9+0x28280], R98 ;  /* 0x0282806208007988 */ /* 0x000fe20008000409 */
[----:B------:R-:W-:-:S03]  /*10c00*/  IMAD R7, R50, 0x40, R51 ;  /* 0x0000004032077824 */ /* 0x000fc600078e0233 */
[----:B------:R-:W-:Y:S04]  /*10c10*/  STS.U16 [R8+UR9+0x20680], R99 ;  /* 0x0206806308007988 */ /* 0x000fe80008000409 */
[----:B------:R-:W-:Y:S04]  /*10c20*/  STS.U16 [R8+UR9+0x28680], R91 ;  /* 0x0286805b08007988 */ /* 0x000fe80008000409 */
[----:B------:R-:W-:Y:S01]  /*10c30*/  STS.U16 [R8+UR9+0x20a80], R101 ;  /* 0x020a806508007988 */ /* 0x000fe20008000409 */
[----:B------:R-:W-:-:S03]  /*10c40*/  IMAD.SHL.U32 R6, R6, 0x2, RZ ;  /* 0x0000000206067824 */ /* 0x000fc600078e00ff */
[----:B------:R-:W-:Y:S01]  /*10c50*/  STS.U16 [R8+UR9+0x28a80], R93 ;  /* 0x028a805d08007988 */ /* 0x000fe20008000409 */
[----:B------:R-:W-:-:S03]  /*10c60*/  IMAD.SHL.U32 R7, R7, 0x2, RZ ;  /* 0x0000000207077824 */ /* 0x000fc600078e00ff */
[----:B------:R-:W-:Y:S04]  /*10c70*/  STS.U16 [R8+UR9+0x20e80], R88 ;  /* 0x020e805808007988 */ /* 0x000fe80008000409 */
[----:B------:R-:W-:Y:S04]  /*10c80*/  STS.U16 [R8+UR9+0x28e80], R89 ;  /* 0x028e805908007988 */ /* 0x000fe80008000409 */
        /* <DEDUP_REMOVED lines=8> */
[----:B------:R-:W-:-:S03]  /*10d10*/  SHF.R.U32.HI R9, RZ, 0x2, R9 ;  /* 0x00000002ff097819 */ /* 0x000fc60000011609 */
[----:B------:R-:W-:Y:S04]  /*10d20*/  STS.U16 [R8+UR9+0x29a80], R106 ;  /* 0x029a806a08007988 */ /* 0x000fe80008000409 */
[----:B------:R-:W-:Y:S04]  /*10d30*/  STS.U16 [R8+UR9+0x21e80], R107 ;  /* 0x021e806b08007988 */ /* 0x000fe80008000409 */
[----:B------:R0:W-:Y:S04]  /*10d40*/  STS.U16 [R8+UR9+0x29e80], R108 ;  /* 0x029e806c08007988 */ /* 0x0001e80008000409 */
[----:B------:R-:W-:Y:S04]  /*10d50*/  STS.U16 [R6+UR9+0x20300], R100 ;  /* 0x0203006406007988 */ /* 0x000fe80008000409 */
[----:B------:R-:W-:Y:S01]  /*10d60*/  STS.U16 [R6+UR9+0x28300], R90 ;  /* 0x0283005a06007988 */ /* 0x000fe20008000409 */
[----:B0-----:R-:W-:-:S03]  /*10d70*/  LOP3.LUT R8, R149, 0x10, RZ, 0xc0, !PT ;  /* 0x0000001095087812 */ /* 0x001fc600078ec0ff */
[----:B------:R-:W-:Y:S04]  /*10d80*/  STS.U16 [R6+UR9+0x20700], R109 ;  /* 0x0207006d06007988 */ /* 0x000fe80008000409 */
[----:B------:R-:W-:Y:S01]  /*10d90*/  STS.U16 [R6+UR9+0x28700], R110 ;  /* 0x0287006e06007988 */ /* 0x000fe20008000409 */
[----:B------:R-:W-:-:S03]  /*10da0*/  IMAD.IADD R33, R8, 0x1, R9 ;  /* 0x0000000108217824 */ /* 0x000fc600078e0209 */
        /* <DEDUP_REMOVED lines=11> */
[----:B-----5:R-:W-:Y:S04]  /*10e60*/  STS.U16 [R6+UR9+0x29f00], R122 ;  /* 0x029f007a06007988 */ /* 0x020fe80008000409 */
[----:B--2---:R0:W-:Y:S04]  /*10e70*/  STS.U16 [R7+UR9+0x21b80], R139 ;  /* 0x021b808b07007988 */ /* 0x0041e80008000409 */
[----:B------:R1:W-:Y:S01]  /*10e80*/  STS.U16 [R7+UR9+0x29b80], R140 ;  /* 0x029b808c07007988 */ /* 0x0003e20008000409 */
[----:B0-----:R-:W-:-:S05]  /*10e90*/  IADD3 R139, P4, PT, R4, 0x40, RZ ;  /* 0x00000040048b7810 */ /* 0x001fca0007f9e0ff */
[----:B-1----:R-:W-:Y:S01]  /*10ea0*/  IMAD.X R140, RZ, RZ, R5, P4 ;  /* 0x000000ffff8c7224 */ /* 0x002fe200020e0605 */
[----:B------:R-:W-:-:S05]  /*10eb0*/  IADD3 R33, P4, PT, R33, R4, RZ ;  /* 0x0000000421217210 */ /* 0x000fca0007f9e0ff */
[----:B------:R-:W-:Y:S01]  /*10ec0*/  IMAD.X R34, RZ, RZ, R5, P4 ;  /* 0x000000ffff227224 */ /* 0x000fe200020e0605 */
[----:B------:R-:W-:-:S05]  /*10ed0*/  IADD3 R21, P4, PT, R33, 0x40, RZ ;  /* 0x0000004021157810 */ /* 0x000fca0007f9e0ff */
[----:B------:R-:W-:Y:S01]  /*10ee0*/  IMAD.X R22, RZ, RZ, R34, P4 ;  /* 0x000000ffff167224 */ /* 0x000fe200020e0622 */
[----:B------:R-:W-:-:S05]  /*10ef0*/  IADD3 R23, P4, PT, R33, 0x42, RZ ;  /* 0x0000004221177810 */ /* 0x000fca0007f9e0ff */
[----:B------:R-:W-:Y:S01]  /*10f00*/  IMAD.X R24, RZ, RZ, R34, P4 ;  /* 0x000000ffff187224 */ /* 0x000fe200020e0622 */
[----:B------:R-:W-:-:S04]  /*10f10*/  IADD3 R25, P4, PT, R33, 0x43, RZ ;  /* 0x0000004321197810 */ /* 0x000fc80007f9e0ff */
[----:B------:R-:W-:Y:S02]  /*10f20*/  IADD3.X R26, PT, PT, RZ, R34, RZ, P4, !PT ;  /* 0x00000022ff1a7210 */ /* 0x000fe400027fe4ff */
[----:B------:R-:W-:Y:S01]  /*10f30*/  IADD3 R27, P4, PT, R33, 0x44, RZ ;  /* 0x00000044211b7810 */ /* 0x000fe20007f9e0ff */
[----:B------:R-:W-:Y:S02]  /*10f40*/  UMOV UR70, 0x1 ;  /* 0x0000000100467882 */ /* 0x000fe40000000000 */
[----:B------:R-:W-:-:S04]  /*10f50*/  @!UP0 UIADD3 UR70, UPT, UPT, -UR70, 0x100000, URZ ;  /* 0x0010000046468890 */ /* 0x000fc8000fffe1ff */
[----:B------:R-:W-:Y:S02]  /*10f60*/  @!UP0 USHF.L.U32 UR71, UR70, 0xb, URZ ;  /* 0x0000000b46478899 */ /* 0x000fe400080006ff */
[----:B------:R-:W-:Y:S01]  /*10f70*/  @!UP0 USHF.L.U32 UR70, UR70, 0x1, URZ ;  /* 0x0000000146468899 */ /* 0x000fe200080006ff */
[----:B------:R-:W-:Y:S01]  /*10f80*/  IMAD.X R28, RZ, RZ, R34, P4 ;  /* 0x000000ffff1c7224 */ /* 0x000fe200020e0622 */
[----:B------:R-:W-:Y:S01]  /*10f90*/  IADD3 R29, P4, PT, R33, 0x45, RZ ;  /* 0x00000045211d7810 */ /* 0x000fe20007f9e0ff */
[----:B------:R-:W-:-:S04]  /*10fa0*/  VOTEU.ALL UP1, P0 ;  /* 0x0000000000ff7886 */ /* 0x000fc80000020000 */
[--C-:B------:R-:W-:Y:S01]  /*10fb0*/  IMAD.X R30, RZ, RZ, R34.reuse, P4 ;  /* 0x000000ffff1e7224 */ /* 0x100fe200020e0622 */
[C---:B------:R-:W-:Y:S01]  /*10fc0*/  IADD3 R31, P4, PT, R33.reuse, 0x46, RZ ;  /* 0x00000046211f7810 */ /* 0x040fe20007f9e0ff */
[----:B------:R0:W-:Y:S04]  /*10fd0*/  STS.U16 [R7+UR9+0x20380], R92 ;  /* 0x0203805c07007988 */ /* 0x0001e80008000409 */
[----:B------:R0:W-:Y:S01]  /*10fe0*/  STS.U16 [R7+UR9+0x28380], R94 ;  /* 0x0283805e07007988 */ /* 0x0001e20008000409 */
[--C-:B------:R-:W-:Y:S01]  /*10ff0*/  IMAD.X R32, RZ, RZ, R34.reuse, P4 ;  /* 0x000000ffff207224 */ /* 0x100fe200020e0622 */
[----:B------:R-:W-:Y:S02]  /*11000*/  IADD3 R33, P4, PT, R33, 0x47, RZ ;  /* 0x0000004721217810 */ /* 0x000fe40007f9e0ff */
[----:B------:R0:W-:Y:S04]  /*11010*/  STS.U16 [R7+UR9+0x20780], R123 ;  /* 0x0207807b07007988 */ /* 0x0001e80008000409 */
[----:B------:R0:W-:Y:S04]  /*11020*/  STS.U16 [R7+UR9+0x28780], R124 ;  /* 0x0287807c07007988 */ /* 0x0001e80008000409 */
[----:B------:R0:W-:Y:S04]  /*11030*/  STS.U16 [R7+UR9+0x20b80], R125 ;  /* 0x020b807d07007988 */ /* 0x0001e80008000409 */
[----:B----4-:R0:W-:Y:S04]  /*11040*/  STS.U16 [R7+UR9+0x28b80], R126 ;  /* 0x028b807e07007988 */ /* 0x0101e80008000409 */
[----:B------:R0:W-:Y:S04]  /*11050*/  STS.U16 [R7+UR9+0x20f80], R127 ;  /* 0x020f807f07007988 */ /* 0x0001e80008000409 */
[----:B------:R0:W-:Y:S04]  /*11060*/  STS.U16 [R7+UR9+0x28f80], R128 ;  /* 0x028f808007007988 */ /* 0x0001e80008000409 */
[----:B------:R0:W-:Y:S04]  /*11070*/  STS.U16 [R7+UR9+0x21380], R129 ;  /* 0x0213808107007988 */ /* 0x0001e80008000409 */
[----:B---3--:R0:W-:Y:S04]  /*11080*/  STS.U16 [R7+UR9+0x29380], R130 ;  /* 0x0293808207007988 */ /* 0x0081e80008000409 */
[----:B------:R0:W-:Y:S04]  /*11090*/  STS.U16 [R7+UR9+0x21780], R131 ;  /* 0x0217808307007988 */ /* 0x0001e80008000409 */
[----:B------:R0:W-:Y:S04]  /*110a0*/  STS.U16 [R7+UR9+0x29780], R138 ;  /* 0x0297808a07007988 */ /* 0x0001e80008000409 */
[----:B------:R0:W-:Y:S04]  /*110b0*/  STS.U16 [R7+UR9+0x21f80], R147 ;  /* 0x021f809307007988 */ /* 0x0001e80008000409 */
[----:B------:R0:W-:Y:S01]  /*110c0*/  STS.U16 [R7+UR9+0x29f80], R86 ;  /* 0x029f805607007988 */ /* 0x0001e20008000409 */
[----:B------:R1:W-:Y:S06]  /*110d0*/  MEMBAR.ALL.CTA ;  /* 0x0000000000007992 */ /* 0x0003ec0000008000 */
[----:B-1----:R-:W-:Y:S04]  /*110e0*/  FENCE.VIEW.ASYNC.S ;  /* 0x00000000000073c6 */ /* 0x002fe80000000000 */
[----:B------:R-:W1:Y:S02]  /*110f0*/  FENCE.VIEW.ASYNC.S ;  /* 0x00000000000073c6 */ /* 0x000e640000000000 */
[----:B-1----:R0:W1:Y:S01]  /*11100*/  @!UP1 SYNCS.EXCH.64 URZ, [UR9+0x40010], UR70 ;  /* 0x0400104609ff95b2 */ /* 0x0020620008000100 */
[----:B------:R-:W-:Y:S01]  /*11110*/  IMAD.X R34, RZ, RZ, R34, P4 ;  /* 0x000000ffff227224 */ /* 0x000fe200020e0622 */
[----:B-1----:R-:W-:Y:S06]  /*11120*/  BAR.SYNC.DEFER_BLOCKING 0x0 ;  /* 0x0000000000007b1d */ /* 0x002fec0000010000 */
[----:B0-----:R-:W-:Y:S05]  /*11130*/  @P5 BRA `(.L_x_13) ;  /* 0x0000000c00285947 */ /* 0x001fea0003800000 */
[----:B------:R-:W2:Y:S04]  /*11140*/  LDL R6, [R1+0x370] ;  /* 0x0003700001067983 */ /* 0x000ea80000100800 */
[----:B------:R-:W3:Y:S04]  /*11150*/  LDL.64 R10, [R1+0x350] ;  /* 0x00035000010a7983 */ /* 0x000ee80000100a00 */
[----:B------:R-:W4:Y:S04]  /*11160*/  LDL.64 R16, [R1+0x368] ;  /* 0x0003680001107983 */ /* 0x000f280000100a00 */
[----:B------:R-:W5:Y:S04]  /*11170*/  LDL.64 R12, [R1+0x360] ;  /* 0x00036000010c7983 */ /* 0x000f680000100a00 */
[----:B------:R-:W4:Y:S04]  /*11180*/  LDL.64 R36, [R1+0x340] ;  /* 0x0003400001247983 */ /* 0x000f280000100a00 */
[----:B------:R-:W5:Y:S04]  /*11190*/  LDL.64 R18, [R1+0x328] ;  /* 0x0003280001127983 */ /* 0x000f680000100a00 */
[----:B------:R-:W5:Y:S04]  /*111a0*/  LDL.64 R46, [R1+0x358] ;  /* 0x00035800012e7983 */ /* 0x000f680000100a00 */
[----:B------:R-:W5:Y:S04]  /*111b0*/  LDL.64 R44, [R1+0x330] ;  /* 0x00033000012c7983 */ /* 0x000f680000100a00 */
[----:B------:R-:W5:Y:S01]  /*111c0*/  LDL.64 R42, [R1+0x348] ;  /* 0x00034800012a7983 */ /* 0x000f620000100a00 */
[----:B------:R-:W-:-:S03]  /*111d0*/  R2UR UR70, R252 ;  /* 0x00000000fc4672ca */ /* 0x000fc600000e0000 */
[----:B------:R-:W5:Y:S01]  /*111e0*/  LDL.64 R40, [R1+0x320] ;  /* 0x0003200001287983 */ /* 0x000f620000100a00 */
[----:B------:R-:W-:-:S03]  /*111f0*/  ELECT P4, URZ, PT ;  /* 0x0000000000ff782f */ /* 0x000fc60003880000 */
[----:B------:R-:W5:Y:S01]  /*11200*/  LDL.64 R38, [R1+0x338] ;  /* 0x0003380001267983 */ /* 0x000f620000100a00 */
[----:B------:R-:W-:Y:S02]  /*11210*/  MOV.SPILL R8, UR67 ;  /* 0x0000004300087c02 */ /* 0x000fe40009000f00 */
[----:B------:R-:W-:Y:S01]  /*11220*/  MOV.SPILL R9, UR66 ;  /* 0x0000004200097c02 */ /* 0x000fe20009000f00 */
[----:B------:R-:W5:Y:S02]  /*11230*/  LDL.64 R48, [R1+0x2f8] ;  /* 0x0002f80001307983 */ /* 0x000f640000100a00 */
[----:B------:R-:W-:-:S04]  /*11240*/  IMAD.U32 R4, RZ, RZ, UR70 ;  /* 0x00000046ff047e24 */ /* 0x000fc8000f8e00ff */
[----:B------:R-:W-:Y:S02]  /*11250*/  @P4 IMAD.MOV.U32 R5, RZ, RZ, 0x40004040 ;  /* 0x40004040ff054424 */ /* 0x000fe400078e00ff */
[----:B------:R-:W-:Y:S01]  /*11260*/  @P4 IMAD.MOV.U32 R7, RZ, RZ, 0x40004040 ;  /* 0x40004040ff074424 */ /* 0x000fe200078e00ff */
[----:B------:R-:W-:Y:S02]  /*11270*/  MOV.SPILL R14, UR9 ;  /* 0x00000009000e7c02 */ /* 0x000fe40009000f00 */
[----:B------:R-:W-:Y:S02]  /*11280*/  MOV.SPILL R15, UR8 ;  /* 0x00000008000f7c02 */ /* 0x000fe40009000f00 */
[----:B------:R-:W-:Y:S02]  /*11290*/  @P4 R2UR UR71, R5 ;  /* 0x00000000054742ca */ /* 0x000fe400000e0000 */
[----:B------:R-:W-:Y:S02]  /*112a0*/  @P4 R2UR UR73, R7 ;  /* 0x00000000074942ca */ /* 0x000fe400000e0000 */
[----:B--2---:R-:W-:-:S02]  /*112b0*/  R2UR UR70, R6 ;  /* 0x00000000064672ca */ /* 0x004fc400000e0000 */
[----:B---3--:R-:W-:Y:S02]  /*112c0*/  R2UR UR66, R10 ;  /* 0x000000000a4272ca */ /* 0x008fe400000e0000 */
[----:B------:R-:W-:-:S09]  /*112d0*/  R2UR UR67, R11 ;  /* 0x000000000b4372ca */ /* 0x000fd200000e0000 */
[----:B------:R-:W-:Y:S01]  /*112e0*/  IMAD.U32 R6, RZ, RZ, UR70 ;  /* 0x00000046ff067e24 */ /* 0x000fe2000f8e00ff */
[----:B------:R-:W-:Y:S02]  /*112f0*/  @P4 R2UR UR70, R4 ;  /* 0x00000000044642ca */ /* 0x000fe400000e0000 */
[----:B----4-:R-:W-:Y:S01]  /*11300*/  R2UR UR8, R16 ;  /* 0x00000000100872ca */ /* 0x010fe200000e0000 */
[----:B------:R-:W2:Y:S01]  /*11310*/  LDL R4, [R1+0x6f4] ;  /* 0x0006f40001047983 */ /* 0x000ea20000100800 */
[----:B------:R-:W-:Y:S02]  /*11320*/  @P4 R2UR UR72, R6 ;  /* 0x00000000064842ca */ /* 0x000fe400000e0000 */
[----:B------:R-:W-:Y:S01]  /*11330*/  R2UR UR9, R17 ;  /* 0x00000000110972ca */ /* 0x000fe200000e0000 */
[----:B------:R-:W3:Y:S01]  /*11340*/  LDL.64 R6, [R1+0x300] ;  /* 0x0003000001067983 */ /* 0x000ee20000100a00 */
[----:B------:R-:W-:Y:S02]  /*11350*/  MOV.SPILL R10, UR69 ;  /* 0x00000045000a7c02 */ /* 0x000fe40009000f00 */
[----:B------:R-:W-:-:S02]  /*11360*/  MOV.SPILL R11, UR68 ;  /* 0x00000044000b7c02 */ /* 0x000fc40009000f00 */
[----:B------:R-:W-:Y:S02]  /*11370*/  MOV.SPILL R16, UR7 ;  /* 0x0000000700107c02 */ /* 0x000fe40009000f00 */
[----:B------:R-:W-:Y:S02]  /*11380*/  MOV.SPILL R17, UR6 ;  /* 0x0000000600117c02 */ /* 0x000fe40009000f00 */
[----:B-----5:R-:W-:Y:S02]  /*11390*/  R2UR UR68, R12 ;  /* 0x000000000c4472ca */ /* 0x020fe400000e0000 */
[----:B------:R-:W-:Y:S02]  /*113a0*/  R2UR UR69, R13 ;  /* 0x000000000d4572ca */ /* 0x000fe400000e0000 */
[----:B------:R-:W-:Y:S02]  /*113b0*/  R2UR UR6, R36 ;  /* 0x00000000240672ca */ /* 0x000fe400000e0000 */
[----:B------:R-:W-:-:S02]  /*113c0*/  R2UR UR7, R37 ;  /* 0x00000000250772ca */ /* 0x000fc400000e0000 */
[----:B------:R-:W4:Y:S01]  /*113d0*/  LDL.64 R36, [R1+0x308] ;  /* 0x0003080001247983 */ /* 0x000f220000100a00 */
[----:B------:R-:W-:Y:S01]  /*113e0*/  MOV.SPILL R12, UR11 ;  /* 0x0000000b000c7c02 */ /* 0x000fe20009000f00 */
[----:B------:R-:W-:Y:S01]  /*113f0*/  UMOV UR11, 0x4108010 ;  /* 0x04108010000b7882 */ /* 0x000fe20000000000 */
[----:B------:R-:W-:Y:S01]  /*11400*/  MOV.SPILL R13, UR10 ;  /* 0x0000000a000d7c02 */ /* 0x000fe20009000f00 */
[----:B------:R-:W-:Y:S02]  /*11410*/  UMOV UR10, 0x0 ;  /* 0x00000000000a7882 */ /* 0x000fe40000000000 */
[----:B------:R0:W-:Y:S02]  /*11420*/  UTCHMMA gdesc[UR70], gdesc[UR72], tmem[UR5], tmem[UR10], idesc[UR11], !UPT ;  /* 0x00ff0a48460075ea */ /* 0x0001e4000f800005 */
[----:B0-----:R-:W-:Y:S01]  /*11430*/  UMOV UR72, 0x0 ;  /* 0x0000000000487882 */ /* 0x001fe20000000000 */
[----:B------:R-:W-:Y:S02]  /*11440*/  UMOV UR73, 0x4108010 ;  /* 0x0410801000497882 */ /* 0x000fe40000000000 */
[----:B------:R0:W-:Y:S02]  /*11450*/  UTCHMMA gdesc[UR68], gdesc[UR12], tmem[UR5], tmem[UR72], idesc[UR73], UPT ;  /* 0x00ff480c440075ea */ /* 0x0001e4000b800005 */
[----:B0-----:R-:W-:-:S02]  /*11460*/  R2UR UR68, R18 ;  /* 0x00000000124472ca */ /* 0x001fc400000e0000 */
[----:B------:R-:W-:Y:S02]  /*11470*/  R2UR UR69, R19 ;  /* 0x00000000134572ca */ /* 0x000fe400000e0000 */
[----:B------:R-:W5:Y:S01]  /*11480*/  LDL.64 R18, [R1+0x2e0] ;  /* 0x0002e00001127983 */ /* 0x000f620000100a00 */
[----:B------:R-:W-:Y:S02]  /*11490*/  R2UR UR70, R46 ;  /* 0x000000002e4672ca */ /* 0x000fe400000e0000 */
[----:B------:R-:W-:Y:S02]  /*114a0*/  R2UR UR71, R47 ;  /* 0x000000002f4772ca */ /* 0x000fe400000e0000 */
[----:B------:R-:W-:Y:S01]  /*114b0*/  R2UR UR10, R44 ;  /* 0x000000002c0a72ca */ /* 0x000fe200000e0000 */
[----:B------:R-:W2:Y:S01]  /*114c0*/  LDL.64 R46, [R1+0x318] ;  /* 0x00031800012e7983 */ /* 0x000ea20000100a00 */
[----:B------:R-:W-:-:S03]  /*114d0*/  R2UR UR11, R45 ;  /* 0x000000002d0b72ca */ /* 0x000fc600000e0000 */
[----:B------:R-:W3:Y:S06]  /*114e0*/  LDL.64 R44, [R1+0x2f0] ;  /* 0x0002f000012c7983 */ /* 0x000eec0000100a00 */
[----:B------:R0:W-:Y:S02]  /*114f0*/  UTCHMMA gdesc[UR8], gdesc[UR70], tmem[UR5], tmem[UR72], idesc[UR73], UPT ;  /* 0x00ff4846080075ea */ /* 0x0001e4000b800005 */
[----:B0-----:R-:W-:Y:S02]  /*11500*/  R2UR UR72, R42 ;  /* 0x000000002a4872ca */ /* 0x001fe400000e0000 */
[----:B------:R-:W-:-:S02]  /*11510*/  R2UR UR73, R43 ;  /* 0x000000002b4972ca */ /* 0x000fc400000e0000 */
[----:B------:R-:W3:Y:S01]  /*11520*/  LDL.64 R42, [R1+0x310] ;  /* 0x00031000012a7983 */ /* 0x000ee20000100a00 */
[----:B------:R-:W-:Y:S02]  /*11530*/  R2UR UR8, R40 ;  /* 0x00000000280872ca */ /* 0x000fe400000e0000 */
[----:B------:R-:W-:Y:S02]  /*11540*/  R2UR UR9, R41 ;  /* 0x00000000290972ca */ /* 0x000fe400000e0000 */
[----:B------:R-:W3:Y:S01]  /*11550*/  LDL.64 R40, [R1+0x2d0] ;  /* 0x0002d00001287983 */ /* 0x000ee20000100a00 */
[----:B------:R-:W-:Y:S01]  /*11560*/  UMOV UR70, 0x0 ;  /* 0x0000000000467882 */ /* 0x000fe20000000000 */
[----:B------:R-:W-:Y:S02]  /*11570*/  UMOV UR71, 0x4108010 ;  /* 0x0410801000477882 */ /* 0x000fe40000000000 */
[----:B------:R-:W-:Y:S02]  /*11580*/  UTCHMMA gdesc[UR76], gdesc[UR66], tmem[UR5], tmem[UR70], idesc[UR71], UPT ;  /* 0x00ff46424c0075ea */ /* 0x000fe4000b800005 */
[----:B------:R0:W-:Y:S02]  /*11590*/  UTCHMMA gdesc[UR74], gdesc[UR72], tmem[UR5], tmem[UR70], idesc[UR71], UPT ;  /* 0x00ff46484a0075ea */ /* 0x0001e4000b800005 */
[----:B0-----:R-:W-:Y:S01]  /*115a0*/  UMOV UR72, 0x0 ;  /* 0x0000000000487882 */ /* 0x001fe20000000000 */
[----:B------:R-:W-:-:S02]  /*115b0*/  UMOV UR73, 0x4108010 ;  /* 0x0410801000497882 */ /* 0x000fc40000000000 */
[----:B------:R0:W-:Y:S02]  /*115c0*/  UTCHMMA gdesc[UR14], gdesc[UR6], tmem[UR5], tmem[UR72], idesc[UR73], UPT ;  /* 0x00ff48060e0075ea */ /* 0x0001e4000b800005 */
[----:B0-----:R-:W-:Y:S02]  /*115d0*/  R2UR UR72, R38 ;  /* 0x00000000264872ca */ /* 0x001fe400000e0000 */
[----:B------:R-:W-:Y:S02]  /*115e0*/  R2UR UR73, R39 ;  /* 0x00000000274972ca */ /* 0x000fe400000e0000 */
[----:B------:R-:W3:Y:S11]  /*115f0*/  LDL.64 R38, [R1+0x2e8] ;  /* 0x0002e80001267983 */ /* 0x000ef60000100a00 */
[----:B------:R0:W-:Y:S02]  /*11600*/  UTCHMMA gdesc[UR16], gdesc[UR72], tmem[UR5], tmem[UR70], idesc[UR71], UPT ;  /* 0x00ff4648100075ea */ /* 0x0001e4000b800005 */
[----:B0-----:R-:W-:Y:S01]  /*11610*/  UMOV UR72, 0x0 ;  /* 0x0000000000487882 */ /* 0x001fe20000000000 */
[----:B------:R-:W-:-:S02]  /*11620*/  UMOV UR73, 0x4108010 ;  /* 0x0410801000497882 */ /* 0x000fc40000000000 */
[----:B------:R-:W-:Y:S01]  /*11630*/  UTCHMMA gdesc[UR18], gdesc[UR10], tmem[UR5], tmem[UR72], idesc[UR73], UPT ;  /* 0x00ff480a120075ea */ /* 0x000fe2000b800005 */
[----:B------:R-:W-:Y:S01]  /*11640*/  UTCHMMA gdesc[UR20], gdesc[UR68], tmem[UR5], tmem[UR72], idesc[UR73], UPT ;  /* 0x00ff4844140075ea */ /* 0x000fe2000b800005 */
[----:B------:R5:W-:Y:S01]  /*11650*/  UTCHMMA gdesc[UR22], gdesc[UR8], tmem[UR5], tmem[UR70], idesc[UR71], UPT ;  /* 0x00ff4608160075ea */ /* 0x000be2000b800005 */
[----:B------:R-:W-:Y:S02]  /*11660*/  R2UR.FILL UR67, R8 ;  /* 0x00000000084372ca */ /* 0x000fe400004e0000 */
[----:B------:R-:W-:Y:S02]  /*11670*/  R2UR.FILL UR66, R9 ;  /* 0x00000000094272ca */ /* 0x000fe400004e0000 */
[----:B------:R-:W3:Y:S01]  /*11680*/  LDL.64 R8, [R1+0x290] ;  /* 0x0002900001087983 */ /* 0x000ee20000100a00 */
[----:B----4-:R-:W-:Y:S02]  /*11690*/  R2UR UR6, R36 ;  /* 0x00000000240672ca */ /* 0x010fe400000e0000 */
[----:B------:R-:W-:-:S02]  /*116a0*/  R2UR UR7, R37 ;  /* 0x00000000250772ca */ /* 0x000fc400000e0000 */
[----:B------:R-:W4:Y:S01]  /*116b0*/  LDL.64 R36, [R1+0x2c0] ;  /* 0x0002c00001247983 */ /* 0x000f220000100a00 */
[----:B-----5:R-:W-:Y:S02]  /*116c0*/  R2UR UR8, R18 ;  /* 0x00000000120872ca */ /* 0x020fe400000e0000 */
[----:B------:R-:W-:Y:S02]  /*116d0*/  R2UR UR9, R19 ;  /* 0x00000000130972ca */ /* 0x000fe400000e0000 */
[----:B------:R-:W5:Y:S01]  /*116e0*/  LDL.64 R18, [R1+0x2a0] ;  /* 0x0002a00001127983 */ /* 0x000f620000100a00 */
[----:B--2---:R-:W-:Y:S02]  /*116f0*/  R2UR UR72, R46 ;  /* 0x000000002e4872ca */ /* 0x004fe400000e0000 */
[----:B------:R-:W-:Y:S02]  /*11700*/  R2UR UR73, R47 ;  /* 0x000000002f4972ca */ /* 0x000fe400000e0000 */
[----:B---3--:R-:W-:-:S02]  /*11710*/  R2UR UR68, R44 ;  /* 0x000000002c4472ca */ /* 0x008fc400000e0000 */
[----:B------:R-:W-:Y:S02]  /*11720*/  R2UR UR69, R45 ;  /* 0x000000002d4572ca */ /* 0x000fe400000e0000 */
[----:B------:R-:W2:Y:S07]  /*11730*/  LDL.64 R44, [R1+0x2d8] ;  /* 0x0002d800012c7983 */ /* 0x000eae0000100a00 */
[----:B------:R0:W-:Y:S02]  /*11740*/  UTCHMMA gdesc[UR24], gdesc[UR72], tmem[UR5], tmem[UR70], idesc[UR71], UPT ;  /* 0x00ff4648180075ea */ /* 0x0001e4000b800005 */
[----:B0-----:R-:W-:-:S02]  /*11750*/  R2UR UR70, R42 ;  /* 0x000000002a4672ca */ /* 0x001fc400000e0000 */
[----:B------:R-:W-:Y:S02]  /*11760*/  R2UR UR71, R43 ;  /* 0x000000002b4772ca */ /* 0x000fe400000e0000 */
[----:B------:R-:W3:Y:S01]  /*11770*/  LDL.64 R42, [R1+0x2c8] ;  /* 0x0002c800012a7983 */ /* 0x000ee20000100a00 */
[----:B------:R-:W-:Y:S01]  /*11780*/  UMOV UR72, 0x0 ;  /* 0x0000000000487882 */ /* 0x000fe20000000000 */
[----:B------:R-:W-:-:S09]  /*11790*/  UMOV UR73, 0x4108010 ;  /* 0x0410801000497882 */ /* 0x000fd20000000000 */
[----:B------:R0:W-:Y:S02]  /*117a0*/  UTCHMMA gdesc[UR26], gdesc[UR70], tmem[UR5], tmem[UR72], idesc[UR73], UPT ;  /* 0x00ff48461a0075ea */ /* 0x0001e4000b800005 */
[----:B0-----:R-:W-:Y:S01]  /*117b0*/  UMOV UR70, 0x0 ;  /* 0x0000000000467882 */ /* 0x001fe20000000000 */
[----:B------:R-:W-:Y:S02]  /*117c0*/  UMOV UR71, 0x4108010 ;  /* 0x0410801000477882 */ /* 0x000fe40000000000 */
[----:B------:R0:W-:Y:S02]  /*117d0*/  UTCHMMA gdesc[UR28], gdesc[UR6], tmem[UR5], tmem[UR70], idesc[UR71], UPT ;  /* 0x00ff46061c0075ea */ /* 0x0001e4000b800005 */
[----:B0-----:R-:W-:Y:S02]  /*117e0*/  R2UR UR70, R6 ;  /* 0x00000000064672ca */ /* 0x001fe400000e0000 */
[----:B------:R-:W-:Y:S02]  /*117f0*/  R2UR UR71, R7 ;  /* 0x00000000074772ca */ /* 0x000fe400000e0000 */
[----:B------:R-:W3:Y:S01]  /*11800*/  LDL.64 R6, [R1+0x2b8] ;  /* 0x0002b80001067983 */ /* 0x000ee20000100a00 */
[----:B------:R-:W-:-:S02]  /*11810*/  R2UR UR10, R48 ;  /* 0x00000000300a72ca */ /* 0x000fc400000e0000 */
[----:B------:R-:W-:Y:S02]  /*11820*/  R2UR UR11, R49 ;  /* 0x00000000310b72ca */ /* 0x000fe400000e0000 */
[----:B------:R-:W-:Y:S02]  /*11830*/  R2UR UR6, R40 ;  /* 0x00000000280672ca */ /* 0x000fe400000e0000 */
[----:B------:R-:W-:Y:S02]  /*11840*/  R2UR UR7, R41 ;  /* 0x00000000290772ca */ /* 0x000fe400000e0000 */
[----:B------:R-:W3:Y:S02]  /*11850*/  LDL.64 R40, [R1+0x2b0] ;  /* 0x0002b00001287983 */ /* 0x000ee40000100a00 */
[----:B------:R-:W-:Y:S05]  /*11860*/  UTCHMMA gdesc[UR30], gdesc[UR70], tmem[UR5], tmem[UR72], idesc[UR73], UPT ;  /* 0x00ff48461e0075ea */ /* 0x000fea000b800005 */
[----:B------:R0:W-:Y:S02]  /*11870*/  UTCHMMA gdesc[UR32], gdesc[UR10], tmem[UR5], tmem[UR72], idesc[UR73], UPT ;  /* 0x00ff480a200075ea */ /* 0x0001e4000b800005 */
[----:B0-----:R-:W-:-:S02]  /*11880*/  R2UR UR72, R38 ;  /* 0x00000000264872ca */ /* 0x001fc400000e0000 */
[----:B------:R-:W-:Y:S02]  /*11890*/  R2UR UR73, R39 ;  /* 0x00000000274972ca */ /* 0x000fe400000e0000 */
[----:B------:R-:W3:Y:S01]  /*118a0*/  LDL.64 R38, [R1+0x2a8] ;  /* 0x0002a80001267983 */ /* 0x000ee20000100a00 */
[----:B------:R-:W-:Y:S01]  /*118b0*/  UMOV UR70, 0x0 ;  /* 0x0000000000467882 */ /* 0x000fe20000000000 */
[----:B------:R-:W-:Y:S02]  /*118c0*/  UMOV UR71, 0x4108010 ;  /* 0x0410801000477882 */ /* 0x000fe40000000000 */
[----:B------:R-:W-:Y:S07]  /*118d0*/  UTCHMMA gdesc[UR34], gdesc[UR68], tmem[UR5], tmem[UR70], idesc[UR71], UPT ;  /* 0x00ff4644220075ea */ /* 0x000fee000b800005 */
[----:B------:R0:W-:Y:S02]  /*118e0*/  UTCHMMA gdesc[UR36], gdesc[UR72], tmem[UR5], tmem[UR70], idesc[UR71], UPT ;  /* 0x00ff4648240075ea */ /* 0x0001e4000b800005 */
[----:B0-----:R-:W-:Y:S01]  /*118f0*/  UMOV UR72, 0x0 ;  /* 0x0000000000487882 */ /* 0x001fe20000000000 */
[----:B------:R-:W-:-:S02]  /*11900*/  UMOV UR73, 0x4108010 ;  /* 0x0410801000497882 */ /* 0x000fc40000000000 */
[----:B------:R5:W-:Y:S01]  /*11910*/  UTCHMMA gdesc[UR38], gdesc[UR8], tmem[UR5], tmem[UR72], idesc[UR73], UPT ;  /* 0x00ff4808260075ea */ /* 0x000be2000b800005 */
[----:B------:R-:W-:Y:S02]  /*11920*/  R2UR.FILL UR69, R10 ;  /* 0x000000000a4572ca */ /* 0x000fe400004e0000 */
[----:B------:R-:W-:Y:S02]  /*11930*/  R2UR.FILL UR68, R11 ;  /* 0x000000000b4472ca */ /* 0x000fe400004e0000 */
[----:B------:R-:W3:Y:S01]  /*11940*/  LDL.64 R10, [R1+0x280] ;  /* 0x00028000010a7983 */ /* 0x000ee20000100a00 */
[----:B----4-:R-:W-:Y:S02]  /*11950*/  R2UR UR10, R36 ;  /* 0x00000000240a72ca */ /* 0x010fe400000e0000 */
[----:B------:R-:W-:Y:S02]  /*11960*/  R2UR UR11, R37 ;  /* 0x00000000250b72ca */ /* 0x000fe400000e0000 */
[----:B------:R-:W4:Y:S01]  /*11970*/  LDL.64 R36, [R1+0x298] ;  /* 0x0002980001247983 */ /* 0x000f220000100a00 */
[----:B-----5:R-:W-:-:S02]  /*11980*/  R2UR UR8, R18 ;  /* 0x00000000120872ca */ /* 0x020fc400000e0000 */
[----:B------:R-:W-:Y:S02]  /*11990*/  R2UR UR9, R19 ;  /* 0x00000000130972ca */ /* 0x000fe400000e0000 */
[----:B------:R-:W5:Y:S01]  /*119a0*/  LDL.64 R18, [R1+0x288] ;  /* 0x0002880001127983 */ /* 0x000f620000100a00 */
[----:B--2---:R-:W-:Y:S02]  /*119b0*/  R2UR UR72, R44 ;  /* 0x000000002c4872ca */ /* 0x004fe400000e0000 */
[----:B------:R-:W-:-:S13]  /*119c0*/  R2UR UR73, R45 ;  /* 0x000000002d4972ca */ /* 0x000fda00000e0000 */
[----:B------:R0:W-:Y:S02]  /*119d0*/  UTCHMMA gdesc[UR40], gdesc[UR72], tmem[UR5], tmem[UR70], idesc[UR71], UPT ;  /* 0x00ff4648280075ea */ /* 0x0001e4000b800005 */
[----:B0-----:R-:W-:Y:S01]  /*119e0*/  UMOV UR72, 0x0 ;  /* 0x0000000000487882 */ /* 0x001fe20000000000 */
[----:B------:R-:W-:Y:S01]  /*119f0*/  UMOV UR73, 0x4108010 ;  /* 0x0410801000497882 */ /* 0x000fe20000000000 */
[----:B---3--:R-:W-:Y:S01]  /*11a00*/  R2UR UR70, R42 ;  /* 0x000000002a4672ca */ /* 0x008fe200000e0000 */
[----:B------:R0:W-:Y:S01]  /*11a10*/  UTCHMMA gdesc[UR42], gdesc[UR6], tmem[UR5], tmem[UR72], idesc[UR73], UPT ;  /* 0x00ff48062a0075ea */ /* 0x0001e2000b800005 */
[----:B------:R-:W-:Y:S02]  /*11a20*/  R2UR UR71, R43 ;  /* 0x000000002b4772ca */ /* 0x000fe400000e0000 */
[----:B0-----:R-:W-:Y:S02]  /*11a30*/  R2UR UR6, R8 ;  /* 0x00000000080672ca */ /* 0x001fe400000e0000 */
[----:B------:R-:W-:-:S02]  /*11a40*/  R2UR UR7, R9 ;  /* 0x00000000090772ca */ /* 0x000fc400000e0000 */
[----:B------:R-:W2:Y:S07]  /*11a50*/  LDL.64 R8, [R1+0x278] ;  /* 0x0002780001087983 */ /* 0x000eae0000100a00 */
[----:B------:R0:W-:Y:S02]  /*11a60*/  UTCHMMA gdesc[UR44], gdesc[UR70], tmem[UR5], tmem[UR72], idesc[UR73], UPT ;  /* 0x00ff48462c0075ea */ /* 0x0001e4000b800005 */
[----:B0-----:R-:W-:Y:S02]  /*11a70*/  R2UR UR72, R6 ;  /* 0x00000000064872ca */ /* 0x001fe400000e0000 */
[----:B------:R-:W-:-:S02]  /*11a80*/  R2UR UR73, R7 ;  /* 0x00000000074972ca */ /* 0x000fc400000e0000 */
[----:B------:R-:W3:Y:S01]  /*11a90*/  LDL.64 R6, [R1+0x270] ;  /* 0x0002700001067983 */ /* 0x000ee20000100a00 */
[----:B------:R-:W-:Y:S01]  /*11aa0*/  UMOV UR70, 0x0 ;  /* 0x0000000000467882 */ /* 0x000fe20000000000 */
[----:B------:R-:W-:Y:S02]  /*11ab0*/  UMOV UR71, 0x4108010 ;  /* 0x0410801000477882 */ /* 0x000fe40000000000 */
[----:B------:R-:W-:Y:S07]  /*11ac0*/  UTCHMMA gdesc[UR46], gdesc[UR10], tmem[UR5], tmem[UR70], idesc[UR71], UPT ;  /* 0x00ff460a2e0075ea */ /* 0x000fee000b800005 */
[----:B------:R0:W-:Y:S02]  /*11ad0*/  UTCHMMA gdesc[UR48], gdesc[UR72], tmem[UR5], tmem[UR70], idesc[UR71], UPT ;  /* 0x00ff4648300075ea */ /* 0x0001e4000b800005 */
[----:B0-----:R-:W-:-:S02]  /*11ae0*/  R2UR UR70, R40 ;  /* 0x00000000284672ca */ /* 0x001fc400000e0000 */
[----:B------:R-:W-:Y:S01]  /*11af0*/  R2UR UR71, R41 ;  /* 0x00000000294772ca */ /* 0x000fe200000e0000 */
[----:B------:R-:W-:Y:S01]  /*11b00*/  UMOV UR72, 0x0 ;  /* 0x0000000000487882 */ /* 0x000fe20000000000 */
[----:B------:R-:W-:-:S11]  /*11b10*/  UMOV UR73, 0x4108010 ;  /* 0x0410801000497882 */ /* 0x000fd60000000000 */
[----:B------:R0:W-:Y:S02]  /*11b20*/  UTCHMMA gdesc[UR50], gdesc[UR70], tmem[UR5], tmem[UR72], idesc[UR73], UPT ;  /* 0x00ff4846320075ea */ /* 0x0001e4000b800005 */
[----:B0-----:R-:W-:Y:S02]  /*11b30*/  R2UR UR72, R38 ;  /* 0x00000000264872ca */ /* 0x001fe400000e0000 */
[----:B------:R-:W-:Y:S01]  /*11b40*/  R2UR UR73, R39 ;  /* 0x00000000274972ca */ /* 0x000fe200000e0000 */
[----:B------:R-:W-:Y:S01]  /*11b50*/  UMOV UR70, 0x0 ;  /* 0x0000000000467882 */ /* 0x000fe20000000000 */
[----:B------:R-:W-:-:S11]  /*11b60*/  UMOV UR71, 0x4108010 ;  /* 0x0410801000477882 */ /* 0x000fd60000000000 */
[----:B------:R0:W-:Y:S02]  /*11b70*/  UTCHMMA gdesc[UR52], gdesc[UR72], tmem[UR5], tmem[UR70], idesc[UR71], UPT ;  /* 0x00ff4648340075ea */ /* 0x0001e4000b800005 */
[----:B0-----:R-:W-:Y:S01]  /*11b80*/  UMOV UR72, 0x0 ;  /* 0x0000000000487882 */ /* 0x001fe20000000000 */
[----:B------:R-:W-:Y:S02]  /*11b90*/  UMOV UR73, 0x4108010 ;  /* 0x0410801000497882 */ /* 0x000fe40000000000 */
[----:B------:R0:W-:Y:S01]  /*11ba0*/  UTCHMMA gdesc[UR54], gdesc[UR8], tmem[UR5], tmem[UR72], idesc[UR73], UPT ;  /* 0x00ff4808360075ea */ /* 0x0001e2000b800005 */
[----:B------:R-:W-:Y:S02]  /*11bb0*/  VIADD R4, R4, 0x40010 ;  /* 0x0004001004047836 */ /* 0x000fe40000000000 */
[----:B------:R-:W-:-:S05]  /*11bc0*/  IMAD.MOV.U32 R5, RZ, RZ, RZ ;  /* 0x000000ffff057224 */ /* 0x000fca00078e00ff */
[----:B------:R-:W-:Y:S02]  /*11bd0*/  @P4 MOV R4, R4 ;  /* 0x0000000400044202 */ /* 0x000fe40000000f00 */
[----:B------:R-:W-:Y:S02]  /*11be0*/  R2UR.FILL UR11, R12 ;  /* 0x000000000c0b72ca */ /* 0x000fe400004e0000 */
[----:B------:R-:W-:Y:S02]  /*11bf0*/  R2UR.FILL UR10, R13 ;  /* 0x000000000d0a72ca */ /* 0x000fe400004e0000 */
[----:B0-----:R-:W-:Y:S02]  /*11c00*/  R2UR.FILL UR9, R14 ;  /* 0x000000000e0972ca */ /* 0x001fe400004e0000 */
[----:B------:R-:W-:Y:S02]  /*11c10*/  R2UR.FILL UR8, R15 ;  /* 0x000000000f0872ca */ /* 0x000fe400004e0000 */
[----:B----4-:R-:W-:-:S02]  /*11c20*/  R2UR UR70, R36 ;  /* 0x00000000244672ca */ /* 0x010fc400000e0000 */
[----:B------:R-:W-:-:S13]  /*11c30*/  R2UR UR71, R37 ;  /* 0x00000000254772ca */ /* 0x000fda00000e0000 */
[----:B------:R5:W-:Y:S02]  /*11c40*/  UTCHMMA gdesc[UR56], gdesc[UR70], tmem[UR5], tmem[UR72], idesc[UR73], UPT ;  /* 0x00ff4846380075ea */ /* 0x000be4000b800005 */
[----:B-----5:R-:W-:Y:S02]  /*11c50*/  R2UR UR72, R18 ;  /* 0x00000000124872ca */ /* 0x020fe400000e0000 */
[----:B------:R-:W-:Y:S01]  /*11c60*/  R2UR UR73, R19 ;  /* 0x00000000134972ca */ /* 0x000fe200000e0000 */
[----:B------:R-:W-:Y:S01]  /*11c70*/  UMOV UR70, 0x0 ;  /* 0x0000000000467882 */ /* 0x000fe20000000000 */
[----:B------:R-:W-:Y:S02]  /*11c80*/  UMOV UR71, 0x4108010 ;  /* 0x0410801000477882 */ /* 0x000fe40000000000 */
[----:B------:R-:W-:Y:S09]  /*11c90*/  UTCHMMA gdesc[UR58], gdesc[UR6], tmem[UR5], tmem[UR70], idesc[UR71], UPT ;  /* 0x00ff46063a0075ea */ /* 0x000ff2000b800005 */
[----:B------:R0:W-:Y:S02]  /*11ca0*/  UTCHMMA gdesc[UR60], gdesc[UR72], tmem[UR5], tmem[UR70], idesc[UR71], UPT ;  /* 0x00ff46483c0075ea */ /* 0x0001e4000b800005 */
[----:B0-----:R-:W-:-:S02]  /*11cb0*/  R2UR UR70, R10 ;  /* 0x000000000a4672ca */ /* 0x001fc400000e0000 */
[----:B------:R-:W-:Y:S01]  /*11cc0*/  R2UR UR71, R11 ;  /* 0x000000000b4772ca */ /* 0x000fe200000e0000 */
[----:B------:R-:W-:Y:S01]  /*11cd0*/  UMOV UR72, 0x0 ;  /* 0x0000000000487882 */ /* 0x000fe20000000000 */
[----:B------:R-:W-:-:S11]  /*11ce0*/  UMOV UR73, 0x4108010 ;  /* 0x0410801000497882 */ /* 0x000fd60000000000 */
[----:B------:R2:W-:Y:S02]  /*11cf0*/  UTCHMMA gdesc[UR62], gdesc[UR70], tmem[UR5], tmem[UR72], idesc[UR73], UPT ;  /* 0x00ff48463e0075ea */ /* 0x0005e4000b800005 */
[----:B--2---:R-:W-:Y:S02]  /*11d00*/  R2UR UR72, R8 ;  /* 0x00000000084872ca */ /* 0x004fe400000e0000 */
[----:B------:R-:W-:Y:S01]  /*11d10*/  R2UR UR73, R9 ;  /* 0x00000000094972ca */ /* 0x000fe200000e0000 */
[----:B------:R-:W-:Y:S01]  /*11d20*/  UMOV UR70, 0x0 ;  /* 0x0000000000467882 */ /* 0x000fe20000000000 */
[----:B------:R-:W-:-:S11]  /*11d30*/  UMOV UR71, 0x4108010 ;  /* 0x0410801000477882 */ /* 0x000fd60000000000 */
[----:B------:R3:W-:Y:S02]  /*11d40*/  UTCHMMA gdesc[UR64], gdesc[UR72], tmem[UR5], tmem[UR70], idesc[UR71], UPT ;  /* 0x00ff4648400075ea */ /* 0x0007e4000b800005 */
[----:B---3--:R-:W-:Y:S02]  /*11d50*/  R2UR UR70, R6 ;  /* 0x00000000064672ca */ /* 0x008fe400000e0000 */
[----:B------:R-:W-:Y:S01]  /*11d60*/  R2UR UR71, R7 ;  /* 0x00000000074772ca */ /* 0x000fe200000e0000 */
[----:B------:R-:W-:Y:S01]  /*11d70*/  UMOV UR72, 0x0 ;  /* 0x0000000000487882 */ /* 0x000fe20000000000 */
[----:B------:R-:W-:-:S11]  /*11d80*/  UMOV UR73, 0x4108010 ;  /* 0x0410801000497882 */ /* 0x000fd60000000000 */
[----:B------:R0:W-:Y:S02]  /*11d90*/  UTCHMMA gdesc[UR66], gdesc[UR70], tmem[UR5], tmem[UR72], idesc[UR73], UPT ;  /* 0x00ff4846420075ea */ /* 0x0001e4000b800005 */
[----:B0-----:R-:W-:Y:S02]  /*11da0*/  @P4 R2UR UR70, R4 ;  /* 0x00000000044642ca */ /* 0x001fe400000e0000 */
[----:B------:R-:W-:-:S11]  /*11db0*/  R2UR.FILL UR7, R16 ;  /* 0x00000000100772ca */ /* 0x000fd600004e0000 */
[----:B------:R0:W-:Y:S01]  /*11dc0*/  UTCBAR [UR70], URZ ;  /* 0x000000ff460073e9 */ /* 0x0001e200080000ff */
[----:B------:R-:W-:-:S15]  /*11dd0*/  R2UR.FILL UR6, R17 ;  /* 0x00000000110672ca */ /* 0x000fde00004e0000 */
.L_x_13:
[----:B------:R-:W1:Y:S01]  /*11de0*/  SYNCS.PHASECHK.TRANS64.TRYWAIT P4, [UR9+0x40010], RZ ;  /* 0x040010ffff0075a7 */ /* 0x000e620008081109 */
[----:B------:R-:W2:Y:S01]  /*11df0*/  LDC R35, c[0x0][0x3a8] ;  /* 0x0000ea00ff237b82 */ /* 0x000ea20000000800 */
[----:B-1----:R-:W-:Y:S05]  /*11e00*/  @!P4 BRA `(.L_x_14) ;  /* 0x0000008000c8c947 */ /* 0x002fea0003800000 */
.L_x_23:
[----:B------:R-:W3:Y:S01]  /*11e10*/  LDL R4, [R1+0x374] ;  /* 0x0003740001047983 */ /* 0x000ee20000100800 */
[----:B------:R-:W-:Y:S01]  /*11e20*/  IMAD.U32 R20, R20, -0x80000000, RZ ;  /* 0x8000000014147824 */ /* 0x000fe200078e00ff */
[----:B------:R-:W1:Y:S01]  /*11e30*/  S2R R38, SR_TID.X ;  /* 0x0000000000267919 */ /* 0x000e620000002100 */
[----:B------:R-:W-:Y:S06]  /*11e40*/  BAR.SYNC.DEFER_BLOCKING 0x0 ;  /* 0x0000000000007b1d */ /* 0x000fec0000010000 */
[----:B------:R-:W4:Y:S01]  /*11e50*/  @!P0 SYNCS.CCTL.IV [UR9+0x40010] ;  /* 0x04001000ff0089b1 */ /* 0x000f220008000009 */
[----:B-1----:R-:W-:-:S02]  /*11e60*/  LOP3.LUT R37, R38, 0xf, RZ, 0xc0, !PT ;  /* 0x0000000f26257812 */ /* 0x002fc400078ec0ff */
[----:B------:R-:W-:-:S04]  /*11e70*/  LOP3.LUT R36, R38, 0x60, RZ, 0xc0, !PT ;  /* 0x0000006026247812 */ /* 0x000fc800078ec0ff */
[----:B------:R-:W-:-:S05]  /*11e80*/  LEA.HI R36, R36, R37, RZ, 0x1f ;  /* 0x0000002524247211 */ /* 0x000fca00078ff8ff */
[----:B------:R-:W-:Y:S02]  /*11e90*/  IMAD.IADD R37, R145, 0x1, R36 ;  /* 0x0000000191257824 */ /* 0x000fe400078e0224 */
[----:B------:R-:W-:-:S03]  /*11ea0*/  IMAD.SHL.U32 R36, R36, 0x8, RZ ;  /* 0x0000000824247824 */ /* 0x000fc600078e00ff */
[----:B------:R-:W-:-:S04]  /*11eb0*/  ISETP.GT.U32.AND P4, PT, R21, R37, PT ;  /* 0x000000251500720c */ /* 0x000fc80003f84070 */
[----:B------:R-:W-:Y:S02]  /*11ec0*/  ISETP.GT.U32.AND.EX P4, PT, R22, RZ, PT, P4 ;  /* 0x000000ff1600720c */ /* 0x000fe40003f84140 */
[----:B0--3--:R-:W-:-:S13]  /*11ed0*/  R2UR UR70, R4 ;  /* 0x00000000044672ca */ /* 0x009fda00000e0000 */
[----:B------:R-:W-:Y:S01]  /*11ee0*/  LDTM.16dp32bit_t0_t15.x16 R4, tmem[UR70] ;  /* 0x00000046000479ee */ /* 0x000fe20008a00000 */
[----:B------:R-:W0:Y:S01]  /*11ef0*/  LDTM.16dp32bit_t16_t31.x16 R4, tmem[UR70+0x10] ;  /* 0x00001046000479ee */ /* 0x000e220008a20000 */
[----:B------:R-:W-:Y:S01]  /*11f00*/  NOP ;  /* 0x0000000000007918 */ /* 0x000fe20000000000 */
[-C--:B0-2---:R-:W-:Y:S01]  /*11f10*/  FMUL R4, R4, R35.reuse ;  /* 0x0000002304047220 */ /* 0x085fe20000400000 */
[-C--:B------:R-:W-:Y:S01]  /*11f20*/  FMUL R5, R5, R35.reuse ;  /* 0x0000002305057220 */ /* 0x080fe20000400000 */
[-C--:B------:R-:W-:Y:S01]  /*11f30*/  FMUL R6, R6, R35.reuse ;  /* 0x0000002306067220 */ /* 0x080fe20000400000 */
[-C--:B------:R-:W-:Y:S01]  /*11f40*/  FMUL R7, R7, R35.reuse ;  /* 0x0000002307077220 */ /* 0x080fe20000400000 */
[-C--:B------:R-:W-:Y:S01]  /*11f50*/  FMUL R8, R8, R35.reuse ;  /* 0x0000002308087220 */ /* 0x080fe20000400000 */
[----:B------:R-:W-:Y:S01]  /*11f60*/  FSEL R4, R4, -INF , !P4 ;  /* 0xff80000004047808 */ /* 0x000fe20006000000 */
[----:B------:R-:W-:Y:S01]  /*11f70*/  FMUL R9, R9, R35 ;  /* 0x0000002309097220 */ /* 0x000fe20000400000 */
[----:B------:R-:W-:Y:S01]  /*11f80*/  ISETP.GE.U32.AND P4, PT, R21, R37, PT ;  /* 0x000000251500720c */ /* 0x000fe20003f86070 */
[-C--:B------:R-:W-:Y:S01]  /*11f90*/  FMUL R10, R10, R35.reuse ;  /* 0x000000230a0a7220 */ /* 0x080fe20000400000 */
[----:B------:R-:W-:Y:S01]  /*11fa0*/  LOP3.LUT R21, R38, 0x80, RZ, 0xc0, !PT ;  /* 0x0000008026157812 */ /* 0x000fe200078ec0ff */
[-C--:B------:R-:W-:Y:S01]  /*11fb0*/  FMUL R11, R11, R35.reuse ;  /* 0x000000230b0b7220 */ /* 0x080fe20000400000 */
[----:B------:R-:W-:Y:S01]  /*11fc0*/  ISETP.GE.U32.AND.EX P4, PT, R22, RZ, PT, P4 ;  /* 0x000000ff1600720c */ /* 0x000fe20003f86140 */
[-C--:B------:R-:W-:Y:S01]  /*11fd0*/  FMUL R18, R18, R35.reuse ;  /* 0x0000002312127220 */ /* 0x080fe20000400000 */
[----:B------:R-:W-:Y:S01]  /*11fe0*/  SHF.R.U32.HI R21, RZ, 0x2, R21 ;  /* 0x00000002ff157819 */ /* 0x000fe20000011615 */
[-C--:B------:R-:W-:Y:S01]  /*11ff0*/  FMUL R19, R19, R35.reuse ;  /* 0x0000002313137220 */ /* 0x080fe20000400000 */
[----:B------:R-:W-:Y:S01]  /*12000*/  FSEL R5, R5, -INF , !P4 ;  /* 0xff80000005057808 */ /* 0x000fe20006000000 */
[----:B------:R-:W-:Y:S01]  /*12010*/  FMUL R17, R17, R35 ;  /* 0x0000002311117220 */ /* 0x000fe20000400000 */
[----:B------:R-:W-:Y:S01]  /*12020*/  ISETP.GT.U32.AND P4, PT, R23, R37, PT ;  /* 0x000000251700720c */ /* 0x000fe20003f84070 */
[-C--:B------:R-:W-:Y:S01]  /*12030*/  FMUL R13, R13, R35.reuse ;  /* 0x000000230d0d7220 */ /* 0x080fe20000400000 */
[----:B------:R-:W-:Y:S01]  /*12040*/  LOP3.LUT R21, R21, 0x10, R38, 0xf8, !PT ;  /* 0x0000001015157812 */ /* 0x000fe200078ef826 */
[-C--:B------:R-:W-:Y:S01]  /*12050*/  FMUL R16, R16, R35.reuse ;  /* 0x0000002310107220 */ /* 0x080fe20000400000 */
[----:B------:R-:W-:Y:S01]  /*12060*/  ISETP.GT.U32.AND.EX P4, PT, R24, RZ, PT, P4 ;  /* 0x000000ff1800720c */ /* 0x000fe20003f84140 */
[-C--:B------:R-:W-:Y:S01]  /*12070*/  FMUL R12, R12, R35.reuse ;  /* 0x000000230c0c7220 */ /* 0x080fe20000400000 */
[----:B------:R-:W-:Y:S01]  /*12080*/  LOP3.LUT R22, R139, 0xe, R21, 0xfe, !PT ;  /* 0x0000000e8b167812 */ /* 0x000fe200078efe15 */
[-C--:B------:R-:W-:Y:S01]  /*12090*/  FMUL R14, R14, R35.reuse ;  /* 0x000000230e0e7220 */ /* 0x080fe20000400000 */
[----:B------:R-:W-:Y:S01]  /*120a0*/  FSEL R6, R6, -INF , !P4 ;  /* 0xff80000006067808 */ /* 0x000fe20006000000 */
[----:B------:R-:W-:Y:S01]  /*120b0*/  FMUL R15, R15, R35 ;  /* 0x000000230f0f7220 */ /* 0x000fe20000400000 */
[----:B------:R-:W-:-:S02]  /*120c0*/  ISETP.GT.U32.AND P4, PT, R25, R37, PT ;  /* 0x000000251900720c */ /* 0x000fc40003f84070 */
[----:B------:R-:W-:Y:S02]  /*120d0*/  LOP3.LUT R24, R38, 0xff, RZ, 0xc0, !PT ;  /* 0x000000ff26187812 */ /* 0x000fe400078ec0ff */
[----:B------:R-:W-:-:S04]  /*120e0*/  ISETP.GT.U32.AND.EX P4, PT, R26, RZ, PT, P4 ;  /* 0x000000ff1a00720c */ /* 0x000fc80003f84140 */
[----:B------:R-:W-:Y:S02]  /*120f0*/  FSEL R7, R7, -INF , !P4 ;  /* 0xff80000007077808 */ /* 0x000fe40006000000 */
[----:B------:R-:W-:-:S04]  /*12100*/  ISETP.GT.U32.AND P4, PT, R27, R37, PT ;  /* 0x000000251b00720c */ /* 0x000fc80003f84070 */
        /* <DEDUP_REMOVED lines=11> */
[----:B------:R-:W-:Y:S02]  /*121c0*/  ISETP.GT.U32.AND P4, PT, R22, R37, PT ;  /* 0x000000251600720c */ /* 0x000fe40003f84070 */
[----:B------:R-:W-:Y:S02]  /*121d0*/  LOP3.LUT R22, R139, 0xf, R21, 0xfe, !PT ;  /* 0x0000000f8b167812 */ /* 0x000fe400078efe15 */
        /* <DEDUP_REMOVED lines=19> */
[C-C-:B------:R-:W-:Y:S02]  /*12310*/  LOP3.LUT R22, R139.reuse, 0xa, R21.reuse, 0xfe, !PT ;  /* 0x0000000a8b167812 */ /* 0x140fe400078efe15 */
[----:B------:R-:W-:Y:S02]  /*12320*/  ISETP.GT.U32.AND.EX P4, PT, R140, RZ, PT, P4 ;  /* 0x000000ff8c00720c */ /* 0x000fe40003f84140 */
[----:B------:R-:W-:Y:S02]  /*12330*/  LOP3.LUT R21, R139, 0xb, R21, 0xfe, !PT ;  /* 0x0000000b8b157812 */ /* 0x000fe400078efe15 */
[----:B------:R-:W-:-:S02]  /*12340*/  FSEL R12, R12, -INF , !P4 ;  /* 0xff8000000c0c7808 */ /* 0x000fc40006000000 */
[----:B------:R-:W-:Y:S02]  /*12350*/  ISETP.GT.U32.AND P4, PT, R22, R37, PT ;  /* 0x000000251600720c */ /* 0x000fe40003f84070 */
[----:B------:R-:W-:Y:S02]  /*12360*/  FMNMX3 R22, R4, R5, R6, !PT ;  /* 0x0000000504167276 */ /* 0x000fe40007800006 */
[----:B------:R-:W-:Y:S02]  /*12370*/  ISETP.GT.U32.AND.EX P4, PT, R140, RZ, PT, P4 ;  /* 0x000000ff8c00720c */ /* 0x000fe40003f84140 */
[----:B------:R-:W-:Y:S02]  /*12380*/  FMNMX3 R22, R22, R7, R8, !PT ;  /* 0x0000000716167276 */ /* 0x000fe40007800008 */
[----:B------:R-:W-:Y:S02]  /*12390*/  FSEL R14, R14, -INF , !P4 ;  /* 0xff8000000e0e7808 */ /* 0x000fe40006000000 */
[----:B------:R-:W-:-:S02]  /*123a0*/  ISETP.GT.U32.AND P4, PT, R21, R37, PT ;  /* 0x000000251500720c */ /* 0x000fc40003f84070 */
[----:B------:R-:W-:Y:S02]  /*123b0*/  FMNMX3 R22, R22, R9, R10, !PT ;  /* 0x0000000916167276 */ /* 0x000fe4000780000a */
[----:B------:R-:W-:Y:S02]  /*123c0*/  ISETP.GT.U32.AND.EX P4, PT, R140, RZ, PT, P4 ;  /* 0x000000ff8c00720c */ /* 0x000fe40003f84140 */
[----:B------:R-:W-:Y:S02]  /*123d0*/  FMNMX3 R22, R22, R11, R12, !PT ;  /* 0x0000000b16167276 */ /* 0x000fe4000780000c */
[----:B------:R-:W-:Y:S02]  /*123e0*/  FSEL R15, R15, -INF , !P4 ;  /* 0xff8000000f0f7808 */ /* 0x000fe40006000000 */
[----:B------:R-:W-:Y:S02]  /*123f0*/  FMNMX3 R22, R22, R13, R14, !PT ;  /* 0x0000000d16167276 */ /* 0x000fe4000780000e */
[----:B------:R-:W-:-:S02]  /*12400*/  SHF.R.U32.HI R21, RZ, 0x5, R24 ;  /* 0x00000005ff157819 */ /* 0x000fc40000011618 */
[----:B------:R-:W-:Y:S02]  /*12410*/  FMNMX3 R22, R22, R15, R16, !PT ;  /* 0x0000000f16167276 */ /* 0x000fe40007800010 */
[----:B------:R-:W-:Y:S02]  /*12420*/  LOP3.LUT R21, R36, 0x4, R21, 0xf8, !PT ;  /* 0x0000000424157812 */ /* 0x000fe400078ef815 */
[----:B------:R-:W-:-:S04]  /*12430*/  FMNMX3 R22, R22, R17, R18, !PT ;  /* 0x0000001116167276 */ /* 0x000fc80007800012 */
[----:B------:R-:W-:-:S05]  /*12440*/  FMNMX R22, R19, R22, !PT ;  /* 0x0000001613167209 */ /* 0x000fca0007800000 */
[----:B------:R-:W0:Y:S02]  /*12450*/  SHFL.BFLY PT, R23, R22, 0x10, 0x1f ;  /* 0x0e001f0016177f89 */ /* 0x000e2400000e0000 */
[----:B0-----:R-:W-:Y:S02]  /*12460*/  FMNMX R23, R22, R23, !PT ;  /* 0x0000001716177209 */ /* 0x001fe40007800000 */
[----:B------:R-:W-:-:S03]  /*12470*/  LEA R22, R24, UR9, 0x2 ;  /* 0x0000000918167c11 */ /* 0x000fc6000f8e10ff */
[----:B----4-:R-:W-:Y:S01]  /*12480*/  @!P1 STS [R21+UR9+0x20000], R23 ;  /* 0x0200001715009988 */ /* 0x010fe20008000809 */
[----:B------:R-:W-:Y:S06]  /*12490*/  BAR.SYNC.DEFER_BLOCKING 0x0 ;  /* 0x0000000000007b1d */ /* 0x000fec0000010000 */
[----:B------:R-:W0:Y:S04]  /*124a0*/  @!P2 LDS R144, [R22+0x20000] ;  /* 0x020000001690a984 */ /* 0x000e280000000800 */
[----:B0-----:R-:W0:Y:S02]  /*124b0*/  SHFL.BFLY PT, R23, R144, 0x1, 0x1f ;  /* 0x0c201f0090177f89 */ /* 0x001e2400000e0000 */
[----:B0-----:R-:W-:-:S05]  /*124c0*/  FMNMX R23, R144, R23, !PT ;  /* 0x0000001790177209 */ /* 0x001fca0007800000 */
[----:B------:R-:W-:Y:S01]  /*124d0*/  @P3 STS [R22+0x20000], R23 ;  /* 0x0200001716003388 */ /* 0x000fe20000000800 */
[----:B------:R-:W-:Y:S06]  /*124e0*/  BAR.SYNC.DEFER_BLOCKING 0x0 ;  /* 0x0000000000007b1d */ /* 0x000fec0000010000 */
[----:B------:R-:W0:Y:S02]  /*124f0*/  LDS R138, [R36+UR9+0x20000] ;  /* 0x02000009248a7984 */ /* 0x000e240008000800 */
[----:B0-----:R-:W-:-:S05]  /*12500*/  FMNMX R138, R138, R0, !PT ;  /* 0x000000008a8a7209 */ /* 0x001fca0007800000 */
[--C-:B------:R-:W-:Y:S01]  /*12510*/  FADD R5, R5, -R138.reuse ;  /* 0x8000008a05057221 */ /* 0x100fe20000000000 */
[--C-:B------:R-:W-:Y:S01]  /*12520*/  FADD R4, R4, -R138.reuse ;  /* 0x8000008a04047221 */ /* 0x100fe20000000000 */
[--C-:B------:R-:W-:Y:S01]  /*12530*/  FADD R23, R6, -R138.reuse ;  /* 0x8000008a06177221 */ /* 0x100fe20000000000 */
[--C-:B------:R-:W-:Y:S01]  /*12540*/  FADD R7, R7, -R138.reuse ;  /* 0x8000008a07077221 */ /* 0x100fe20000000000 */
[----:B------:R-:W-:Y:S01]  /*12550*/  FMUL R5, R5, 1.4426950216293334961 ;  /* 0x3fb8aa3b05057820 */ /* 0x000fe20000400000 */
[----:B------:R-:W-:Y:S01]  /*12560*/  FMUL R4, R4, 1.4426950216293334961 ;  /* 0x3fb8aa3b04047820 */ /* 0x000fe20000400000 */
[--C-:B------:R-:W-:Y:S01]  /*12570*/  FADD R9, R9, -R138.reuse ;  /* 0x8000008a09097221 */ /* 0x100fe20000000000 */
[----:B------:R-:W-:Y:S01]  /*12580*/  FMUL R7, R7, 1.4426950216293334961 ;  /* 0x3fb8aa3b07077820 */ /* 0x000fe20000400000 */
[----:B------:R0:W-:Y:S01]  /*12590*/  MUFU.EX2 R6, R5 ;  /* 0x0000000500067308 */ /* 0x0001e20000000800 */
[--C-:B------:R-:W-:Y:S01]  /*125a0*/  FADD R11, R11, -R138.reuse ;  /* 0x8000008a0b0b7221 */ /* 0x100fe20000000000 */
[----:B------:R-:W-:Y:S01]  /*125b0*/  FMUL R9, R9, 1.4426950216293334961 ;  /* 0x3fb8aa3b09097820 */ /* 0x000fe20000400000 */
[--C-:B------:R-:W-:Y:S01]  /*125c0*/  FADD R13, R13, -R138.reuse ;  /* 0x8000008a0d0d7221 */ /* 0x100fe20000000000 */
[--C-:B------:R-:W-:Y:S01]  /*125d0*/  FADD R15, R15, -R138.reuse ;  /* 0x8000008a0f0f7221 */ /* 0x100fe20000000000 */
[----:B------:R-:W-:Y:S01]  /*125e0*/  FMUL R11, R11, 1.4426950216293334961 ;  /* 0x3fb8aa3b0b0b7820 */ /* 0x000fe20000400000 */
[--C-:B------:R-:W-:Y:S01]  /*125f0*/  FADD R16, R16, -R138.reuse ;  /* 0x8000008a10107221 */ /* 0x100fe20000000000 */
[----:B------:R-:W-:Y:S01]  /*12600*/  FMUL R13, R13, 1.4426950216293334961 ;  /* 0x3fb8aa3b0d0d7820 */ /* 0x000fe20000400000 */
[----:B------:R-:W1:Y:S01]  /*12610*/  MUFU.EX2 R4, R4 ;  /* 0x0000000400047308 */ /* 0x000e620000000800 */
[----:B0-----:R-:W-:Y:S01]  /*12620*/  FMUL R5, R23, 1.4426950216293334961 ;  /* 0x3fb8aa3b17057820 */ /* 0x001fe20000400000 */
[--C-:B------:R-:W-:Y:S01]  /*12630*/  FADD R23, R8, -R138.reuse ;  /* 0x8000008a08177221 */ /* 0x100fe20000000000 */
[----:B------:R-:W-:Y:S01]  /*12640*/  FMUL R15, R15, 1.4426950216293334961 ;  /* 0x3fb8aa3b0f0f7820 */ /* 0x000fe20000400000 */
[----:B------:R-:W-:Y:S01]  /*12650*/  FMUL R16, R16, 1.4426950216293334961 ;  /* 0x3fb8aa3b10107820 */ /* 0x000fe20000400000 */
[--C-:B------:R-:W-:Y:S01]  /*12660*/  FADD R17, R17, -R138.reuse ;  /* 0x8000008a11117221 */ /* 0x100fe20000000000 */
[--C-:B------:R-:W-:Y:S01]  /*12670*/  FADD R18, R18, -R138.reuse ;  /* 0x8000008a12127221 */ /* 0x100fe20000000000 */
[----:B------:R-:W-:Y:S01]  /*12680*/  FADD R19, R19, -R138 ;  /* 0x8000008a13137221 */ /* 0x000fe20000000000 */
[----:B------:R0:W-:Y:S01]  /*12690*/  MUFU.EX2 R8, R7 ;  /* 0x0000000700087308 */ /* 0x0001e20000000800 */
[----:B------:R-:W-:Y:S01]  /*126a0*/  FMUL R17, R17, 1.4426950216293334961 ;  /* 0x3fb8aa3b11117820 */ /* 0x000fe20000400000 */
[----:B------:R-:W-:Y:S01]  /*126b0*/  FMUL R18, R18, 1.4426950216293334961 ;  /* 0x3fb8aa3b12127820 */ /* 0x000fe20000400000 */
[----:B------:R-:W-:-:S05]  /*126c0*/  FMUL R19, R19, 1.4426950216293334961 ;  /* 0x3fb8aa3b13137820 */ /* 0x000fca0000400000 */
[----:B------:R-:W2:Y:S01]  /*126d0*/  MUFU.EX2 R5, R5 ;  /* 0x0000000500057308 */ /* 0x000ea20000000800 */
[----:B0-----:R-:W-:Y:S01]  /*126e0*/  FMUL R7, R23, 1.4426950216293334961 ;  /* 0x3fb8aa3b17077820 */ /* 0x001fe20000400000 */
[----:B------:R-:W-:-:S06]  /*126f0*/  FADD R23, R10, -R138 ;  /* 0x8000008a0a177221 */ /* 0x000fcc0000000000 */
[----:B------:R0:W-:Y:S08]  /*12700*/  MUFU.EX2 R10, R9 ;  /* 0x00000009000a7308 */ /* 0x0001f00000000800 */
[----:B------:R-:W3:Y:S01]  /*12710*/  MUFU.EX2 R7, R7 ;  /* 0x0000000700077308 */ /* 0x000ee20000000800 */
[----:B0-----:R-:W-:Y:S01]  /*12720*/  FMUL R9, R23, 1.4426950216293334961 ;  /* 0x3fb8aa3b17097820 */ /* 0x001fe20000400000 */
[----:B------:R-:W-:-:S06]  /*12730*/  FADD R23, R12, -R138 ;  /* 0x8000008a0c177221 */ /* 0x000fcc0000000000 */
[----:B------:R0:W-:Y:S08]  /*12740*/  MUFU.EX2 R12, R11 ;  /* 0x0000000b000c7308 */ /* 0x0001f00000000800 */
[----:B------:R-:W4:Y:S01]  /*12750*/  MUFU.EX2 R9, R9 ;  /* 0x0000000900097308 */ /* 0x000f220000000800 */
[----:B0-----:R-:W-:Y:S01]  /*12760*/  FMUL R11, R23, 1.4426950216293334961 ;  /* 0x3fb8aa3b170b7820 */ /* 0x001fe20000400000 */
[----:B------:R-:W-:-:S06]  /*12770*/  FADD R23, R14, -R138 ;  /* 0x8000008a0e177221 */ /* 0x000fcc0000000000 */
[----:B------:R0:W-:Y:S08]  /*12780*/  MUFU.EX2 R14, R13 ;  /* 0x0000000d000e7308 */ /* 0x0001f00000000800 */
[----:B------:R-:W5:Y:S01]  /*12790*/  MUFU.EX2 R11, R11 ;  /* 0x0000000b000b7308 */ /* 0x000f620000000800 */
[----:B0-----:R-:W-:Y:S01]  /*127a0*/  FMUL R13, R23, 1.4426950216293334961 ;  /* 0x3fb8aa3b170d7820 */ /* 0x001fe20000400000 */
[----:B-1----:R-:W-:-:S04]  /*127b0*/  FADD R23, R4, R6 ;  /* 0x0000000604177221 */ /* 0x002fc80000000000 */
[----:B--2---:R-:W-:Y:S02]  /*127c0*/  FADD R23, R5, R23 ;  /* 0x0000001705177221 */ /* 0x004fe40000000000 */
[----:B------:R-:W0:Y:S02]  /*127d0*/  MUFU.EX2 R13, R13 ;  /* 0x0000000d000d7308 */ /* 0x000e240000000800 */
[----:B------:R-:W-:-:S04]  /*127e0*/  FADD R23, R8, R23 ;  /* 0x0000001708177221 */ /* 0x000fc80000000000 */
[----:B---3--:R-:W-:Y:S02]  /*127f0*/  FADD R23, R7, R23 ;  /* 0x0000001707177221 */ /* 0x008fe40000000000 */
[----:B------:R-:W1:Y:S02]  /*12800*/  MUFU.EX2 R15, R15 ;  /* 0x0000000f000f7308 */ /* 0x000e640000000800 */
[----:B------:R-:W-:-:S04]  /*12810*/  FADD R23, R10, R23 ;  /* 0x000000170a177221 */ /* 0x000fc80000000000 */
[----:B----4-:R-:W-:Y:S02]  /*12820*/  FADD R23, R9, R23 ;  /* 0x0000001709177221 */ /* 0x010fe40000000000 */
[----:B------:R-:W2:Y:S02]  /*12830*/  MUFU.EX2 R16, R16 ;  /* 0x0000001000107308 */ /* 0x000ea40000000800 */
[----:B------:R-:W-:-:S04]  /*12840*/  FADD R23, R12, R23 ;  /* 0x000000170c177221 */ /* 0x000fc80000000000 */
[----:B-----5:R-:W-:Y:S02]  /*12850*/  FADD R23, R11, R23 ;  /* 0x000000170b177221 */ /* 0x020fe40000000000 */
[----:B------:R-:W3:Y:S02]  /*12860*/  MUFU.EX2 R17, R17 ;  /* 0x0000001100117308 */ /* 0x000ee40000000800 */
[----:B------:R-:W-:-:S04]  /*12870*/  FADD R23, R14, R23 ;  /* 0x000000170e177221 */ /* 0x000fc80000000000 */
[----:B0-----:R-:W-:Y:S02]  /*12880*/  FADD R23, R13, R23 ;  /* 0x000000170d177221 */ /* 0x001fe40000000000 */
[----:B------:R-:W0:Y:S02]  /*12890*/  MUFU.EX2 R18, R18 ;  /* 0x0000001200127308 */ /* 0x000e240000000800 */
[----:B-1----:R-:W-:-:S04]  /*128a0*/  FADD R23, R15, R23 ;  /* 0x000000170f177221 */ /* 0x002fc80000000000 */
[----:B--2---:R-:W-:Y:S02]  /*128b0*/  FADD R23, R16, R23 ;  /* 0x0000001710177221 */ /* 0x004fe40000000000 */
[----:B------:R-:W1:Y:S02]  /*128c0*/  MUFU.EX2 R19, R19 ;  /* 0x0000001300137308 */ /* 0x000e640000000800 */
[----:B---3--:R-:W-:-:S04]  /*128d0*/  FADD R23, R17, R23 ;  /* 0x0000001711177221 */ /* 0x008fc80000000000 */
[----:B0-----:R-:W-:-:S04]  /*128e0*/  FADD R23, R18, R23 ;  /* 0x0000001712177221 */ /* 0x001fc80000000000 */
[----:B-1----:R-:W-:-:S05]  /*128f0*/  FADD R23, R19, R23 ;  /* 0x0000001713177221 */ /* 0x002fca0000000000 */
[----:B------:R-:W0:Y:S02]  /*12900*/  SHFL.BFLY PT, R24, R23, 0x10, 0x1f ;  /* 0x0e001f0017187f89 */ /* 0x000e2400000e0000 */
[----:B0-----:R-:W-:Y:S01]  /*12910*/  FADD R24, R23, R24 ;  /* 0x0000001817187221 */ /* 0x001fe20000000000 */
[----:B------:R-:W-:Y:S06]  /*12920*/  BAR.SYNC.DEFER_BLOCKING 0x0 ;  /* 0x0000000000007b1d */ /* 0x000fec0000010000 */
[----:B------:R-:W-:Y:S02]  /*12930*/  @!P1 STS [R21+UR9+0x20000], R24 ;  /* 0x0200001815009988 */ /* 0x000fe40008000809 */
[----:B------:R-:W-:Y:S06]  /*12940*/  BAR.SYNC.DEFER_BLOCKING 0x0 ;  /* 0x0000000000007b1d */ /* 0x000fec0000010000 */
[----:B------:R-:W0:Y:S04]  /*12950*/  @!P2 LDS R143, [R22+0x20000] ;  /* 0x02000000168fa984 */ /* 0x000e280000000800 */
[----:B0-----:R-:W0:Y:S02]  /*12960*/  SHFL.BFLY PT, R21, R143, 0x1, 0x1f ;  /* 0x0c201f008f157f89 */ /* 0x001e2400000e0000 */
[----:B0-----:R-:W-:-:S05]  /*12970*/  FADD R21, R143, R21 ;  /* 0x000000158f157221 */ /* 0x001fca0000000000 */
[----:B------:R0:W-:Y:S01]  /*12980*/  @P3 STS [R22+0x20000], R21 ;  /* 0x0200001516003388 */ /* 0x0001e20000000800 */
[----:B------:R-:W-:Y:S06]  /*12990*/  BAR.SYNC.DEFER_BLOCKING 0x0 ;  /* 0x0000000000007b1d */ /* 0x000fec0000010000 */
[----:B------:R0:W1:Y:S01]  /*129a0*/  LDS R147, [R36+UR9+0x20000] ;  /* 0x0200000924937984 */ /* 0x0000620008000800 */
[----:B------:R-:W2:Y:S02]  /*129b0*/  SYNCS.PHASECHK.TRANS64.TRYWAIT P4, [UR7], R20 ;  /* 0x00000014ff0075a7 */ /* 0x000ea40008081107 */
[----:B012---:R-:W-:Y:S05]  /*129c0*/  @!P4 BRA `(.L_x_15) ;  /* 0x0000007400e4c947 */ /* 0x007fea0003800000 */
.L_x_24:
[----:B------:R-:W2:Y:S04]  /*129d0*/  LDL R21, [R1+0x378] ;  /* 0x0003780001157983 */ /* 0x000ea80000100800 */
[----:B------:R-:W3:Y:S04]  /*129e0*/  LDL.64 R28, [R1+0x228] ;  /* 0x00022800011c7983 */ /* 0x000ee80000100a00 */
[----:B------:R-:W4:Y:S04]  /*129f0*/  LDL.64 R34, [R1+0x258] ;  /* 0x0002580001227983 */ /* 0x000f280000100a00 */
[----:B------:R-:W5:Y:S04]  /*12a00*/  LDL.64 R32, [R1+0x248] ;  /* 0x0002480001207983 */ /* 0x000f680000100a00 */
[----:B------:R-:W5:Y:S04]  /*12a10*/  LDL.64 R26, [R1+0x1f8] ;  /* 0x0001f800011a7983 */ /* 0x000f680000100a00 */
[----:B------:R-:W5:Y:S04]  /*12a20*/  LDL.64 R22, [R1+0x1a8] ;  /* 0x0001a80001167983 */ /* 0x000f680000100a00 */
[----:B------:R-:W5:Y:S04]  /*12a30*/  LDL.64 R30, [R1+0x238] ;  /* 0x00023800011e7983 */ /* 0x000f680000100a00 */
[----:B------:R-:W5:Y:S04]  /*12a40*/  LDL.64 R24, [R1+0x1e8] ;  /* 0x0001e80001187983 */ /* 0x000f680000100a00 */
[----:B------:R-:W5:Y:S04]  /*12a50*/  LDL.64 R44, [R1+0x218] ;  /* 0x00021800012c7983 */ /* 0x000f680000100a00 */
[----:B------:R-:W5:Y:S01]  /*12a60*/  LDL.64 R38, [R1+0x1c8] ;  /* 0x0001c80001267983 */ /* 0x000f620000100a00 */
[----:B------:R-:W-:-:S02]  /*12a70*/  F2FP.F16.F32.PACK_AB R5, R8, R5 ;  /* 0x000000050805723e */ /* 0x000fc400000000ff */
[----:B------:R-:W-:Y:S01]  /*12a80*/  F2FP.F16.F32.PACK_AB R8, R14, R11 ;  /* 0x0000000b0e08723e */ /* 0x000fe200000000ff */
[----:B------:R-:W5:Y:S01]  /*12a90*/  LDL.64 R46, [R1+0x268] ;  /* 0x00026800012e7983 */ /* 0x000f620000100a00 */
[----:B------:R-:W-:Y:S02]  /*12aa0*/  F2FP.F16.F32.PACK_AB R4, R6, R4 ;  /* 0x000000040604723e */ /* 0x000fe400000000ff */
[----:B------:R-:W-:Y:S01]  /*12ab0*/  F2FP.F16.F32.PACK_AB R11, R19, R18 ;  /* 0x00000012130b723e */ /* 0x000fe200000000ff */
[----:B------:R-:W5:Y:S01]  /*12ac0*/  LDL.64 R42, [R1+0x208] ;  /* 0x00020800012a7983 */ /* 0x000f620000100a00 */
[----:B------:R-:W-:Y:S02]  /*12ad0*/  F2FP.F16.F32.PACK_AB R6, R10, R7 ;  /* 0x000000070a06723e */ /* 0x000fe400000000ff */
[----:B------:R-:W-:Y:S01]  /*12ae0*/  F2FP.F16.F32.PACK_AB R7, R12, R9 ;  /* 0x000000090c07723e */ /* 0x000fe200000000ff */
        /* <DEDUP_REMOVED lines=25> */
[----:B--2---:R-:W-:-:S03]  /*12c80*/  R2UR UR7, R21 ;  /* 0x00000000150772ca */ /* 0x004fc600000e0000 */
[----:B------:R-:W2:Y:S01]  /*12c90*/  LDL.64 R20, [R1+0x198] ;  /* 0x0001980001147983 */ /* 0x000ea20000100a00 */
[----:B---3--:R-:W-:-:S03]  /*12ca0*/  IMAD.WIDE R78, R2, 0x2, R28 ;  /* 0x00000002024e7825 */ /* 0x008fc600078e021c */
[----:B------:R-:W3:Y:S01]  /*12cb0*/  LDL.64 R28, [R1+0x158] ;  /* 0x00015800011c7983 */ /* 0x000ee20000100a00 */
[----:B------:R-:W-:Y:S01]  /*12cc0*/  F2FP.F16.F32.PACK_AB R9, R15, R13 ;  /* 0x0000000d0f09723e */ /* 0x000fe200000000ff */
[C---:B----4-:R-:W-:Y:S01]  /*12cd0*/  IMAD.WIDE R12, R2.reuse, 0x2, R34 ;  /* 0x00000002020c7825 */ /* 0x050fe200078e0222 */
[----:B------:R-:W-:Y:S01]  /*12ce0*/  F2FP.F16.F32.PACK_AB R10, R17, R16 ;  /* 0x00000010110a723e */ /* 0x000fe200000000ff */
[----:B------:R-:W4:Y:S03]  /*12cf0*/  LDL.64 R34, [R1+0x188] ;  /* 0x0001880001227983 */ /* 0x000f260000100a00 */
[----:B------:R-:W-:Y:S01]  /*12d00*/  STTM.16dp32bit_t0_t15.x8 tmem[UR7], R4 ;  /* 0x00000004000079ed */ /* 0x000fe20008980007 */
[----:B------:R0:W-:Y:S01]  /*12d10*/  STTM.16dp32bit_t16_t31.x8 tmem[UR7+0x8], R4 ;  /* 0x00000804000079ed */ /* 0x0001e200089a0007 */
[----:B------:R-:W4:Y:S04]  /*12d20*/  LDG.E.U16 R78, desc[UR10][R78.64] ;  /* 0x0000000a4e4e7981 */ /* 0x000f28000c1e1500 */
[----:B0-----:R0:W4:Y:S01]  /*12d30*/  LDG.E.U16 R6, desc[UR10][R12.64] ;  /* 0x0000000a0c067981 */ /* 0x001122000c1e1500 */
[----:B-----5:R-:W-:-:S03]  /*12d40*/  IMAD.WIDE R10, R2, 0x2, R32 ;  /* 0x00000002020a7825 */ /* 0x020fc600078e0220 */
[----:B------:R-:W5:Y:S01]  /*12d50*/  LDL.64 R32, [R1+0x178] ;  /* 0x0001780001207983 */ /* 0x000f620000100a00 */
[----:B------:R-:W-:-:S03]  /*12d60*/  IMAD.WIDE R8, R2, 0x2, R30 ;  /* 0x0000000202087825 */ /* 0x000fc600078e021e */
[----:B------:R-:W4:Y:S01]  /*12d70*/  LDL.64 R30, [R1+0x168] ;  /* 0x00016800011e7983 */ /* 0x000f220000100a00 */
[----:B0-----:R-:W-:-:S03]  /*12d80*/  IMAD.WIDE R12, R2, 0x2, R26 ;  /* 0x00000002020c7825 */ /* 0x001fc600078e021a */
[----:B------:R-:W4:Y:S04]  /*12d90*/  LDG.E.U16 R4, desc[UR10][R10.64] ;  /* 0x0000000a0a047981 */ /* 0x000f28000c1e1500 */
[----:B------:R0:W4:Y:S04]  /*12da0*/  LDG.E.U16 R75, desc[UR10][R12.64] ;  /* 0x0000000a0c4b7981 */ /* 0x000128000c1e1500 */
[----:B------:R-:W4:Y:S01]  /*12db0*/  LDL.64 R26, [R1+0x148] ;  /* 0x00014800011a7983 */ /* 0x000f220000100a00 */
[----:B------:R-:W-:-:S03]  /*12dc0*/  IMAD.WIDE R16, R2, 0x2, R44 ;  /* 0x0000000202107825 */ /* 0x000fc600078e022c */
[----:B------:R-:W4:Y:S01]  /*12dd0*/  LDG.E.U16 R7, desc[UR10][R8.64] ;  /* 0x0000000a08077981 */ /* 0x000f22000c1e1500 */
[----:B0-----:R-:W-:-:S03]  /*12de0*/  IMAD.WIDE R12, R2, 0x2, R22 ;  /* 0x00000002020c7825 */ /* 0x001fc600078e0216 */
[----:B------:R-:W4:Y:S01]  /*12df0*/  LDL.64 R22, [R1+0x128] ;  /* 0x0001280001167983 */ /* 0x000f220000100a00 */
[----:B------:R-:W-:-:S03]  /*12e00*/  IMAD.WIDE R10, R2, 0x2, R24 ;  /* 0x00000002020a7825 */ /* 0x000fc600078e0218 */
[----:B------:R-:W4:Y:S04]  /*12e10*/  LDL.64 R24, [R1+0x138] ;  /* 0x0001380001187983 */ /* 0x000f280000100a00 */
[----:B------:R2:W4:Y:S04]  /*12e20*/  LDG.E.U16 R74, desc[UR10][R10.64] ;  /* 0x0000000a0a4a7981 */ /* 0x000528000c1e1500 */
[----:B------:R0:W4:Y:S04]  /*12e30*/  LDG.E.U16 R77, desc[UR10][R16.64] ;  /* 0x0000000a104d7981 */ /* 0x000128000c1e1500 */
[----:B------:R3:W4:Y:S01]  /*12e40*/  LDG.E.U16 R70, desc[UR10][R12.64] ;  /* 0x0000000a0c467981 */ /* 0x000722000c1e1500 */
[----:B------:R-:W-:-:S03]  /*12e50*/  IMAD.WIDE R14, R2, 0x2, R46 ;  /* 0x00000002020e7825 */ /* 0x000fc600078e022e */
[----:B------:R-:W4:Y:S04]  /*12e60*/  LDL.64 R46, [R1+0xe8] ;  /* 0x0000e800012e7983 */ /* 0x000f280000100a00 */
[----:B------:R-:W4:Y:S01]  /*12e70*/  LDL.64 R44, [R1+0xd8] ;  /* 0x0000d800012c7983 */ /* 0x000f220000100a00 */
[----:B--2---:R-:W-:-:S03]  /*12e80*/  IMAD.WIDE R10, R2, 0x2, R20 ;  /* 0x00000002020a7825 */ /* 0x004fc600078e0214 */
[----:B------:R1:W2:Y:S04]  /*12e90*/  LDG.E.U16 R5, desc[UR10][R14.64] ;  /* 0x0000000a0e057981 */ /* 0x0002a8000c1e1500 */
[----:B------:R-:W2:Y:S01]  /*12ea0*/  LDL.64 R20, [R1+0x118] ;  /* 0x0001180001147983 */ /* 0x000ea20000100a00 */
[----:B0-----:R-:W-:-:S03]  /*12eb0*/  IMAD.WIDE R16, R2, 0x2, R38 ;  /* 0x0000000202107825 */ /* 0x001fc600078e0226 */
[----:B------:R-:W2:Y:S01]  /*12ec0*/  LDL.64 R38, [R1+0xa8] ;  /* 0x0000a80001267983 */ /* 0x000ea20000100a00 */
[----:B---3--:R-:W-:-:S03]  /*12ed0*/  IMAD.WIDE R12, R2, 0x2, R28 ;  /* 0x00000002020c7825 */ /* 0x008fc600078e021c */
[----:B------:R-:W3:Y:S04]  /*12ee0*/  LDL.64 R28, [R1+0x58] ;  /* 0x00005800011c7983 */ /* 0x000ee80000100a00 */
[----:B------:R0:W3:Y:S01]  /*12ef0*/  LDG.E.U16 R65, desc[UR10][R12.64] ;  /* 0x0000000a0c417981 */ /* 0x0000e2000c1e1500 */
[----:B-1----:R-:W-:-:S03]  /*12f00*/  IMAD.WIDE R14, R2, 0x2, R42 ;  /* 0x00000002020e7825 */ /* 0x002fc600078e022a */
[----:B------:R-:W3:Y:S04]  /*12f10*/  LDL.64 R42, [R1+0xc8] ;  /* 0x0000c800012a7983 */ /* 0x000ee80000100a00 */
[----:B------:R5:W3:Y:S01]  /*12f20*/  LDG.E.U16 R72, desc[UR10][R16.64] ;  /* 0x0000000a10487981 */ /* 0x000ae2000c1e1500 */
[----:B0-----:R-:W-:-:S03]  /*12f30*/  IMAD.WIDE R12, R2, 0x2, R18 ;  /* 0x00000002020c7825 */ /* 0x001fc600078e0212 */
[----:B------:R-:W3:Y:S01]  /*12f40*/  LDL.64 R18, [R1+0x8] ;  /* 0x0000080001127983 */ /* 0x000ee20000100a00 */
[----:B------:R-:W-:-:S03]  /*12f50*/  IMAD.WIDE R8, R2, 0x2, R40 ;  /* 0x0000000202087825 */ /* 0x000fc600078e0228 */
[----:B------:R-:W3:Y:S04]  /*12f60*/  LDL.64 R40, [R1+0xb8] ;  /* 0x0000b80001287983 */ /* 0x000ee80000100a00 */
[----:B------:R-:W3:Y:S01]  /*12f70*/  LDG.E.U16 R76, desc[UR10][R14.64] ;  /* 0x0000000a0e4c7981 */ /* 0x000ee2000c1e1500 */
[----:B-----5:R-:W-:-:S03]  /*12f80*/  IMAD.WIDE R16, R2, 0x2, R32 ;  /* 0x0000000202107825 */ /* 0x020fc600078e0220 */
[----:B------:R-:W5:Y:S04]  /*12f90*/  LDL.64 R32, [R1+0x78] ;  /* 0x0000780001207983 */ /* 0x000f680000100a00 */
[----:B------:R4:W5:Y:S04]  /*12fa0*/  LDG.E.U16 R67, desc[UR10][R16.64] ;  /* 0x0000000a10437981 */ /* 0x000968000c1e1500 */
[----:B------:R0:W5:Y:S04]  /*12fb0*/  LDG.E.U16 R69, desc[UR10][R10.64] ;  /* 0x0000000a0a457981 */ /* 0x000168000c1e1500 */
[----:B------:R1:W5:Y:S04]  /*12fc0*/  LDG.E.U16 R73, desc[UR10][R8.64] ;  /* 0x0000000a08497981 */ /* 0x000368000c1e1500 */
[----:B------:R-:W5:Y:S01]  /*12fd0*/  LDG.E.U16 R60, desc[UR10][R12.64] ;  /* 0x0000000a0c3c7981 */ /* 0x000f62000c1e1500 */
[----:B----4-:R-:W-:-:S03]  /*12fe0*/  IMAD.WIDE R16, R2, 0x2, R22 ;  /* 0x0000000202107825 */ /* 0x010fc600078e0216 */
[----:B------:R-:W4:Y:S01]  /*12ff0*/  LDL.64 R22, [R1+0x28] ;  /* 0x0000280001167983 */ /* 0x000f220000100a00 */
[----:B------:R-:W-:-:S03]  /*13000*/  IMAD.WIDE R14, R2, 0x2, R36 ;  /* 0x00000002020e7825 */ /* 0x000fc600078e0224 */
[----:B------:R-:W4:Y:S04]  /*13010*/  LDL.64 R36, [R1+0x98] ;  /* 0x0000980001247983 */ /* 0x000f280000100a00 */
[----:B------:R1:W4:Y:S01]  /*13020*/  LDG.E.U16 R71, desc[UR10][R14.64] ;  /* 0x0000000a0e477981 */ /* 0x000322000c1e1500 */
[----:B0-----:R-:W-:-:S03]  /*13030*/  IMAD.WIDE R10, R2, 0x2, R26 ;  /* 0x00000002020a7825 */ /* 0x001fc600078e021a */
[----:B------:R-:W4:Y:S01]  /*13040*/  LDL.64 R26, [R1+0x48] ;  /* 0x00004800011a7983 */ /* 0x000f220000100a00 */
[----:B-1----:R-:W-:-:S03]  /*13050*/  IMAD.WIDE R8, R2, 0x2, R34 ;  /* 0x0000000202087825 */ /* 0x002fc600078e0222 */
[----:B------:R-:W4:Y:S01]  /*13060*/  LDL.64 R34, [R1+0x88] ;  /* 0x0000880001227983 */ /* 0x000f220000100a00 */
[----:B------:R-:W-:-:S03]  /*13070*/  IMAD.WIDE R14, R2, 0x2, R30 ;  /* 0x00000002020e7825 */ /* 0x000fc600078e021e */
[----:B------:R-:W4:Y:S04]  /*13080*/  LDL.64 R30, [R1+0x68] ;  /* 0x00006800011e7983 */ /* 0x000f280000100a00 */
[----:B------:R2:W4:Y:S04]  /*13090*/  LDG.E.U16 R66, desc[UR10][R14.64] ;  /* 0x0000000a0e427981 */ /* 0x000528000c1e1500 */
[----:B------:R0:W4:Y:S04]  /*130a0*/  LDG.E.U16 R68, desc[UR10][R8.64] ;  /* 0x0000000a08447981 */ /* 0x000128000c1e1500 */
[----:B------:R1:W4:Y:S04]  /*130b0*/  LDG.E.U16 R64, desc[UR10][R10.64] ;  /* 0x0000000a0a407981 */ /* 0x000328000c1e1500 */
[----:B------:R-:W4:Y:S01]  /*130c0*/  LDG.E.U16 R62, desc[UR10][R16.64] ;  /* 0x0000000a103e7981 */ /* 0x000f22000c1e1500 */
[----:B--2---:R-:W-:-:S03]  /*130d0*/  IMAD.WIDE R14, R2, 0x2, R20 ;  /* 0x00000002020e7825 */ /* 0x004fc600078e0214 */
[----:B------:R-:W2:Y:S01]  /*130e0*/  LDL.64 R20, [R1+0x18] ;  /* 0x0000180001147983 */ /* 0x000ea20000100a00 */
[----:B0-----:R-:W-:-:S03]  /*130f0*/  IMAD.WIDE R8, R2, 0x2, R24 ;  /* 0x0000000202087825 */ /* 0x001fc600078e0218 */
[----:B------:R-:W2:Y:S01]  /*13100*/  LDL.64 R24, [R1+0x38] ;  /* 0x0000380001187983 */ /* 0x000ea20000100a00 */
[----:B-1----:R-:W-:-:S03]  /*13110*/  IMAD.WIDE R10, R2, 0x2, R48 ;  /* 0x00000002020a7825 */ /* 0x002fc600078e0230 */
[----:B------:R-:W2:Y:S04]  /*13120*/  LDG.E.U16 R61, desc[UR10][R14.64] ;  /* 0x0000000a0e3d7981 */ /* 0x000ea8000c1e1500 */
[----:B------:R0:W2:Y:S04]  /*13130*/  LDG.E.U16 R59, desc[UR10][R10.64] ;  /* 0x0000000a0a3b7981 */ /* 0x0000a8000c1e1500 */
[----:B------:R-:W2:Y:S01]  /*13140*/  LDG.E.U16 R63, desc[UR10][R8.64] ;  /* 0x0000000a083f7981 */ /* 0x000ea2000c1e1500 */
[----:B0-----:R-:W-:-:S05]  /*13150*/  IMAD.WIDE R10, R2, 0x2, R38 ;  /* 0x00000002020a7825 */ /* 0x001fca00078e0226 */
[----:B------:R3:W2:Y:S02]  /*13160*/  LDG.E.U16 R54, desc[UR10][R10.64] ;  /* 0x0000000a0a367981 */ /* 0x0006a4000c1e1500 */
[----:B---3--:R-:W-:-:S05]  /*13170*/  IMAD.WIDE R10, R2, 0x2, R28 ;  /* 0x00000002020a7825 */ /* 0x008fca00078e021c */
[----:B------:R0:W3:Y:S01]  /*13180*/  LDG.E.U16 R49, desc[UR10][R10.64] ;  /* 0x0000000a0a317981 */ /* 0x0000e2000c1e1500 */
[----:B------:R-:W-:-:S05]  /*13190*/  IMAD.WIDE R14, R2, 0x2, R42 ;  /* 0x00000002020e7825 */ /* 0x000fca00078e022a */
[----:B------:R5:W3:Y:S01]  /*131a0*/  LDG.E.U16 R56, desc[UR10][R14.64] ;  /* 0x0000000a0e387981 */ /* 0x000ae2000c1e1500 */
[----:B0-----:R-:W-:-:S03]  /*131b0*/  IMAD.WIDE R10, R2, 0x2, R18 ;  /* 0x00000002020a7825 */ /* 0x001fc600078e0212 */
[----:B------:R-:W3:Y:S01]  /*131c0*/  LDL.64 R18, [R1+0x260] ;  /* 0x0002600001127983 */ /* 0x000ee20000100a00 */
[----:B-----5:R-:W-:-:S05]  /*131d0*/  IMAD.WIDE R14, R2, 0x2, R32 ;  /* 0x00000002020e7825 */ /* 0x020fca00078e0220 */
[----:B------:R4:W5:Y:S01]  /*131e0*/  LDG.E.U16 R51, desc[UR10][R14.64] ;  /* 0x0000000a0e337981 */ /* 0x000962000c1e1500 */
[----:B------:R-:W-:-:S04]  /*131f0*/  IMAD.WIDE R8, R2, 0x2, R46 ;  /* 0x0000000202087825 */ /* 0x000fc800078e022e */
[C---:B------:R-:W-:Y:S01]  /*13200*/  IMAD.WIDE R12, R2.reuse, 0x2, R40 ;  /* 0x00000002020c7825 */ /* 0x040fe200078e0228 */
[----:B------:R-:W3:Y:S03]  /*13210*/  LDG.E.U16 R58, desc[UR10][R8.64] ;  /* 0x0000000a083a7981 */ /* 0x000ee6000c1e1500 */
[C---:B----4-:R-:W-:Y:S01]  /*13220*/  IMAD.WIDE R14, R2.reuse, 0x2, R22 ;  /* 0x00000002020e7825 */ /* 0x050fe200078e0216 */
[----:B------:R-:W4:Y:S04]  /*13230*/  LDG.E.U16 R55, desc[UR10][R12.64] ;  /* 0x0000000a0c377981 */ /* 0x000f28000c1e1500 */
[----:B------:R0:W3:Y:S02]  /*13240*/  LDG.E.U16 R46, desc[UR10][R14.64] ;  /* 0x0000000a0e2e7981 */ /* 0x0000e4000c1e1500 */
[----:B0-----:R-:W-:-:S05]  /*13250*/  IMAD.WIDE R14, R2, 0x2, R242 ;  /* 0x00000002020e7825 */ /* 0x001fca00078e02f2 */
[----:B------:R0:W3:Y:S01]  /*13260*/  LDG.E.U16 R41, desc[UR10][R14.64] ;  /* 0x0000000a0e297981 */ /* 0x0000e2000c1e1500 */
[----:B------:R-:W-:-:S04]  /*13270*/  IMAD.WIDE R8, R2, 0x2, R36 ;  /* 0x0000000202087825 */ /* 0x000fc800078e0224 */
[C---:B------:R-:W-:Y:S01]  /*13280*/  IMAD.WIDE R12, R2.reuse, 0x2, R30 ;  /* 0x00000002020c7825 */ /* 0x040fe200078e021e */
[----:B------:R-:W3:Y:S03]  /*13290*/  LDG.E.U16 R53, desc[UR10][R8.64] ;  /* 0x0000000a08357981 */ /* 0x000ee6000c1e1500 */
[C---:B0-----:R-:W-:Y:S01]  /*132a0*/  IMAD.WIDE R14, R2.reuse, 0x2, R222 ;  /* 0x00000002020e7825 */ /* 0x041fe200078e02de */
[----:B------:R-:W4:Y:S04]  /*132b0*/  LDG.E.U16 R50, desc[UR10][R12.64] ;  /* 0x0000000a0c327981 */ /* 0x000f28000c1e1500 */
[----:B------:R0:W4:Y:S02]  /*132c0*/  LDG.E.U16 R36, desc[UR10][R14.64] ;  /* 0x0000000a0e247981 */ /* 0x000124000c1e1500 */
[----:B0-----:R-:W-:-:S05]  /*132d0*/  IMAD.WIDE R14, R2, 0x2, R200 ;  /* 0x00000002020e7825 */ /* 0x001fca00078e02c8 */
[----:B------:R0:W4:Y:S01]  /*132e0*/  LDG.E.U16 R31, desc[UR10][R14.64] ;  /* 0x0000000a0e1f7981 */ /* 0x000122000c1e1500 */
[----:B------:R-:W-:-:S04]  /*132f0*/  IMAD.WIDE R8, R2, 0x2, R26 ;  /* 0x0000000202087825 */ /* 0x000fc800078e021a */
[C---:B------:R-:W-:Y:S01]  /*13300*/  IMAD.WIDE R16, R2.reuse, 0x2, R44 ;  /* 0x0000000202107825 */ /* 0x040fe200078e022c */
[----:B------:R-:W4:Y:S03]  /*13310*/  LDG.E.U16 R48, desc[UR10][R8.64] ;  /* 0x0000000a08307981 */ /* 0x000f26000c1e1500 */
[C---:B0-----:R-:W-:Y:S01]  /*13320*/  IMAD.WIDE R14, R2.reuse, 0x2, R180 ;  /* 0x00000002020e7825 */ /* 0x041fe200078e02b4 */
[----:B------:R-:W4:Y:S04]  /*13330*/  LDG.E.U16 R57, desc[UR10][R16.64] ;  /* 0x0000000a10397981 */ /* 0x000f28000c1e1500 */
[----:B------:R0:W4:Y:S04]  /*13340*/  LDG.E.U16 R26, desc[UR10][R14.64] ;  /* 0x0000000a0e1a7981 */ /* 0x000128000c1e1500 */
[----:B------:R-:W4:Y:S01]  /*13350*/  LDG.E.U16 R44, desc[UR10][R10.64] ;  /* 0x0000000a0a2c7981 */ /* 0x000f22000c1e1500 */
[----:B0-----:R-:W-:-:S04]  /*13360*/  IMAD.WIDE R14, R2, 0x2, R160 ;  /* 0x00000002020e7825 */ /* 0x001fc800078e02a0 */
[C---:B--2---:R-:W-:Y:S02]  /*13370*/  IMAD.WIDE R12, R2.reuse, 0x2, R20 ;  /* 0x00000002020c7825 */ /* 0x044fe400078e0214 */
[----:B------:R0:W2:Y:S02]  /*13380*/  LDG.E.U16 R21, desc[UR10][R14.64] ;  /* 0x0000000a0e157981 */ /* 0x0000a4000c1e1500 */
[C---:B------:R-:W-:Y:S02]  /*13390*/  IMAD.WIDE R16, R2.reuse, 0x2, R34 ;  /* 0x0000000202107825 */ /* 0x040fe400078e0222 */
[----:B------:R-:W2:Y:S04]  /*133a0*/  LDG.E.U16 R45, desc[UR10][R12.64] ;  /* 0x0000000a0c2d7981 */ /* 0x000ea8000c1e1500 */
[----:B------:R1:W2:Y:S01]  /*133b0*/  LDG.E.U16 R52, desc[UR10][R16.64] ;  /* 0x0000000a10347981 */ /* 0x0002a2000c1e1500 */
[----:B0-----:R-:W-:-:S03]  /*133c0*/  IMAD.WIDE R14, R2, 0x2, R92 ;  /* 0x00000002020e7825 */ /* 0x001fc600078e025c */
[----:B------:R-:W2:Y:S01]  /*133d0*/  LDL.64 R92, [R1+0x180] ;  /* 0x00018000015c7983 */ /* 0x000ea20000100a00 */
[----:B------:R-:W-:-:S04]  /*133e0*/  IMAD.WIDE R8, R2, 0x2, R250 ;  /* 0x0000000202087825 */ /* 0x000fc800078e02fa */
[C---:B-1----:R-:W-:Y:S01]  /*133f0*/  IMAD.WIDE R16, R2.reuse, 0x2, R24 ;  /* 0x0000000202107825 */ /* 0x042fe200078e0218 */
[----:B------:R0:W4:Y:S04]  /*13400*/  LDG.E.U16 R43, desc[UR10][R8.64] ;  /* 0x0000000a082b7981 */ /* 0x000128000c1e1500 */
[----:B------:R1:W4:Y:S01]  /*13410*/  LDG.E.U16 R47, desc[UR10][R16.64] ;  /* 0x0000000a102f7981 */ /* 0x000322000c1e1500 */
[----:B------:R-:W-:-:S04]  /*13420*/  IMAD.WIDE R12, R2, 0x2, R238 ;  /* 0x00000002020c7825 */ /* 0x000fc800078e02ee */
[C---:B0-----:R-:W-:Y:S01]  /*13430*/  IMAD.WIDE R8, R2.reuse, 0x2, R230 ;  /* 0x0000000202087825 */ /* 0x041fe200078e02e6 */
[----:B------:R0:W4:Y:S03]  /*13440*/  LDG.E.U16 R40, desc[UR10][R12.64] ;  /* 0x0000000a0c287981 */ /* 0x000126000c1e1500 */
[C---:B-1----:R-:W-:Y:S01]  /*13450*/  IMAD.WIDE R16, R2.reuse, 0x2, R246 ;  /* 0x0000000202107825 */ /* 0x042fe200078e02f6 */
[----:B------:R1:W4:Y:S04]  /*13460*/  LDG.E.U16 R38, desc[UR10][R8.64] ;  /* 0x0000000a08267981 */ /* 0x000328000c1e1500 */
[----:B------:R1:W4:Y:S01]  /*13470*/  LDG.E.U16 R42, desc[UR10][R16.64] ;  /* 0x0000000a102a7981 */ /* 0x000322000c1e1500 */
[----:B0-----:R-:W-:-:S04]  /*13480*/  IMAD.WIDE R12, R2, 0x2, R218 ;  /* 0x00000002020c7825 */ /* 0x001fc800078e02da */
[C---:B-1----:R-:W-:Y:S01]  /*13490*/  IMAD.WIDE R8, R2.reuse, 0x2, R208 ;  /* 0x0000000202087825 */ /* 0x042fe200078e02d0 */
[----:B------:R0:W4:Y:S03]  /*134a0*/  LDG.E.U16 R35, desc[UR10][R12.64] ;  /* 0x0000000a0c237981 */ /* 0x000126000c1e1500 */
[C---:B------:R-:W-:Y:S01]  /*134b0*/  IMAD.WIDE R16, R2.reuse, 0x2, R226 ;  /* 0x0000000202107825 */ /* 0x040fe200078e02e2 */
[----:B------:R1:W4:Y:S04]  /*134c0*/  LDG.E.U16 R33, desc[UR10][R8.64] ;  /* 0x0000000a08217981 */ /* 0x000328000c1e1500 */
[----:B------:R5:W4:Y:S01]  /*134d0*/  LDG.E.U16 R37, desc[UR10][R16.64] ;  /* 0x0000000a10257981 */ /* 0x000b22000c1e1500 */
[----:B0-----:R-:W-:-:S04]  /*134e0*/  IMAD.WIDE R12, R2, 0x2, R196 ;  /* 0x00000002020c7825 */ /* 0x001fc800078e02c4 */
[C---:B-1----:R-:W-:Y:S01]  /*134f0*/  IMAD.WIDE R8, R2.reuse, 0x2, R188 ;  /* 0x0000000202087825 */ /* 0x042fe200078e02bc */
[----:B------:R0:W4:Y:S03]  /*13500*/  LDG.E.U16 R30, desc[UR10][R12.64] ;  /* 0x0000000a0c1e7981 */ /* 0x000126000c1e1500 */
[C---:B-----5:R-:W-:Y:S01]  /*13510*/  IMAD.WIDE R16, R2.reuse, 0x2, R204 ;  /* 0x0000000202107825 */ /* 0x060fe200078e02cc */
[----:B------:R-:W5:Y:S04]  /*13520*/  LDG.E.U16 R28, desc[UR10][R8.64] ;  /* 0x0000000a081c7981 */ /* 0x000f68000c1e1500 */
[----:B------:R1:W4:Y:S01]  /*13530*/  LDG.E.U16 R32, desc[UR10][R16.64] ;  /* 0x0000000a10207981 */ /* 0x000322000c1e1500 */
[----:B------:R-:W-:-:S04]  /*13540*/  IMAD.WIDE R10, R2, 0x2, R234 ;  /* 0x00000002020a7825 */ /* 0x000fc800078e02ea */
[C---:B0-----:R-:W-:Y:S01]  /*13550*/  IMAD.WIDE R12, R2.reuse, 0x2, R176 ;  /* 0x00000002020c7825 */ /* 0x041fe200078e02b0 */
[----:B------:R0:W4:Y:S03]  /*13560*/  LDG.E.U16 R39, desc[UR10][R10.64] ;  /* 0x0000000a0a277981 */ /* 0x000126000c1e1500 */
[C---:B-1----:R-:W-:Y:S01]  /*13570*/  IMAD.WIDE R16, R2.reuse, 0x2, R184 ;  /* 0x0000000202107825 */ /* 0x042fe200078e02b8 */
[----:B------:R1:W4:Y:S03]  /*13580*/  LDG.E.U16 R25, desc[UR10][R12.64] ;  /* 0x0000000a0c197981 */ /* 0x000326000c1e1500 */
[C---:B------:R-:W-:Y:S01]  /*13590*/  IMAD.WIDE R8, R2.reuse, 0x2, R168 ;  /* 0x0000000202087825 */ /* 0x040fe200078e02a8 */
[----:B------:R1:W4:Y:S03]  /*135a0*/  LDG.E.U16 R27, desc[UR10][R16.64] ;  /* 0x0000000a101b7981 */ /* 0x000326000c1e1500 */
[C---:B0-----:R-:W-:Y:S01]  /*135b0*/  IMAD.WIDE R10, R2.reuse, 0x2, R212 ;  /* 0x00000002020a7825 */ /* 0x041fe200078e02d4 */
[----:B------:R3:W4:Y:S03]  /*135c0*/  LDG.E.U16 R23, desc[UR10][R8.64] ;  /* 0x0000000a08177981 */ /* 0x000726000c1e1500 */
[C---:B-1----:R-:W-:Y:S01]  /*135d0*/  IMAD.WIDE R12, R2.reuse, 0x2, R156 ;  /* 0x00000002020c7825 */ /* 0x042fe200078e029c */
[----:B------:R0:W4:Y:S03]  /*135e0*/  LDG.E.U16 R34, desc[UR10][R10.64] ;  /* 0x0000000a0a227981 */ /* 0x000126000c1e1500 */
[C---:B------:R-:W-:Y:S01]  /*135f0*/  IMAD.WIDE R16, R2.reuse, 0x2, R164 ;  /* 0x0000000202107825 */ /* 0x040fe200078e02a4 */
[----:B------:R1:W4:Y:S03]  /*13600*/  LDG.E.U16 R20, desc[UR10][R12.64] ;  /* 0x0000000a0c147981 */ /* 0x000326000c1e1500 */
[C---:B---3--:R-:W-:Y:S01]  /*13610*/  IMAD.WIDE R8, R2.reuse, 0x2, R18 ;  /* 0x0000000202087825 */ /* 0x048fe200078e0212 */
[----:B------:R3:W4:Y:S03]  /*13620*/  LDG.E.U16 R22, desc[UR10][R16.64] ;  /* 0x0000000a10167981 */ /* 0x000726000c1e1500 */
[C---:B0-----:R-:W-:Y:S01]  /*13630*/  IMAD.WIDE R10, R2.reuse, 0x2, R192 ;  /* 0x00000002020a7825 */ /* 0x041fe200078e02c0 */
[----:B------:R0:W4:Y:S03]  /*13640*/  LDG.E.U16 R18, desc[UR10][R8.64] ;  /* 0x0000000a08127981 */ /* 0x000126000c1e1500 */
[C---:B-1----:R-:W-:Y:S01]  /*13650*/  IMAD.WIDE R12, R2.reuse, 0x2, R94 ;  /* 0x00000002020c7825 */ /* 0x042fe200078e025e */
[----:B------:R1:W4:Y:S03]  /*13660*/  LDG.E.U16 R29, desc[UR10][R10.64] ;  /* 0x0000000a0a1d7981 */ /* 0x000326000c1e1500 */
[C---:B---3--:R-:W-:Y:S01]  /*13670*/  IMAD.WIDE R16, R2.reuse, 0x2, R90 ;  /* 0x0000000202107825 */ /* 0x048fe200078e025a */
[----:B------:R-:W3:Y:S03]  /*13680*/  LDL.64 R94, [R1+0x140] ;  /* 0x00014000015e7983 */ /* 0x000ee60000100a00 */
[C---:B0-----:R-:W-:Y:S01]  /*13690*/  IMAD.WIDE R8, R2.reuse, 0x2, R86 ;  /* 0x0000000202087825 */ /* 0x041fe200078e0256 */
[----:B------:R-:W4:Y:S04]  /*136a0*/  LDL.64 R90, [R1+0x1a0] ;  /* 0x0001a000015a7983 */ /* 0x000f280000100a00 */
[----:B------:R-:W5:Y:S01]  /*136b0*/  LDG.E.U16 R17, desc[UR10][R16.64] ;  /* 0x0000000a10117981 */ /* 0x000f62000c1e1500 */
[----:B-1----:R-:W-:-:S03]  /*136c0*/  IMAD.WIDE R10, R2, 0x2, R172 ;  /* 0x00000002020a7825 */ /* 0x002fc600078e02ac */
[----:B------:R-:W5:Y:S01]  /*136d0*/  LDL.64 R86, [R1+0x130] ;  /* 0x0001300001567983 */ /* 0x000f620000100a00 */
[----:B------:R-:W-:-:S03]  /*136e0*/  IMAD.WIDE R84, R2, 0x2, R84 ;  /* 0x0000000202547825 */ /* 0x000fc600078e0254 */
[----:B------:R0:W5:Y:S04]  /*136f0*/  LDG.E.U16 R24, desc[UR10][R10.64] ;  /* 0x0000000a0a187981 */ /* 0x000168000c1e1500 */
[----:B------:R-:W5:Y:S04]  /*13700*/  LDG.E.U16 R16, desc[UR10][R14.64] ;  /* 0x0000000a0e107981 */ /* 0x000f68000c1e1500 */
[----:B------:R-:W5:Y:S01]  /*13710*/  LDG.E.U16 R15, desc[UR10][R12.64] ;  /* 0x0000000a0c0f7981 */ /* 0x000f62000c1e1500 */
[----:B0-----:R-:W-:-:S05]  /*13720*/  IMAD.WIDE R10, R2, 0x2, R152 ;  /* 0x00000002020a7825 */ /* 0x001fca00078e0298 */
[----:B------:R-:W5:Y:S04]  /*13730*/  LDG.E.U16 R19, desc[UR10][R10.64] ;  /* 0x0000000a0a137981 */ /* 0x000f68000c1e1500 */
[----:B------:R0:W5:Y:S04]  /*13740*/  LDG.E.U16 R13, desc[UR10][R8.64] ;  /* 0x0000000a080d7981 */ /* 0x000168000c1e1500 */
[----:B------:R1:W5:Y:S01]  /*13750*/  LDG.E.U16 R12, desc[UR10][R84.64] ;  /* 0x0000000a540c7981 */ /* 0x000362000c1e1500 */
[----:B0-----:R-:W-:-:S03]  /*13760*/  IMAD.WIDE R8, R2, 0x2, R98 ;  /* 0x0000000202087825 */ /* 0x001fc600078e0262 */
[----:B------:R-:W5:Y:S01]  /*13770*/  LDL.64 R98, [R1+0x110] ;  /* 0x0001100001627983 */ /* 0x000f620000100a00 */
[----:B------:R-:W-:-:S03]  /*13780*/  IMAD.WIDE R10, R2, 0x2, R88 ;  /* 0x00000002020a7825 */ /* 0x000fc600078e0258 */
[----:B------:R-:W5:Y:S01]  /*13790*/  LDG.E.U16 R9, desc[UR10][R8.64] ;  /* 0x0000000a08097981 */ /* 0x000f62000c1e1500 */
[----:B-1----:R-:W-:-:S03]  /*137a0*/  IMAD.WIDE R84, R2, 0x2, R100 ;  /* 0x0000000202547825 */ /* 0x002fc600078e0264 */
[----:B------:R-:W5:Y:S04]  /*137b0*/  LDL.64 R100, [R1+0x100] ;  /* 0x0001000001647983 */ /* 0x000f680000100a00 */
[----:B------:R0:W5:Y:S01]  /*137c0*/  LDG.E.U16 R14, desc[UR10][R10.64] ;  /* 0x0000000a0a0e7981 */ /* 0x000162000c1e1500 */
[----:B------:R-:W-:-:S03]  /*137d0*/  IMAD.WIDE R82, R2, 0x2, R82 ;  /* 0x0000000202527825 */ /* 0x000fc600078e0252 */
[----:B------:R-:W5:Y:S01]  /*137e0*/  LDL.64 R88, [R1+0x120] ;  /* 0x0001200001587983 */ /* 0x000f620000100a00 */
[----:B------:R-:W-:-:S03]  /*137f0*/  IMAD.WIDE R80, R2, 0x2, R80 ;  /* 0x0000000202507825 */ /* 0x000fc600078e0250 */
[----:B------:R-:W5:Y:S01]  /*13800*/  LDG.E.U16 R79, desc[UR10][R84.64] ;  /* 0x0000000a544f7981 */ /* 0x000f62000c1e1500 */
[----:B0-----:R-:W-:-:S03]  /*13810*/  IMAD.WIDE R10, R2, 0x2, R108 ;  /* 0x00000002020a7825 */ /* 0x001fc600078e026c */
[----:B------:R-:W5:Y:S04]  /*13820*/  LDG.E.U16 R8, desc[UR10][R80.64] ;  /* 0x0000000a50087981 */ /* 0x000f68000c1e1500 */
[----:B------:R-:W5:Y:S04]  /*13830*/  LDG.E.U16 R11, desc[UR10][R10.64] ;  /* 0x0000000a0a0b7981 */ /* 0x000f68000c1e1500 */
[----:B------:R-:W5:Y:S04]  /*13840*/  LDL.64 R108, [R1+0xc0] ;  /* 0x0000c000016c7983 */ /* 0x000f680000100a00 */
[----:B------:R0:W5:Y:S02]  /*13850*/  LDG.E.U16 R10, desc[UR10][R82.64] ;  /* 0x0000000a520a7981 */ /* 0x000164000c1e1500 */
[----:B0-----:R-:W-:-:S02]  /*13860*/  IMAD.WIDE R82, R2, 0x2, R102 ;  /* 0x0000000202527825 */ /* 0x001fc400078e0266 */
[----:B------:R-:W5:Y:S02]  /*13870*/  LDL.64 R102, [R1+0xf0] ;  /* 0x0000f00001667983 */ /* 0x000f640000100a00 */
[C---:B------:R-:W-:Y:S02]  /*13880*/  IMAD.WIDE R80, R2.reuse, 0x2, R104 ;  /* 0x0000000202507825 */ /* 0x040fe400078e0268 */
[----:B------:R-:W5:Y:S02]  /*13890*/  LDL.64 R104, [R1+0xe0] ;  /* 0x0000e00001687983 */ /* 0x000f640000100a00 */
[----:B--2---:R-:W-:-:S06]  /*138a0*/  IMAD.WIDE R92, R2, 0x2, R92 ;  /* 0x00000002025c7825 */ /* 0x004fcc00078e025c */
[----:B------:R-:W2:Y:S04]  /*138b0*/  LDG.E.U16 R92, desc[UR10][R92.64] ;  /* 0x0000000a5c5c7981 */ /* 0x000ea8000c1e1500 */
[----:B------:R0:W2:Y:S02]  /*138c0*/  LDG.E.U16 R93, desc[UR10][R80.64] ;  /* 0x0000000a505d7981 */ /* 0x0000a4000c1e1500 */
[C---:B0-----:R-:W-:Y:S02]  /*138d0*/  IMAD.WIDE R80, R2.reuse, 0x2, R106 ;  /* 0x0000000202507825 */ /* 0x041fe400078e026a */
[----:B------:R-:W2:Y:S02]  /*138e0*/  LDL.64 R106, [R1+0xd0] ;  /* 0x0000d000016a7983 */ /* 0x000ea40000100a00 */
[----:B---3--:R-:W-:-:S02]  /*138f0*/  IMAD.WIDE R84, R2, 0x2, R94 ;  /* 0x0000000202547825 */ /* 0x008fc400078e025e */
[----:B------:R-:W3:Y:S02]  /*13900*/  LDG.E.U16 R94, desc[UR10][R80.64] ;  /* 0x0000000a505e7981 */ /* 0x000ee4000c1e1500 */
[----:B----4-:R-:W-:-:S06]  /*13910*/  IMAD.WIDE R90, R2, 0x2, R90 ;  /* 0x00000002025a7825 */ /* 0x010fcc00078e025a */
[----:B------:R-:W4:Y:S04]  /*13920*/  LDG.E.U16 R90, desc[UR10][R90.64] ;  /* 0x0000000a5a5a7981 */ /* 0x000f28000c1e1500 */
[----:B------:R0:W3:Y:S02]  /*13930*/  LDG.E.U16 R91, desc[UR10][R82.64] ;  /* 0x0000000a525b7981 */ /* 0x0000e4000c1e1500 */
[C---:B0-----:R-:W-:Y:S02]  /*13940*/  IMAD.WIDE R82, R2.reuse, 0x2, R96 ;  /* 0x0000000202527825 */ /* 0x041fe400078e0260 */
[----:B------:R-:W3:Y:S04]  /*13950*/  LDG.E.U16 R96, desc[UR10][R84.64] ;  /* 0x0000000a54607981 */ /* 0x000ee8000c1e1500 */
[----:B------:R0:W3:Y:S01]  /*13960*/  LDG.E.U16 R95, desc[UR10][R82.64] ;  /* 0x0000000a525f7981 */ /* 0x0000e2000c1e1500 */
[----:B-----5:R-:W-:-:S03]  /*13970*/  IMAD.WIDE R80, R2, 0x2, R98 ;  /* 0x0000000202507825 */ /* 0x020fc600078e0262 */
[----:B------:R-:W5:Y:S01]  /*13980*/  LDL.64 R98, [R1+0xa0] ;  /* 0x0000a00001627983 */ /* 0x000f620000100a00 */
[----:B0-----:R-:W-:-:S03]  /*13990*/  IMAD.WIDE R82, R2, 0x2, R100 ;  /* 0x0000000202527825 */ /* 0x001fc600078e0264 */
[----:B------:R-:W3:Y:S01]  /*139a0*/  LDL.64 R100, [R1+0x80] ;  /* 0x0000800001647983 */ /* 0x000ee20000100a00 */
[----:B------:R-:W-:-:S06]  /*139b0*/  IMAD.WIDE R86, R2, 0x2, R86 ;  /* 0x0000000202567825 */ /* 0x000fcc00078e0256 */
[----:B------:R-:W3:Y:S01]  /*139c0*/  LDG.E.U16 R86, desc[UR10][R86.64] ;  /* 0x0000000a56567981 */ /* 0x000ee2000c1e1500 */
[----:B------:R-:W-:-:S06]  /*139d0*/  IMAD.WIDE R88, R2, 0x2, R88 ;  /* 0x0000000202587825 */ /* 0x000fcc00078e0258 */
[----:B------:R-:W3:Y:S04]  /*139e0*/  LDG.E.U16 R88, desc[UR10][R88.64] ;  /* 0x0000000a58587981 */ /* 0x000ee8000c1e1500 */
[----:B------:R0:W3:Y:S04]  /*139f0*/  LDG.E.U16 R87, desc[UR10][R80.64] ;  /* 0x0000000a50577981 */ /* 0x0000e8000c1e1500 */
[----:B------:R-:W4:Y:S01]  /*13a00*/  LDG.E.U16 R89, desc[UR10][R82.64] ;  /* 0x0000000a52597981 */ /* 0x000f22000c1e1500 */
[----:B------:R-:W-:-:S03]  /*13a10*/  IMAD.WIDE R84, R2, 0x2, R102 ;  /* 0x0000000202547825 */ /* 0x000fc600078e0266 */
[----:B------:R-:W4:Y:S01]  /*13a20*/  LDL.64 R102, [R1+0x60] ;  /* 0x0000600001667983 */ /* 0x000f220000100a00 */
[----:B0-----:R-:W-:-:S03]  /*13a30*/  IMAD.WIDE R80, R2, 0x2, R104 ;  /* 0x0000000202507825 */ /* 0x001fc600078e0268 */
[----:B------:R-:W4:Y:S04]  /*13a40*/  LDL.64 R104, [R1+0x40] ;  /* 0x0000400001687983 */ /* 0x000f280000100a00 */
[----:B------:R-:W4:Y:S04]  /*13a50*/  LDG.E.U16 R84, desc[UR10][R84.64] ;  /* 0x0000000a54547981 */ /* 0x000f28000c1e1500 */
[----:B------:R0:W4:Y:S02]  /*13a60*/  LDG.E.U16 R85, desc[UR10][R80.64] ;  /* 0x0000000a50557981 */ /* 0x000124000c1e1500 */
[----:B0-----:R-:W-:-:S02]  /*13a70*/  IMAD.WIDE R80, R2, 0x2, R108 ;  /* 0x0000000202507825 */ /* 0x001fc400078e026c */
[----:B------:R-:W4:Y:S02]  /*13a80*/  LDL.64 R108, [R1] ;  /* 0x00000000016c7983 */ /* 0x000f240000100a00 */
[C---:B--2---:R-:W-:Y:S02]  /*13a90*/  IMAD.WIDE R82, R2.reuse, 0x2, R106 ;  /* 0x0000000202527825 */ /* 0x044fe400078e026a */
[----:B------:R-:W2:Y:S04]  /*13aa0*/  LDL.64 R106, [R1+0x20] ;  /* 0x00002000016a7983 */ /* 0x000ea80000100a00 */
[----:B------:R-:W2:Y:S04]  /*13ab0*/  LDG.E.U16 R82, desc[UR10][R82.64] ;  /* 0x0000000a52527981 */ /* 0x000ea8000c1e1500 */
[----:B------:R0:W2:Y:S02]  /*13ac0*/  LDG.E.U16 R83, desc[UR10][R80.64] ;  /* 0x0000000a50537981 */ /* 0x0000a4000c1e1500 */
[----:B0-----:R-:W-:-:S05]  /*13ad0*/  IMAD.WIDE R80, R2, 0x2, R120 ;  /* 0x0000000202507825 */ /* 0x001fca00078e0278 */
[----:B------:R5:W2:Y:S02]  /*13ae0*/  LDG.E.U16 R97, desc[UR10][R80.64] ;  /* 0x0000000a50617981 */ /* 0x000aa4000c1e1500 */
[----:B-----5:R-:W-:-:S05]  /*13af0*/  IMAD.WIDE R80, R2, 0x2, R98 ;  /* 0x0000000202507825 */ /* 0x020fca00078e0262 */
[----:B------:R0:W5:Y:S02]  /*13b00*/  LDG.E.U16 R98, desc[UR10][R80.64] ;  /* 0x0000000a50627981 */ /* 0x000164000c1e1500 */
[----:B0-----:R-:W-:-:S05]  /*13b10*/  IMAD.WIDE R80, R2, 0x2, R118 ;  /* 0x0000000202507825 */ /* 0x001fca00078e0276 */
[----:B------:R3:W5:Y:S02]  /*13b20*/  LDG.E.U16 R99, desc[UR10][R80.64] ;  /* 0x0000000a50637981 */ /* 0x000764000c1e1500 */
[----:B---3--:R-:W-:-:S05]  /*13b30*/  IMAD.WIDE R80, R2, 0x2, R100 ;  /* 0x0000000202507825 */ /* 0x008fca00078e0264 */
[----:B------:R0:W3:Y:S02]  /*13b40*/  LDG.E.U16 R100, desc[UR10][R80.64] ;  /* 0x0000000a50647981 */ /* 0x0000e4000c1e1500 */
[----:B0-----:R-:W-:-:S05]  /*13b50*/  IMAD.WIDE R80, R2, 0x2, R116 ;  /* 0x0000000202507825 */ /* 0x001fca00078e0274 */
[----:B------:R4:W3:Y:S02]  /*13b60*/  LDG.E.U16 R101, desc[UR10][R80.64] ;  /* 0x0000000a50657981 */ /* 0x0008e4000c1e1500 */
[----:B----4-:R-:W-:-:S05]  /*13b70*/  IMAD.WIDE R80, R2, 0x2, R102 ;  /* 0x0000000202507825 */ /* 0x010fca00078e0266 */
[----:B------:R0:W4:Y:S02]  /*13b80*/  LDG.E.U16 R102, desc[UR10][R80.64] ;  /* 0x0000000a50667981 */ /* 0x000124000c1e1500 */
[----:B0-----:R-:W-:-:S05]  /*13b90*/  IMAD.WIDE R80, R2, 0x2, R114 ;  /* 0x0000000202507825 */ /* 0x001fca00078e0272 */
[----:B------:R0:W3:Y:S02]  /*13ba0*/  LDG.E.U16 R103, desc[UR10][R80.64] ;  /* 0x0000000a50677981 */ /* 0x0000e4000c1e1500 */
[----:B0-----:R-:W-:-:S05]  /*13bb0*/  IMAD.WIDE R80, R2, 0x2, R104 ;  /* 0x0000000202507825 */ /* 0x001fca00078e0268 */
[----:B------:R0:W3:Y:S02]  /*13bc0*/  LDG.E.U16 R104, desc[UR10][R80.64] ;  /* 0x0000000a50687981 */ /* 0x0000e4000c1e1500 */
[----:B0-----:R-:W-:-:S05]  /*13bd0*/  IMAD.WIDE R80, R2, 0x2, R112 ;  /* 0x0000000202507825 */ /* 0x001fca00078e0270 */
[----:B------:R2:W3:Y:S02]  /*13be0*/  LDG.E.U16 R105, desc[UR10][R80.64] ;  /* 0x0000000a50697981 */ /* 0x0004e4000c1e1500 */
[----:B--2---:R-:W-:-:S05]  /*13bf0*/  IMAD.WIDE R80, R2, 0x2, R106 ;  /* 0x0000000202507825 */ /* 0x004fca00078e026a */
[----:B------:R0:W2:Y:S02]  /*13c00*/  LDG.E.U16 R106, desc[UR10][R80.64] ;  /* 0x0000000a506a7981 */ /* 0x0000a4000c1e1500 */
[----:B0-----:R-:W-:-:S05]  /*13c10*/  IMAD.WIDE R80, R2, 0x2, R110 ;  /* 0x0000000202507825 */ /* 0x001fca00078e026e */
        /* <DEDUP_REMOVED lines=51> */
[----:B0-----:R-:W-:-:S06]  /*13f50*/  IMAD.WIDE R80, R2, 0x2, R150 ;  /* 0x0000000202507825 */ /* 0x001fcc00078e0296 */
[----:B------:R-:W2:Y:S01]  /*13f60*/  LDG.E.U16 R80, desc[UR10][R80.64] ;  /* 0x0000000a50507981 */ /* 0x000ea2000c1e1500 */
[----:B------:R-:W-:-:S03]  /*13f70*/  FADD R0, -R138, R0 ;  /* 0x000000008a007221 */ /* 0x000fc60000000100 */
        /* <DEDUP_REMOVED lines=93> */
[----:B------:R-:W-:Y:S04]  /*14550*/  STS.U16 [R141+UR9+0x37600], R99 ;  /* 0x037600638d007988 */ /* 0x000fe80008000409 */
[----:B---3--:R-:W-:Y:S04]  /*14560*/  STS.U16 [R141+UR9+0x37a00], R100 ;  /* 0x037a00648d007988 */ /* 0x008fe80008000409 */
[----:B------:R-:W-:Y:S04]  /*14570*/  STS.U16 [R141+UR9+0x37e00], R101 ;  /* 0x037e00658d007988 */ /* 0x000fe80008000409 */
[----:B----4-:R-:W-:Y:S04]  /*14580*/  STS.U16 [R141+UR9+0x38200], R102 ;  /* 0x038200668d007988 */ /* 0x010fe80008000409 */
[----:B------:R-:W-:Y:S04]  /*14590*/  STS.U16 [R141+UR9+0x38600], R103 ;  /* 0x038600678d007988 */ /* 0x000fe80008000409 */
[----:B------:R-:W-:Y:S04]  /*145a0*/  STS.U16 [R141+UR9+0x38a00], R104 ;  /* 0x038a00688d007988 */ /* 0x000fe80008000409 */
[----:B------:R-:W-:Y:S04]  /*145b0*/  STS.U16 [R141+UR9+0x38e00], R105 ;  /* 0x038e00698d007988 */ /* 0x000fe80008000409 */
[----:B--2---:R-:W-:Y:S04]  /*145c0*/  STS.U16 [R141+UR9+0x39200], R106 ;  /* 0x0392006a8d007988 */ /* 0x004fe80008000409 */
        /* <DEDUP_REMOVED lines=27> */
[----:B------:R-:W-:Y:S01]  /*14780*/  FMUL R0, R0, 1.4426950216293334961 ;  /* 0x3fb8aa3b00007820 */ /* 0x000fe20000400000 */
[----:B------:R-:W1:Y:S02]  /*14790*/  FENCE.VIEW.ASYNC.T ;  /* 0x00000000000073c6 */ /* 0x000e640000000200 */
[----:B-1----:R-:W-:Y:S06]  /*147a0*/  BAR.SYNC.DEFER_BLOCKING 0x0 ;  /* 0x0000000000007b1d */ /* 0x002fec0000010000 */
[----:B0-----:R-:W0:Y:S01]  /*147b0*/  LDTM.x128 R4, tmem[UR6] ;  /* 0x00000006000479ee */ /* 0x001e2200083c0000 */
[----:B------:R-:W0:Y:S01]  /*147c0*/  MUFU.EX2 R0, R0 ;  /* 0x0000000000007308 */ /* 0x000e220000000800 */
[----:B------:R-:W-:Y:S01]  /*147d0*/  NOP ;  /* 0x0000000000007918 */ /* 0x000fe20000000000 */
[C---:B0-----:R-:W-:Y:S01]  /*147e0*/  FMUL R4, R0.reuse, R4 ;  /* 0x0000000400047220 */ /* 0x041fe20000400000 */
        /* <DEDUP_REMOVED lines=127> */
[----:B------:R0:W-:Y:S01]  /*14fe0*/  STTM.x128 tmem[UR6], R4 ;  /* 0x00000004000079ed */ /* 0x0001e200083c0006 */
[----:B------:R-:W1:Y:S02]  /*14ff0*/  FENCE.VIEW.ASYNC.T ;  /* 0x00000000000073c6 */ /* 0x000e640000000200 */
[----:B-1----:R-:W-:Y:S01]  /*15000*/  BAR.SYNC.DEFER_BLOCKING 0x0 ;  /* 0x0000000000007b1d */ /* 0x002fe20000010000 */
[----:B------:R-:W-:-:S05]  /*15010*/  LEA R214, R142, UR9, 0x3 ;  /* 0x000000098ed67c11 */ /* 0x000fca000f8e18ff */
[----:B------:R1:W-:Y:S06]  /*15020*/  MEMBAR.ALL.CTA ;  /* 0x0000000000007992 */ /* 0x0003ec0000008000 */
[----:B-1----:R-:W1:Y:S01]  /*15030*/  FENCE.VIEW.ASYNC.S ;  /* 0x00000000000073c6 */ /* 0x002e620000000000 */
[----:B------:R-:W-:Y:S02]  /*15040*/  VIADD R214, R214, 0x40000 ;  /* 0x00040000d6d67836 */ /* 0x000fe40000000000 */
[----:B------:R-:W-:-:S03]  /*15050*/  IMAD.MOV.U32 R149, RZ, RZ, R148 ;  /* 0x000000ffff957224 */ /* 0x000fc600078e0094 */
[----:B------:R-:W-:Y:S01]  /*15060*/  R2UR UR7, R214 ;  /* 0x00000000d60772ca */ /* 0x000fe200000e0000 */
[----:B-1----:R-:W-:Y:S06]  /*15070*/  BAR.SYNC.DEFER_BLOCKING 0x0 ;  /* 0x0000000000007b1d */ /* 0x002fec0000010000 */
[----:B------:R-:W-:Y:S08]  /*15080*/  @P5 BRA `(.L_x_16) ;  /* 0x0000000000e05947 */ /* 0x000ff00003800000 */
[----:B------:R-:W-:Y:S02]  /*15090*/  R2UR UR70, R215 ;  /* 0x00000000d74672ca */ /* 0x000fe400000e0000 */
[----:B------:R-:W-:Y:S02]  /*150a0*/  ELECT P4, URZ, PT ;  /* 0x0000000000ff782f */ /* 0x000fe40003880000 */
[----:B0-----:R-:W-:Y:S01]  /*150b0*/  MOV.SPILL R6, UR13 ;  /* 0x0000000d00067c02 */ /* 0x001fe20009000f00 */
[----:B------:R-:W-:Y:S01]  /*150c0*/  UMOV UR72, 0x0 ;  /* 0x0000000000487882 */ /* 0x000fe20000000000 */
[----:B------:R-:W-:Y:S01]  /*150d0*/  UMOV UR73, 0x4400010 ;  /* 0x0440001000497882 */ /* 0x000fe20000000000 */
[----:B------:R-:W-:Y:S01]  /*150e0*/  MOV.SPILL R7, UR12 ;  /* 0x0000000c00077c02 */ /* 0x000fe20009000f00 */
[----:B------:R-:W-:Y:S01]  /*150f0*/  UIADD3.64 UR12, UPT, UPT, UR68, 0x2, URZ ;  /* 0x00000002440c7897 */ /* 0x000fe2000fffe0ff */
[----:B------:R-:W-:Y:S02]  /*15100*/  MOV.SPILL R8, UR11 ;  /* 0x0000000b00087c02 */ /* 0x000fe40009000f00 */
[----:B------:R-:W-:Y:S01]  /*15110*/  MOV.SPILL R9, UR10 ;  /* 0x0000000a00097c02 */ /* 0x000fe20009000f00 */
[----:B------:R-:W-:Y:S01]  /*15120*/  UIADD3.64 UR10, UPT, UPT, UR68, 0x7fe, URZ ;  /* 0x000007fe440a7897 */ /* 0x000fe2000fffe0ff */
[----:B------:R-:W-:-:S02]  /*15130*/  IMAD.U32 R4, RZ, RZ, UR70 ;  /* 0x00000046ff047e24 */ /* 0x000fc4000f8e00ff */
[----:B------:R-:W-:-:S03]  /*15140*/  @P4 IMAD.MOV.U32 R5, RZ, RZ, 0x40004040 ;  /* 0x40004040ff054424 */ /* 0x000fc600078e00ff */
[----:B------:R-:W-:Y:S01]  /*15150*/  @P4 R2UR UR70, R4 ;  /* 0x00000000044642ca */ /* 0x000fe200000e0000 */
[----:B------:R-:W-:Y:S01]  /*15160*/  IMAD.U32 R4, RZ, RZ, UR7 ;  /* 0x00000007ff047e24 */ /* 0x000fe2000f8e00ff */
[----:B------:R-:W-:Y:S01]  /*15170*/  @P4 R2UR UR71, R5 ;  /* 0x00000000054742ca */ /* 0x000fe200000e0000 */
[----:B------:R-:W-:-:S05]  /*15180*/  IMAD.MOV.U32 R5, RZ, RZ, RZ ;  /* 0x000000ffff057224 */ /* 0x000fca00078e00ff */
[----:B------:R-:W-:-:S07]  /*15190*/  @P4 MOV R4, R4 ;  /* 0x0000000400044202 */ /* 0x000fce0000000f00 */
[----:B------:R0:W-:Y:S02]  /*151a0*/  UTCHMMA tmem[UR4], gdesc[UR70], tmem[UR8], tmem[UR72], idesc[UR73], UPT ;  /* 0x00ff4846040079ea */ /* 0x0001e4000b800008 */
[----:B0-----:R-:W-:Y:S02]  /*151b0*/  UIADD3 UR72, UPT, UPT, UR8, 0x148, URZ ;  /* 0x0000014808487890 */ /* 0x001fe4000fffe0ff */
[----:B------:R-:W-:Y:S01]  /*151c0*/  UIADD3 UR73, UPT, UPT, UR8, 0x150, URZ ;  /* 0x0000015008497890 */ /* 0x000fe2000fffe0ff */
[----:B------:R-:W-:Y:S01]  /*151d0*/  UMOV UR70, 0x0 ;  /* 0x0000000000467882 */ /* 0x000fe20000000000 */
[----:B------:R-:W-:-:S05]  /*151e0*/  UMOV UR71, 0x4400010 ;  /* 0x0440001000477882 */ /* 0x000fca0000000000 */
[----:B------:R0:W-:Y:S02]  /*151f0*/  UTCHMMA tmem[UR72], gdesc[UR68], tmem[UR8], tmem[UR70], idesc[UR71], UPT ;  /* 0x00ff4644480079ea */ /* 0x0001e4000b800008 */
[----:B------:R1:W-:Y:S01]  /*15200*/  UTCHMMA tmem[UR73], gdesc[UR12], tmem[UR8], tmem[UR70], idesc[UR71], UPT ;  /* 0x00ff460c490079ea */ /* 0x0003e2000b800008 */
[----:B0-----:R-:W-:Y:S01]  /*15210*/  UMOV UR72, 0x0 ;  /* 0x0000000000487882 */ /* 0x001fe20000000000 */
[----:B-1----:R-:W-:Y:S02]  /*15220*/  UIADD3.64 UR12, UPT, UPT, UR68, 0x4, URZ ;  /* 0x00000004440c7897 */ /* 0x002fe4000fffe0ff */
[----:B------:R-:W-:Y:S01]  /*15230*/  UIADD3 UR70, UPT, UPT, UR8, 0x158, URZ ;  /* 0x0000015808467890 */ /* 0x000fe2000fffe0ff */
[----:B------:R-:W-:-:S08]  /*15240*/  UMOV UR73, 0x4400010 ;  /* 0x0440001000497882 */ /* 0x000fd00000000000 */
[----:B------:R0:W-:Y:S02]  /*15250*/  UTCHMMA tmem[UR70], gdesc[UR12], tmem[UR8], tmem[UR72], idesc[UR73], UPT ;  /* 0x00ff480c460079ea */ /* 0x0001e4000b800008 */
[----:B0-----:R-:W-:Y:S01]  /*15260*/  UIADD3 UR72, UPT, UPT, UR8, 0x100000, URZ ;  /* 0x0010000008487890 */ /* 0x001fe2000fffe0ff */
[----:B------:R-:W-:Y:S01]  /*15270*/  R2UR.FILL UR13, R6 ;  /* 0x00000000060d72ca */ /* 0x000fe200004e0000 */
[----:B------:R-:W-:Y:S01]  /*15280*/  UMOV UR70, 0x0 ;  /* 0x0000000000467882 */ /* 0x000fe20000000000 */
[----:B------:R-:W-:-:S06]  /*15290*/  R2UR.FILL UR12, R7 ;  /* 0x00000000070c72ca */ /* 0x000fcc00004e0000 */
[----:B------:R0:W-:Y:S02]  /*152a0*/  UTCHMMA tmem[UR4], gdesc[UR10], tmem[UR72], tmem[UR70], idesc[UR71], UPT ;  /* 0x00ff460a040079ea */ /* 0x0001e4000b800048 */
[----:B0-----:R-:W-:Y:S02]  /*152b0*/  UIADD3.64 UR10, UPT, UPT, UR68, 0x800, URZ ;  /* 0x00000800440a7897 */ /* 0x001fe4000fffe0ff */
[----:B------:R-:W-:Y:S02]  /*152c0*/  UIADD3 UR70, UPT, UPT, UR8, 0x100000, URZ ;  /* 0x0010000008467890 */ /* 0x000fe4000fffe0ff */
[----:B------:R-:W-:Y:S01]  /*152d0*/  UIADD3 UR71, UPT, UPT, UR8, 0x148, URZ ;  /* 0x0000014808477890 */ /* 0x000fe2000fffe0ff */
[----:B------:R-:W-:-:S08]  /*152e0*/  UMOV UR72, 0x0 ;  /* 0x0000000000487882 */ /* 0x000fd00000000000 */
[----:B------:R0:W-:Y:S02]  /*152f0*/  UTCHMMA tmem[UR71], gdesc[UR10], tmem[UR70], tmem[UR72], idesc[UR73], UPT ;  /* 0x00ff480a470079ea */ /* 0x0001e4000b800046 */
[----:B0-----:R-:W-:Y:S02]  /*15300*/  UIADD3.64 UR10, UPT, UPT, UR68, 0x802, URZ ;  /* 0x00000802440a7897 */ /* 0x001fe4000fffe0ff */
[----:B------:R-:W-:Y:S02]  /*15310*/  UIADD3 UR72, UPT, UPT, UR8, 0x100000, URZ ;  /* 0x0010000008487890 */ /* 0x000fe4000fffe0ff */
[----:B------:R-:W-:Y:S01]  /*15320*/  UIADD3 UR73, UPT, UPT, UR8, 0x150, URZ ;  /* 0x0000015008497890 */ /* 0x000fe2000fffe0ff */
[----:B------:R-:W-:Y:S01]  /*15330*/  UMOV UR70, 0x0 ;  /* 0x0000000000467882 */ /* 0x000fe20000000000 */
[----:B------:R-:W-:-:S07]  /*15340*/  UMOV UR71, 0x4400010 ;  /* 0x0440001000477882 */ /* 0x000fce0000000000 */
[----:B------:R0:W-:Y:S02]  /*15350*/  UTCHMMA tmem[UR73], gdesc[UR10], tmem[UR72], tmem[UR70], idesc[UR71], UPT ;  /* 0x00ff460a490079ea */ /* 0x0001e4000b800048 */
[----:B0-----:R-:W-:Y:S02]  /*15360*/  UIADD3.64 UR10, UPT, UPT, UR68, 0x804, URZ ;  /* 0x00000804440a7897 */ /* 0x001fe4000fffe0ff */
[----:B------:R-:W-:Y:S02]  /*15370*/  UIADD3 UR70, UPT, UPT, UR8, 0x100000, URZ ;  /* 0x0010000008467890 */ /* 0x000fe4000fffe0ff */
[----:B------:R-:W-:Y:S01]  /*15380*/  UIADD3 UR71, UPT, UPT, UR8, 0x158, URZ ;  /* 0x0000015808477890 */ /* 0x000fe2000fffe0ff */
[----:B------:R-:W-:Y:S01]  /*15390*/  UMOV UR72, 0x0 ;  /* 0x0000000000487882 */ /* 0x000fe20000000000 */
[----:B------:R-:W-:-:S07]  /*153a0*/  UMOV UR73, 0x4400010 ;  /* 0x0440001000497882 */ /* 0x000fce0000000000 */
[----:B------:R0:W-:Y:S02]  /*153b0*/  UTCHMMA tmem[UR71], gdesc[UR10], tmem[UR70], tmem[UR72], idesc[UR73], UPT ;  /* 0x00ff480a470079ea */ /* 0x0001e4000b800046 */
[----:B0-----:R-:W-:Y:S02]  /*153c0*/  @P4 R2UR UR70, R4 ;  /* 0x00000000044642ca */ /* 0x001fe400000e0000 */
[----:B------:R-:W-:Y:S02]  /*153d0*/  R2UR.FILL UR11, R8 ;  /* 0x00000000080b72ca */ /* 0x000fe400004e0000 */
[----:B------:R-:W-:-:S09]  /*153e0*/  R2UR.FILL UR10, R9 ;  /* 0x00000000090a72ca */ /* 0x000fd200004e0000 */
[----:B------:R1:W-:Y:S01]  /*153f0*/  UTCBAR [UR70], URZ ;  /* 0x000000ff460073e9 */ /* 0x0003e200080000ff */
[----:B------:R-:W-:-:S05]  /*15400*/  NOP ;  /* 0x0000000000007918 */ /* 0x000fca0000000000 */
.L_x_16:
[----:B0-----:R-:W0:Y:S01]  /*15410*/  LDC R4, c[0x0][0x3d4] ;  /* 0x0000f500ff047b82 */ /* 0x001e220000000800 */
[----:B------:R-:W-:Y:S02]  /*15420*/  VIADD R142, R142, 0x1 ;  /* 0x000000018e8e7836 */ /* 0x000fe40000000000 */
[----:B------:R-:W-:Y:S01]  /*15430*/  FFMA R146, R0, R146, R147 ;  /* 0x0000009200927223 */ /* 0x000fe20000000093 */
[----:B------:R-:W-:Y:S02]  /*15440*/  IMAD.MOV.U32 R20, RZ, RZ, R149 ;  /* 0x000000ffff147224 */ /* 0x000fe400078e0095 */
[C---:B------:R-:W-:Y:S02]  /*15450*/  ISETP.GT.AND P4, PT, R142.reuse, 0x1, PT ;  /* 0x000000018e00780c */ /* 0x040fe40003f84270 */
[----:B------:R-:W2:Y:S02]  /*15460*/  LDC R5, c[0x0][0x3c4] ;  /* 0x0000f100ff057b82 */ /* 0x000ea40000000800 */
[----:B------:R-:W-:-:S02]  /*15470*/  SEL R142, R142, RZ, !P4 ;  /* 0x000000ff8e8e7207 */ /* 0x000fc40006000000 */
[----:B------:R-:W-:Y:S02]  /*15480*/  SEL R148, RZ, 0x1, !P4 ;  /* 0x00000001ff947807 */ /* 0x000fe40006000000 */
[----:B------:R-:W-:Y:S02]  /*15490*/  ISETP.GE.U32.AND P4, PT, R139, R145, PT ;  /* 0x000000918b00720c */ /* 0x000fe40003f86070 */
[----:B------:R-:W-:Y:S02]  /*154a0*/  LOP3.LUT R148, R149, R148, RZ, 0x3c, !PT ;  /* 0x0000009495947212 */ /* 0x000fe400078e3cff */
[----:B------:R-:W-:Y:S01]  /*154b0*/  ISETP.GE.U32.AND.EX P4, PT, R140, RZ, PT, P4 ;  /* 0x000000ff8c00720c */ /* 0x000fe20003f86140 */
[----:B0-----:R-:W-:Y:S02]  /*154c0*/  IMAD.SHL.U32 R0, R4, 0x40, RZ ;  /* 0x0000004004007824 */ /* 0x001fe400078e00ff */
[----:B------:R-:W-:Y:S02]  /*154d0*/  IMAD.MOV.U32 R4, RZ, RZ, R139 ;  /* 0x000000ffff047224 */ /* 0x000fe400078e008b */
[----:B------:R-:W-:-:S02]  /*154e0*/  IMAD.IADD R2, R0, 0x1, R2 ;  /* 0x0000000100027824 */ /* 0x000fc400078e0202 */
[----:B--2---:R-:W-:Y:S02]  /*154f0*/  IMAD.SHL.U32 R0, R5, 0x40, RZ ;  /* 0x0000004005007824 */ /* 0x004fe400078e00ff */
[----:B------:R-:W-:Y:S02]  /*15500*/  IMAD.MOV.U32 R5, RZ, RZ, R140 ;  /* 0x000000ffff057224 */ /* 0x000fe400078e008c */
[----:B------:R-:W-:Y:S02]  /*15510*/  IMAD.IADD R3, R0, 0x1, R3 ;  /* 0x0000000100037824 */ /* 0x000fe400078e0203 */
[----:B------:R-:W-:Y:S01]  /*15520*/  IMAD.MOV.U32 R0, RZ, RZ, R138 ;  /* 0x000000ffff007224 */ /* 0x000fe200078e008a */
[----:B------:R-:W-:Y:S06]  /*15530*/  @!P4 BRA `(.L_x_17) ;  /* 0xffffff980004c947 */ /* 0x000fec000383ffff */
.L_x_12:
[----:B-----5:R-:W2:Y:S01]  /*15540*/  S2R R7, SR_CTAID.X ;  /* 0x0000000000077919 */ /* 0x020ea20000002500 */
[C---:B------:R-:W-:Y:S01]  /*15550*/  FMUL R133, R146.reuse, 8388608 ;  /* 0x4b00000092857820 */ /* 0x040fe20000400000 */
[----:B------:R-:W-:Y:S01]  /*15560*/  FSETP.GEU.AND P2, PT, R146, 1.175494350822287508e-38, PT ;  /* 0x008000009200780b */ /* 0x000fe20003f4e000 */
[----:B------:R-:W-:Y:S01]  /*15570*/  IMAD.MOV.U32 R3, RZ, RZ, 0x3dc6b27f ;  /* 0x3dc6b27fff037424 */ /* 0x000fe200078e00ff */
[----:B------:R-:W3:Y:S02]  /*15580*/  S2R R6, SR_TID.X ;  /* 0x0000000000067919 */ /* 0x000ee40000002100 */
[----:B------:R-:W-:-:S05]  /*15590*/  FSEL R133, R133, R146, !P2 ;  /* 0x0000009285857208 */ /* 0x000fca0005000000 */
[----:B------:R-:W-:-:S05]  /*155a0*/  VIADD R0, R133, 0xc0cafb0d ;  /* 0xc0cafb0d85007836 */ /* 0x000fca0000000000 */
[----:B------:R-:W-:-:S05]  /*155b0*/  LOP3.LUT R2, R0, 0xff800000, RZ, 0xc0, !PT ;  /* 0xff80000000027812 */ /* 0x000fca00078ec0ff */
[----:B------:R-:W-:-:S04]  /*155c0*/  IMAD.IADD R0, R133, 0x1, -R2 ;  /* 0x0000000185007824 */ /* 0x000fc800078e0a02 */
[----:B------:R-:W-:-:S04]  /*155d0*/  FADD R132, R0, -1 ;  /* 0xbf80000000847421 */ /* 0x000fc80000000000 */
[----:B------:R-:W-:Y:S01]  /*155e0*/  FFMA.FTZ R3, R132, R3, -0.16845393180847167969 ;  /* 0xbe2c7f3084037423 */ /* 0x000fe20000010003 */
[----:B--2---:R-:W-:-:S03]  /*155f0*/  IMAD.SHL.U32 R7, R7, 0x40, RZ ;  /* 0x0000004007077824 */ /* 0x004fc600078e00ff */
[----:B------:R-:W-:Y:S01]  /*15600*/  FFMA.FTZ R3, R132, R3, 0.1716887056827545166 ;  /* 0x3e2fcf2a84037423 */ /* 0x000fe20000010003 */
[----:B------:R-:W-:Y:S01]  /*15610*/  VIADD R7, R7, 0x40 ;  /* 0x0000004007077836 */ /* 0x000fe20000000000 */
[----:B---3--:R-:W-:Y:S02]  /*15620*/  LOP3.LUT R0, R6, 0x10, RZ, 0xc0, !PT ;  /* 0x0000001006007812 */ /* 0x008fe400078ec0ff */
[----:B------:R-:W-:Y:S01]  /*15630*/  FFMA.FTZ R3, R132, R3, -0.17900948226451873779 ;  /* 0xbe374e4384037423 */ /* 0x000fe20000010003 */
[----:B------:R-:W-:Y:S02]  /*15640*/  LOP3.LUT R5, R6, 0x80, RZ, 0xc0, !PT ;  /* 0x0000008006057812 */ /* 0x000fe400078ec0ff */
[----:B------:R-:W-:Y:S01]  /*15650*/  ISETP.GE.AND P1, PT, R7, 0x1, PT ;  /* 0x000000010700780c */ /* 0x000fe20003f26270 */
[----:B------:R-:W-:Y:S01]  /*15660*/  FFMA.FTZ R3, R132, R3, 0.20512372255325317383 ;  /* 0x3e520bf484037423 */ /* 0x000fe20000010003 */
[----:B------:R-:W-:-:S03]  /*15670*/  LEA R0, R0, UR9, 0x9 ;  /* 0x0000000900007c11 */ /* 0x000fc6000f8e48ff */
[----:B------:R-:W-:Y:S02]  /*15680*/  FFMA.FTZ R3, R132, R3, -0.24046532809734344482 ;  /* 0xbe763c8b84037423 */ /* 0x000fe40000010003 */
[----:B------:R-:W-:Y:S01]  /*15690*/  IMAD R0, R5, 0x20, R0 ;  /* 0x0000002005007824 */ /* 0x000fe200078e0200 */
[----:B------:R-:W-:-:S05]  /*156a0*/  LOP3.LUT R5, R6, 0xf, RZ, 0xc0, !PT ;  /* 0x0000000f06057812 */ /* 0x000fca00078ec0ff */
[----:B------:R-:W-:Y:S05]  /*156b0*/  @!P1 BRA `(.L_x_18) ;  /* 0x00000000000c9947 */ /* 0x000fea0003800000 */
[----:B------:R-:W-:-:S04]  /*156c0*/  IMAD.U32 R149, R149, -0x80000000, RZ ;  /* 0x8000000095957824 */ /* 0x000fc800078e00ff */
[----:B------:R-:W2:Y:S02]  /*156d0*/  SYNCS.PHASECHK.TRANS64.TRYWAIT P1, [UR7], R149 ;  /* 0x00000095ff0075a7 */ /* 0x000ea40008021107 */
[----:B--2---:R-:W-:Y:S05]  /*156e0*/  @!P1 BRA `(.L_x_19) ;  /* 0x0000004800a89947 */ /* 0x004fea0003800000 */
.L_x_18:
[----:B------:R-:W2:Y:S01]  /*156f0*/  S2R R238, SR_TID.X ;  /* 0x0000000000ee7919 */ /* 0x000ea20000002100 */
[----:B------:R-:W-:Y:S01]  /*15700*/  FFMA.FTZ R3, R132, R3, 0.28857114911079406738 ;  /* 0x3e93bf9984037423 */ /* 0x000fe20000010003 */
[----:B------:R-:W-:Y:S01]  /*15710*/  FSETP.GT.AND P1, PT, |R146|, 8.50705917302346158658e+37, PT ;  /* 0x7e8000009200780b */ /* 0x000fe20003f24200 */
[----:B------:R-:W-:Y:S01]  /*15720*/  IMAD R136, R5, 0x10, R0 ;  /* 0x0000001005887824 */ /* 0x000fe200078e0200 */
[----:B------:R-:W-:Y:S01]  /*15730*/  BAR.SYNC.DEFER_BLOCKING 0x0 ;  /* 0x0000000000007b1d */ /* 0x000fe20000010000 */
[----:B------:R-:W-:Y:S01]  /*15740*/  FFMA.FTZ R135, R132, R3, -0.36067417263984680176 ;  /* 0xbeb8aa4984877423 */ /* 0x000fe20000010003 */
[----:B------:R-:W-:Y:S02]  /*15750*/  I2FP.F32.S32 R3, R2 ;  /* 0x0000000200037245 */ /* 0x000fe40000201400 */
[----:B------:R-:W-:Y:S01]  /*15760*/  FSETP.GEU.AND P3, PT, |R146|, 1.175494350822287508e-38, PT ;  /* 0x008000009200780b */ /* 0x000fe20003f6e200 */
[----:B------:R-:W-:Y:S01]  /*15770*/  FFMA.FTZ R135, R132, R135, 0.48089820146560668945 ;  /* 0x3ef6384a84877423 */ /* 0x000fe20000010087 */
[----:B------:R-:W-:-:S02]  /*15780*/  FSEL R0, RZ, -23, P2 ;  /* 0xc1b80000ff007808 */ /* 0x000fc40001000000 */
[----:B------:R-:W-:Y:S01]  /*15790*/  ISETP.GE.U32.AND P2, PT, R133, 0x7f800000, PT ;  /* 0x7f8000008500780c */ /* 0x000fe20003f46070 */
[----:B------:R-:W-:Y:S01]  /*157a0*/  FFMA.FTZ R135, R132, R135, -0.72134751081466674805 ;  /* 0xbf38aa3b84877423 */ /* 0x000fe20000010087 */
[----:B------:R-:W3:Y:S01]  /*157b0*/  S2R R240, SR_CTAID.X ;  /* 0x0000000000f07919 */ /* 0x000ee20000002500 */
[----:B------:R-:W-:Y:S01]  /*157c0*/  @P1 FMUL R146, R146, 0.25 ;  /* 0x3e80000092921820 */ /* 0x000fe20000400000 */
[----:B------:R-:W-:Y:S01]  /*157d0*/  FFMA.FTZ R3, R3, 1.1920928955078125e-07, R0 ;  /* 0x3400000003037823 */ /* 0x000fe20000010000 */
[C---:B------:R-:W-:Y:S01]  /*157e0*/  FMUL R135, R132.reuse, R135 ;  /* 0x0000008784877220 */ /* 0x040fe20000400000 */
[----:B------:R-:W4:Y:S03]  /*157f0*/  S2R R167, SR_TID.X ;  /* 0x0000000000a77919 */ /* 0x000f260000002100 */
[----:B------:R-:W-:Y:S01]  /*15800*/  FMUL R135, R132, R135 ;  /* 0x0000008784877220 */ /* 0x000fe20000400000 */
[----:B------:R-:W-:Y:S01]  /*15810*/  @!P3 FMUL R146, R146, 16777216 ;  /* 0x4b8000009292b820 */ /* 0x000fe20000400000 */
[----:B------:R-:W5:Y:S01]  /*15820*/  S2R R241, SR_CTAID.Y ;  /* 0x0000000000f17919 */ /* 0x000f620000002600 */
[----:B------:R-:W0:Y:S02]  /*15830*/  @!P0 SYNCS.CCTL.IV [UR9+0x40000] ;  /* 0x04000000ff0089b1 */ /* 0x000e240008000009 */
[----:B0-----:R-:W-:Y:S01]  /*15840*/  BAR.SYNC.DEFER_BLOCKING 0x0 ;  /* 0x0000000000007b1d */ /* 0x001fe20000010000 */
[----:B--2---:R-:W-:Y:S01]  /*15850*/  SHF.R.U32.HI R134, RZ, 0x2, R238 ;  /* 0x00000002ff867819 */ /* 0x004fe200000116ee */
[C---:B------:R-:W-:Y:S01]  /*15860*/  IMAD.SHL.U32 R0, R238.reuse, 0x10, RZ ;  /* 0x00000010ee007824 */ /* 0x040fe200078e00ff */
[----:B------:R-:W-:-:S02]  /*15870*/  LOP3.LUT R139, R238, 0x60, RZ, 0xc0, !PT ;  /* 0x00000060ee8b7812 */ /* 0x000fc400078ec0ff */
[----:B------:R-:W-:Y:S01]  /*15880*/  LOP3.LUT R2, R134, 0x38, RZ, 0xc0, !PT ;  /* 0x0000003886027812 */ /* 0x000fe200078ec0ff */
[----:B------:R-:W0:Y:S01]  /*15890*/  LDTM.x128 R4, tmem[UR6] ;  /* 0x00000006000479ee */ /* 0x000e2200083c0000 */
[----:B------:R-:W-:Y:S02]  /*158a0*/  LOP3.LUT R0, R0, 0x30, RZ, 0xc0, !PT ;  /* 0x0000003000007812 */ /* 0x000fe400078ec0ff */
[----:B------:R-:W-:Y:S02]  /*158b0*/  LOP3.LUT R2, R2, 0x1f, R238, 0xf8, !PT ;  /* 0x0000001f02027812 */ /* 0x000fe400078ef8ee */
[----:B------:R-:W-:-:S03]  /*158c0*/  ISETP.GE.U32.AND P4, PT, R238, 0x20, PT ;  /* 0x00000020ee00780c */ /* 0x000fc60003f86070 */
[----:B------:R-:W-:Y:S02]  /*158d0*/  IMAD.SHL.U32 R134, R2, 0x8, RZ ;  /* 0x0000000802867824 */ /* 0x000fe400078e00ff */
[----:B---3--:R-:W-:Y:S02]  /*158e0*/  IMAD.SHL.U32 R240, R240, 0x40, RZ ;  /* 0x00000040f0f07824 */ /* 0x008fe400078e00ff */
[----:B------:R-:W-:Y:S01]  /*158f0*/  IMAD.SHL.U32 R2, R2, 0x10, RZ ;  /* 0x0000001002027824 */ /* 0x000fe200078e00ff */
[----:B------:R-:W-:Y:S01]  /*15900*/  LOP3.LUT R137, R134, 0xc0, RZ, 0xc0, !PT ;  /* 0x000000c086897812 */ /* 0x000fe200078ec0ff */
[----:B------:R-:W-:Y:S01]  /*15910*/  FFMA.FTZ R134, R132, 1.4426950216293334961, R135 ;  /* 0x3fb8aa3b84867823 */ /* 0x000fe20000010087 */
[----:B------:R-:W-:Y:S01]  /*15920*/  IMAD R132, R139, 0x8, R136 ;  /* 0x000000088b847824 */ /* 0x000fe200078e0288 */
[----:B------:R-:W2:Y:S01]  /*15930*/  MUFU.RCP R135, R146 ;  /* 0x0000009200877308 */ /* 0x000ea20000001000 */
[----:B------:R-:W3:Y:S01]  /*15940*/  @!P0 SYNCS.CCTL.IV [UR9+0x40008] ;  /* 0x04000800ff0089b1 */ /* 0x000ee20008000009 */
[----:B------:R-:W-:Y:S01]  /*15950*/  NOP ;  /* 0x0000000000007918 */ /* 0x000fe20000000000 */
[----:B------:R-:W-:-:S02]  /*15960*/  @P2 IMAD.MOV.U32 R136, RZ, RZ, 0x7f800000 ;  /* 0x7f800000ff882424 */ /* 0x000fc400078e00ff */
[----:B------:R-:W-:Y:S01]  /*15970*/  FADD R3, R3, R134 ;  /* 0x0000008603037221 */ /* 0x000fe20000000000 */
[----:B------:R-:W-:Y:S01]  /*15980*/  IADD3 R0, PT, PT, R137, UR9, R0 ;  /* 0x0000000989007c10 */ /* 0x000fe2000fffe000 */
[----:B------:R-:W-:Y:S01]  /*15990*/  @P2 FFMA.FTZ R3, R133, R136, +INF ;  /* 0x7f80000085032423 */ /* 0x000fe20000010088 */
[----:B0-----:R-:W-:Y:S01]  /*159a0*/  @P1 FMUL R17, R17, 0.25 ;  /* 0x3e80000011111820 */ /* 0x001fe20000400000 */
[----:B------:R-:W-:Y:S01]  /*159b0*/  @P1 FMUL R18, R18, 0.25 ;  /* 0x3e80000012121820 */ /* 0x000fe20000400000 */
[----:B------:R-:W-:Y:S01]  /*159c0*/  @P1 FMUL R19, R19, 0.25 ;  /* 0x3e80000013131820 */ /* 0x000fe20000400000 */
[----:B------:R-:W-:Y:S01]  /*159d0*/  @P1 FMUL R22, R22, 0.25 ;  /* 0x3e80000016161820 */ /* 0x000fe20000400000 */
[----:B------:R-:W-:Y:S01]  /*159e0*/  @P1 FMUL R9, R9, 0.25 ;  /* 0x3e80000009091820 */ /* 0x000fe20000400000 */
[----:B------:R-:W-:Y:S01]  /*159f0*/  @P1 FMUL R23, R23, 0.25 ;  /* 0x3e80000017171820 */ /* 0x000fe20000400000 */
[----:B------:R-:W-:Y:S01]  /*15a00*/  @!P3 FMUL R17, R17, 16777216 ;  /* 0x4b8000001111b820 */ /* 0x000fe20000400000 */
        /* <DEDUP_REMOVED lines=29> */
[----:B------:R-:W-:Y:S01]  /*15be0*/  @!P3 FMUL R9, R9, 16777216 ;  /* 0x4b8000000909b820 */ /* 0x000fe20000400000 */
[----:B------:R-:W-:Y:S01]  /*15bf0*/  @!P3 FMUL R23, R23, 16777216 ;  /* 0x4b8000001717b820 */ /* 0x000fe20000400000 */
[----:B--2---:R-:W-:Y:S01]  /*15c00*/  FMUL R144, R135, R17 ;  /* 0x0000001187907220 */ /* 0x004fe20000400000 */
[----:B------:R-:W-:Y:S01]  /*15c10*/  @!P3 FMUL R6, R6, 16777216 ;  /* 0x4b8000000606b820 */ /* 0x000fe20000400000 */
[----:B------:R-:W-:Y:S01]  /*15c20*/  @!P3 FMUL R8, R8, 16777216 ;  /* 0x4b8000000808b820 */ /* 0x000fe20000400000 */
[----:B------:R-:W-:Y:S01]  /*15c30*/  @!P3 FMUL R10, R10, 16777216 ;  /* 0x4b8000000a0ab820 */ /* 0x000fe20000400000 */
[----:B------:R-:W-:Y:S01]  /*15c40*/  @!P3 FMUL R15, R15, 16777216 ;  /* 0x4b8000000f0fb820 */ /* 0x000fe20000400000 */
[----:B------:R-:W-:Y:S01]  /*15c50*/  @!P3 FMUL R24, R24, 16777216 ;  /* 0x4b8000001818b820 */ /* 0x000fe20000400000 */
[----:B------:R-:W-:Y:S01]  /*15c60*/  FMUL R17, R135, R18 ;  /* 0x0000001287117220 */ /* 0x000fe20000400000 */
[----:B------:R-:W-:Y:S01]  /*15c70*/  @!P3 FMUL R5, R5, 16777216 ;  /* 0x4b8000000505b820 */ /* 0x000fe20000400000 */
[----:B------:R-:W-:Y:S01]  /*15c80*/  @!P3 FMUL R7, R7, 16777216 ;  /* 0x4b8000000707b820 */ /* 0x000fe20000400000 */
        /* <DEDUP_REMOVED lines=48> */
[----:B------:R-:W-:Y:S01]  /*15f90*/  FMUL R162, R135, R35 ;  /* 0x0000002387a27220 */ /* 0x000fe20000400000 */
[----:B------:R-:W-:Y:S01]  /*15fa0*/  F2FP.F16.F32.PACK_AB R16, R9, R6 ;  /* 0x000000060910723e */ /* 0x000fe200000000ff */
[----:B------:R-:W-:Y:S01]  /*15fb0*/  @P1 FMUL R39, R39, 0.25 ;  /* 0x3e80000027271820 */ /* 0x000fe20000400000 */
        /* <DEDUP_REMOVED lines=9> */
[----:B------:R-:W-:Y:S01]  /*16050*/  @!P3 FMUL R39, R39, 16777216 ;  /* 0x4b8000002727b820 */ /* 0x000fe20000400000 */
        /* <DEDUP_REMOVED lines=17> */
[----:B---3--:R0:W-:Y:S01]  /*16170*/  STS.128 [R132], R4 ;  /* 0x0000000484007388 */ /* 0x0081e20000000c00 */
[----:B------:R-:W-:Y:S01]  /*16180*/  F2FP.F16.F32.PACK_AB R23, R162, R25 ;  /* 0x00000019a217723e */ /* 0x000fe200000000ff */
[----:B------:R-:W-:Y:S01]  /*16190*/  @P1 FMUL R49, R49, 0.25 ;  /* 0x3e80000031311820 */ /* 0x000fe20000400000 */
[----:B------:R-:W-:Y:S01]  /*161a0*/  @P1 FMUL R50, R50, 0.25 ;  /* 0x3e80000032321820 */ /* 0x000fe20000400000 */
[----:B------:R-:W-:Y:S01]  /*161b0*/  STS.128 [R132+0x400], R12 ;  /* 0x0004000c84007388 */ /* 0x000fe20000000c00 */
[----:B------:R-:W-:Y:S01]  /*161c0*/  @P1 FMUL R51, R51, 0.25 ;  /* 0x3e80000033331820 */ /* 0x000fe20000400000 */
[----:B------:R-:W-:Y:S01]  /*161d0*/  @P1 FMUL R52, R52, 0.25 ;  /* 0x3e80000034341820 */ /* 0x000fe20000400000 */
[----:B------:R-:W-:Y:S01]  /*161e0*/  @P1 FMUL R53, R53, 0.25 ;  /* 0x3e80000035351820 */ /* 0x000fe20000400000 */
[----:B------:R2:W-:Y:S01]  /*161f0*/  STS.128 [R132+0x800], R16 ;  /* 0x0008001084007388 */ /* 0x0005e20000000c00 */
[----:B------:R-:W-:Y:S01]  /*16200*/  @P1 FMUL R54, R54, 0.25 ;  /* 0x3e80000036361820 */ /* 0x000fe20000400000 */
[----:B------:R-:W-:Y:S01]  /*16210*/  @P1 FMUL R55, R55, 0.25 ;  /* 0x3e80000037371820 */ /* 0x000fe20000400000 */
[----:B------:R-:W-:Y:S01]  /*16220*/  @P1 FMUL R56, R56, 0.25 ;  /* 0x3e80000038381820 */ /* 0x000fe20000400000 */
[----:B------:R3:W-:Y:S01]  /*16230*/  STS.128 [R132+0xc00], R20 ;  /* 0x000c001484007388 */ /* 0x0007e20000000c00 */
        /* <DEDUP_REMOVED lines=78> */
[----:B------:R-:W-:Y:S01]  /*16720*/  FSETP.NEU.AND P1, PT, R133, RZ, PT ;  /* 0x000000ff8500720b */ /* 0x000fe20003f2d000 */
[----:B------:R-:W-:Y:S01]  /*16730*/  @!P3 FMUL R37, R37, 16777216 ;  /* 0x4b8000002525b820 */ /* 0x000fe20000400000 */
[----:B------:R-:W-:Y:S01]  /*16740*/  FMUL R30, R135, R39 ;  /* 0x00000027871e7220 */ /* 0x000fe20000400000 */
[----:B------:R-:W-:Y:S01]  /*16750*/  @!P3 FMUL R38, R38, 16777216 ;  /* 0x4b8000002626b820 */ /* 0x000fe20000400000 */
[----:B------:R-:W-:Y:S01]  /*16760*/  @!P3 FMUL R40, R40, 16777216 ;  /* 0x4b8000002828b820 */ /* 0x000fe20000400000 */
[----:B------:R-:W-:Y:S01]  /*16770*/  @!P3 FMUL R49, R49, 16777216 ;  /* 0x4b8000003131b820 */ /* 0x000fe20000400000 */
[----:B------:R-:W-:Y:S01]  /*16780*/  @!P3 FMUL R51, R51, 16777216 ;  /* 0x4b8000003333b820 */ /* 0x000fe20000400000 */
[C---:B------:R-:W-:Y:S01]  /*16790*/  FMUL R44, R135.reuse, R44 ;  /* 0x0000002c872c7220 */ /* 0x040fe20000400000 */
[C---:B------:R-:W-:Y:S01]  /*167a0*/  FMUL R34, R135.reuse, R45 ;  /* 0x0000002d87227220 */ /* 0x040fe20000400000 */
[----:B------:R-:W-:Y:S01]  /*167b0*/  FMUL R39, R135, R48 ;  /* 0x0000003087277220 */ /* 0x000fe20000400000 */
[----:B------:R-:W-:Y:S01]  /*167c0*/  @!P3 FMUL R36, R36, 16777216 ;  /* 0x4b8000002424b820 */ /* 0x000fe20000400000 */
[----:B------:R-:W-:Y:S01]  /*167d0*/  @!P3 FMUL R52, R52, 16777216 ;  /* 0x4b8000003434b820 */ /* 0x000fe20000400000 */
[----:B------:R-:W-:Y:S01]  /*167e0*/  @!P3 FMUL R56, R56, 16777216 ;  /* 0x4b8000003838b820 */ /* 0x000fe20000400000 */
[----:B------:R-:W-:Y:S01]  /*167f0*/  @!P3 FMUL R60, R60, 16777216 ;  /* 0x4b8000003c3cb820 */ /* 0x000fe20000400000 */
[----:B------:R-:W-:Y:S01]  /*16800*/  @!P3 FMUL R64, R64, 16777216 ;  /* 0x4b8000004040b820 */ /* 0x000fe20000400000 */
[----:B------:R-:W-:Y:S01]  /*16810*/  FSEL R45, R3, -INF , P1 ;  /* 0xff800000032d7808 */ /* 0x000fe20000800000 */
[C---:B------:R-:W-:Y:S01]  /*16820*/  FMUL R29, R135.reuse, R37 ;  /* 0x00000025871d7220 */ /* 0x040fe20000400000 */
[----:B------:R-:W-:Y:S01]  /*16830*/  LOP3.LUT R3, R238, 0xff, RZ, 0xc0, !PT ;  /* 0x000000ffee037812 */ /* 0x000fe200078ec0ff */
[C---:B------:R-:W-:Y:S01]  /*16840*/  FMUL R28, R135.reuse, R38 ;  /* 0x00000026871c7220 */ /* 0x040fe20000400000 */
[C---:B------:R-:W-:Y:S01]  /*16850*/  FMUL R37, R135.reuse, R40 ;  /* 0x0000002887257220 */ /* 0x040fe20000400000 */
[C---:B------:R-:W-:Y:S01]  /*16860*/  FMUL R137, R135.reuse, R49 ;  /* 0x0000003187897220 */ /* 0x040fe20000400000 */
[C---:B------:R-:W-:Y:S01]  /*16870*/  FMUL R139, R135.reuse, R51 ;  /* 0x00000033878b7220 */ /* 0x040fe20000400000 */
[----:B------:R-:W-:Y:S01]  /*16880*/  @!P3 FMUL R50, R50, 16777216 ;  /* 0x4b8000003232b820 */ /* 0x000fe20000400000 */
[C---:B------:R-:W-:Y:S01]  /*16890*/  FMUL R36, R135.reuse, R36 ;  /* 0x0000002487247220 */ /* 0x040fe20000400000 */
[C---:B------:R-:W-:Y:S01]  /*168a0*/  FMUL R38, R135.reuse, R52 ;  /* 0x0000003487267220 */ /* 0x040fe20000400000 */
[C---:B------:R-:W-:Y:S01]  /*168b0*/  FMUL R49, R135.reuse, R56 ;  /* 0x0000003887317220 */ /* 0x040fe20000400000 */
[C---:B------:R-:W-:Y:S01]  /*168c0*/  FMUL R40, R135.reuse, R60 ;  /* 0x0000003c87287220 */ /* 0x040fe20000400000 */
[----:B------:R-:W-:Y:S01]  /*168d0*/  FMUL R51, R135, R64 ;  /* 0x0000004087337220 */ /* 0x000fe20000400000 */
[----:B------:R-:W-:Y:S01]  /*168e0*/  F2FP.F16.F32.PACK_AB R9, R39, R44 ;  /* 0x0000002c2709723e */ /* 0x000fe200000000ff */
[----:B------:R-:W-:Y:S01]  /*168f0*/  FMUL R140, R135, R50 ;  /* 0x00000032878c7220 */ /* 0x000fe20000400000 */
[----:B------:R-:W-:Y:S01]  /*16900*/  LEA R44, R3, UR9, 0x4 ;  /* 0x00000009032c7c11 */ /* 0x000fe2000f8e20ff */
[----:B------:R-:W-:Y:S01]  /*16910*/  BAR.SYNC.DEFER_BLOCKING 0x0 ;  /* 0x0000000000007b1d */ /* 0x000fe20000010000 */
[----:B------:R-:W-:Y:S01]  /*16920*/  F2FP.F16.F32.PACK_AB R8, R37, R36 ;  /* 0x000000242508723e */ /* 0x000fe200000000ff */
[----:B------:R-:W-:Y:S01]  /*16930*/  @!P3 FMUL R57, R57, 16777216 ;  /* 0x4b8000003939b820 */ /* 0x000fe20000400000 */
[----:B------:R-:W-:Y:S01]  /*16940*/  F2FP.F16.F32.PACK_AB R10, R49, R38 ;  /* 0x00000026310a723e */ /* 0x000fe200000000ff */
[----:B------:R-:W-:Y:S01]  /*16950*/  @!P3 FMUL R58, R58, 16777216 ;  /* 0x4b8000003a3ab820 */ /* 0x000fe20000400000 */
[----:B------:R-:W-:Y:S01]  /*16960*/  F2FP.F16.F32.PACK_AB R11, R51, R40 ;  /* 0x00000028330b723e */ /* 0x000fe200000000ff */
        /* <DEDUP_REMOVED lines=18> */
[----:B------:R-:W-:Y:S01]  /*16a90*/  LDS.128 R48, [R44] ;  /* 0x000000002c307984 */ /* 0x000fe20000000c00 */
[C---:B------:R-:W-:Y:S01]  /*16aa0*/  FMUL R32, R135.reuse, R41 ;  /* 0x0000002987207220 */ /* 0x040fe20000400000 */
[C---:B------:R-:W-:Y:S01]  /*16ab0*/  FMUL R31, R135.reuse, R42 ;  /* 0x0000002a871f7220 */ /* 0x040fe20000400000 */
[C---:B------:R-:W-:Y:S01]  /*16ac0*/  FMUL R33, R135.reuse, R43 ;  /* 0x0000002b87217220 */ /* 0x040fe20000400000 */
[----:B------:R-:W1:Y:S01]  /*16ad0*/  LDS.128 R36, [R44+0x1000] ;  /* 0x001000002c247984 */ /* 0x000e620000000c00 */
[C---:B------:R-:W-:Y:S01]  /*16ae0*/  FMUL R35, R135.reuse, R46 ;  /* 0x0000002e87237220 */ /* 0x040fe20000400000 */
[C---:B------:R-:W-:Y:S01]  /*16af0*/  FMUL R134, R135.reuse, R47 ;  /* 0x0000002f87867220 */ /* 0x040fe20000400000 */
[C---:B------:R-:W-:Y:S01]  /*16b00*/  FMUL R53, R135.reuse, R53 ;  /* 0x0000003587357220 */ /* 0x040fe20000400000 */
[----:B------:R-:W-:Y:S01]  /*16b10*/  LDS.128 R24, [R44+0x2000] ;  /* 0x002000002c187984 */ /* 0x000fe20000000c00 */
[C---:B------:R-:W-:Y:S01]  /*16b20*/  FMUL R54, R135.reuse, R54 ;  /* 0x0000003687367220 */ /* 0x040fe20000400000 */
[C---:B------:R-:W-:Y:S01]  /*16b30*/  FMUL R55, R135.reuse, R55 ;  /* 0x0000003787377220 */ /* 0x040fe20000400000 */
[C---:B------:R-:W-:Y:S01]  /*16b40*/  FMUL R143, R135.reuse, R61 ;  /* 0x0000003d878f7220 */ /* 0x040fe20000400000 */
[----:B------:R-:W-:Y:S01]  /*16b50*/  LDS.128 R12, [R44+0x3000] ;  /* 0x003000002c0c7984 */ /* 0x000fe20000000c00 */
[C---:B------:R-:W-:Y:S01]  /*16b60*/  FMUL R58, R135.reuse, R62 ;  /* 0x0000003e873a7220 */ /* 0x040fe20000400000 */
[C---:B------:R-:W-:Y:S01]  /*16b70*/  FMUL R59, R135.reuse, R63 ;  /* 0x0000003f873b7220 */ /* 0x040fe20000400000 */
[C---:B------:R-:W-:Y:S01]  /*16b80*/  FMUL R150, R135.reuse, R65 ;  /* 0x0000004187967220 */ /* 0x040fe20000400000 */
[----:B------:R-:W-:Y:S01]  /*16b90*/  BAR.SYNC.DEFER_BLOCKING 0x0 ;  /* 0x0000000000007b1d */ /* 0x000fe20000010000 */
[C---:B------:R-:W-:Y:S01]  /*16ba0*/  FMUL R151, R135.reuse, R66 ;  /* 0x0000004287977220 */ /* 0x040fe20000400000 */
[----:B------:R-:W-:Y:S01]  /*16bb0*/  FMUL R148, R135, R67 ;  /* 0x0000004387947220 */ /* 0x000fe20000400000 */
[----:B0-----:R-:W-:Y:S01]  /*16bc0*/  F2FP.F16.F32.PACK_AB R4, R32, R29 ;  /* 0x0000001d2004723e */ /* 0x001fe200000000ff */
[----:B------:R-:W-:Y:S01]  /*16bd0*/  @!P3 FMUL R75, R75, 16777216 ;  /* 0x4b8000004b4bb820 */ /* 0x000fe20000400000 */
[----:B--2---:R-:W-:-:S03]  /*16be0*/  F2FP.F16.F32.PACK_AB R16, R31, R28 ;  /* 0x0000001c1f10723e */ /* 0x004fc600000000ff */
[----:B------:R-:W0:Y:S01]  /*16bf0*/  LDC R40, c[0x0][0x3e8] ;  /* 0x0000fa00ff287b82 */ /* 0x000e220000000800 */
[----:B---3--:R-:W-:Y:S01]  /*16c00*/  F2FP.F16.F32.PACK_AB R20, R33, R30 ;  /* 0x0000001e2114723e */ /* 0x008fe200000000ff */
[----:B------:R-:W-:Y:S01]  /*16c10*/  @!P3 FMUL R76, R76, 16777216 ;  /* 0x4b8000004c4cb820 */ /* 0x000fe20000400000 */
[----:B------:R-:W-:Y:S01]  /*16c20*/  F2FP.F16.F32.PACK_AB R5, R137, R34 ;  /* 0x000000228905723e */ /* 0x000fe200000000ff */
[----:B------:R-:W-:Y:S01]  /*16c30*/  @!P3 FMUL R98, R98, 16777216 ;  /* 0x4b8000006262b820 */ /* 0x000fe20000400000 */
[----:B------:R-:W-:Y:S01]  /*16c40*/  F2FP.F16.F32.PACK_AB R17, R140, R35 ;  /* 0x000000238c11723e */ /* 0x000fe200000000ff */
[----:B------:R-:W-:Y:S01]  /*16c50*/  @!P3 FMUL R99, R99, 16777216 ;  /* 0x4b8000006363b820 */ /* 0x000fe20000400000 */
[----:B------:R-:W-:Y:S01]  /*16c60*/  F2FP.F16.F32.PACK_AB R21, R139, R134 ;  /* 0x000000868b15723e */ /* 0x000fe200000000ff */
[----:B------:R-:W-:Y:S01]  /*16c70*/  @!P3 FMUL R89, R89, 16777216 ;  /* 0x4b8000005959b820 */ /* 0x000fe20000400000 */
[----:B------:R-:W-:Y:S01]  /*16c80*/  F2FP.F16.F32.PACK_AB R6, R56, R53 ;  /* 0x000000353806723e */ /* 0x000fe200000000ff */
[----:B------:R-:W-:Y:S01]  /*16c90*/  FMUL R42, R135, R75 ;  /* 0x0000004b872a7220 */ /* 0x000fe20000400000 */
[----:B------:R-:W-:Y:S01]  /*16ca0*/  F2FP.F16.F32.PACK_AB R18, R57, R54 ;  /* 0x000000363912723e */ /* 0x000fe200000000ff */
[C---:B------:R-:W-:Y:S01]  /*16cb0*/  FMUL R157, R135.reuse, R76 ;  /* 0x0000004c879d7220 */ /* 0x040fe20000400000 */
[----:B------:R-:W-:Y:S01]  /*16cc0*/  F2FP.F16.F32.PACK_AB R7, R150, R143 ;  /* 0x0000008f9607723e */ /* 0x000fe200000000ff */
[C---:B------:R-:W-:Y:S01]  /*16cd0*/  FMUL R168, R135.reuse, R89 ;  /* 0x0000005987a87220 */ /* 0x040fe20000400000 */
[----:B------:R-:W-:Y:S01]  /*16ce0*/  F2FP.F16.F32.PACK_AB R22, R52, R55 ;  /* 0x000000373416723e */ /* 0x000fe200000000ff */
[----:B------:R-:W-:Y:S01]  /*16cf0*/  FMUL R75, R135, R98 ;  /* 0x00000062874b7220 */ /* 0x000fe20000400000 */
[----:B------:R-:W-:Y:S01]  /*16d00*/  F2FP.F16.F32.PACK_AB R19, R151, R58 ;  /* 0x0000003a9713723e */ /* 0x000fe200000000ff */
[----:B------:R-:W-:Y:S01]  /*16d10*/  STS.128 [R132], R8 ;  /* 0x0000000884007388 */ /* 0x000fe20000000c00 */
[----:B------:R-:W-:Y:S01]  /*16d20*/  F2FP.F16.F32.PACK_AB R23, R148, R59 ;  /* 0x0000003b9417723e */ /* 0x000fe200000000ff */
[----:B------:R-:W-:Y:S01]  /*16d30*/  FMUL R76, R135, R99 ;  /* 0x00000063874c7220 */ /* 0x000fe20000400000 */
[----:B------:R-:W-:Y:S01]  /*16d40*/  SHF.R.U32.HI R89, RZ, 0x6, R238 ;  /* 0x00000006ff597819 */ /* 0x000fe200000116ee */
[----:B------:R2:W-:Y:S01]  /*16d50*/  STS.128 [R132+0x400], R4 ;  /* 0x0004000484007388 */ /* 0x0005e20000000c00 */
[----:B------:R-:W5:Y:S01]  /*16d60*/  LDC.64 R98, c[0x0][0x3e0] ;  /* 0x0000f800ff627b82 */ /* 0x000f620000000a00 */
[----:B------:R-:W-:Y:S01]  /*16d70*/  @!P3 FMUL R90, R90, 16777216 ;  /* 0x4b8000005a5ab820 */ /* 0x000fe20000400000 */
[----:B------:R-:W-:Y:S01]  /*16d80*/  SGXT.U32 R89, R89, 0x2 ;  /* 0x000000025959781a */ /* 0x000fe20000000000 */
[----:B------:R3:W-:Y:S01]  /*16d90*/  STS.128 [R132+0x800], R16 ;  /* 0x0008001084007388 */ /* 0x0007e20000000c00 */
[----:B------:R-:W-:Y:S01]  /*16da0*/  @!P3 FMUL R93, R93, 16777216 ;  /* 0x4b8000005d5db820 */ /* 0x000fe20000400000 */
[----:B------:R-:W-:Y:S01]  /*16db0*/  @!P3 FMUL R97, R97, 16777216 ;  /* 0x4b8000006161b820 */ /* 0x000fe20000400000 */
[----:B------:R-:W-:Y:S01]  /*16dc0*/  @!P3 FMUL R91, R91, 16777216 ;  /* 0x4b8000005b5bb820 */ /* 0x000fe20000400000 */
[----:B------:R-:W-:Y:S01]  /*16dd0*/  STS.128 [R132+0xc00], R20 ;  /* 0x000c001484007388 */ /* 0x000fe20000000c00 */
[----:B0-----:R-:W-:-:S02]  /*16de0*/  IMAD R89, R89, R40, RZ ;  /* 0x0000002859597224 */ /* 0x001fc400078e02ff */
[----:B------:R-:W-:Y:S01]  /*16df0*/  @!P3 FMUL R68, R68, 16777216 ;  /* 0x4b8000004444b820 */ /* 0x000fe20000400000 */
[----:B------:R-:W-:Y:S01]  /*16e00*/  @!P3 FMUL R69, R69, 16777216 ;  /* 0x4b8000004545b820 */ /* 0x000fe20000400000 */
[----:B------:R-:W-:Y:S01]  /*16e10*/  BAR.SYNC.DEFER_BLOCKING 0x0 ;  /* 0x0000000000007b1d */ /* 0x000fe20000010000 */
        /* <DEDUP_REMOVED lines=23> */
[----:B------:R-:W0:Y:S01]  /*16f90*/  LDS.128 R52, [R44] ;  /* 0x000000002c347984 */ /* 0x000e220000000c00 */
[C---:B------:R-:W-:Y:S01]  /*16fa0*/  FMUL R90, R135.reuse, R97 ;  /* 0x00000061875a7220 */ /* 0x040fe20000400000 */
[C---:B------:R-:W-:Y:S01]  /*16fb0*/  FMUL R66, R135.reuse, R91 ;  /* 0x0000005b87427220 */ /* 0x040fe20000400000 */
[----:B------:R-:W-:Y:S01]  /*16fc0*/  IMAD R91, R40, 0x4, R89 ;  /* 0x00000004285b7824 */ /* 0x000fe200078e0259 */
        /* <DEDUP_REMOVED lines=27> */
[----:B------:R-:W-:-:S02]  /*17180*/  IMAD R93, R40, 0x4, R91 ;  /* 0x00000004285d7824 */ /* 0x000fc400078e025b */
[----:B------:R-:W-:Y:S01]  /*17190*/  @!P3 FMUL R106, R106, 16777216 ;  /* 0x4b8000006a6ab820 */ /* 0x000fe20000400000 */
[----:B------:R-:W-:Y:S01]  /*171a0*/  @!P3 FMUL R107, R107, 16777216 ;  /* 0x4b8000006b6bb820 */ /* 0x000fe20000400000 */
[----:B------:R-:W-:Y:S01]  /*171b0*/  F2FP.F16.F32.PACK_AB R28, R158, R149 ;  /* 0x000000959e1c723e */ /* 0x000fe200000000ff */
[----:B------:R-:W-:Y:S01]  /*171c0*/  IMAD R97, R40, 0x4, R93 ;  /* 0x0000000428617824 */ /* 0x000fe200078e025d */
[----:B------:R-:W-:Y:S01]  /*171d0*/  F2FP.F16.F32.PACK_AB R56, R156, R147 ;  /* 0x000000939c38723e */ /* 0x000fe200000000ff */
[C---:B------:R-:W-:Y:S01]  /*171e0*/  FMUL R43, R135.reuse, R106 ;  /* 0x0000006a872b7220 */ /* 0x040fe20000400000 */
[----:B------:R-:W-:Y:S01]  /*171f0*/  F2FP.F16.F32.PACK_AB R29, R164, R157 ;  /* 0x0000009da41d723e */ /* 0x000fe200000000ff */
[----:B------:R-:W-:Y:S01]  /*17200*/  FMUL R46, R135, R107 ;  /* 0x0000006b872e7220 */ /* 0x000fe20000400000 */
[----:B------:R-:W-:Y:S01]  /*17210*/  F2FP.F16.F32.PACK_AB R57, R166, R155 ;  /* 0x0000009ba639723e */ /* 0x000fe200000000ff */
[----:B------:R-:W0:Y:S01]  /*17220*/  LDC.64 R106, c[0x0][0x398] ;  /* 0x0000e600ff6a7b82 */ /* 0x000e220000000a00 */
[----:B------:R-:W-:Y:S01]  /*17230*/  F2FP.F16.F32.PACK_AB R30, R88, R163 ;  /* 0x000000a3581e723e */ /* 0x000fe200000000ff */
[----:B------:R-:W-:Y:S01]  /*17240*/  @!P3 FMUL R101, R101, 16777216 ;  /* 0x4b8000006565b820 */ /* 0x000fe20000400000 */
[----:B------:R-:W-:-:S05]  /*17250*/  F2FP.F16.F32.PACK_AB R58, R168, R85 ;  /* 0x00000055a83a723e */ /* 0x000fca00000000ff */
[----:B------:R-:W-:Y:S01]  /*17260*/  BAR.SYNC.DEFER_BLOCKING 0x0 ;  /* 0x0000000000007b1d */ /* 0x000fe20000010000 */
[----:B------:R-:W-:Y:S01]  /*17270*/  F2FP.F16.F32.PACK_AB R31, R165, R92 ;  /* 0x0000005ca51f723e */ /* 0x000fe200000000ff */
[----:B------:R-:W-:Y:S01]  /*17280*/  FMUL R68, R135, R101 ;  /* 0x0000006587447220 */ /* 0x000fe20000400000 */
[----:B----4-:R-:W-:Y:S01]  /*17290*/  LOP3.LUT R240, R240, 0x3f, R167, 0xf8, !PT ;  /* 0x0000003ff0f07812 */ /* 0x010fe200078ef8a7 */
[----:B-----5:R-:W-:Y:S01]  /*172a0*/  IMAD R85, R241, R98, RZ ;  /* 0x00000062f1557224 */ /* 0x020fe200078e02ff */
[----:B--2---:R-:W-:Y:S01]  /*172b0*/  F2FP.F16.F32.PACK_AB R4, R41, R70 ;  /* 0x000000462904723e */ /* 0x004fe200000000ff */
[----:B------:R-:W-:Y:S01]  /*172c0*/  @!P3 FMUL R108, R108, 16777216 ;  /* 0x4b8000006c6cb820 */ /* 0x000fe20000400000 */
[----:B---3--:R-:W-:Y:S01]  /*172d0*/  F2FP.F16.F32.PACK_AB R16, R42, R71 ;  /* 0x000000472a10723e */ /* 0x008fe200000000ff */
[----:B------:R-:W-:Y:S01]  /*172e0*/  IMAD R88, R240, R99, RZ ;  /* 0x00000063f0587224 */ /* 0x000fe200078e02ff */
[----:B------:R-:W-:Y:S01]  /*172f0*/  F2FP.F16.F32.PACK_AB R5, R61, R78 ;  /* 0x0000004e3d05723e */ /* 0x000fe200000000ff */
[----:B------:R-:W-:Y:S01]  /*17300*/  IMAD R99, R40, 0x4, R97 ;  /* 0x0000000428637824 */ /* 0x000fe200078e0261 */
[----:B------:R-:W-:Y:S01]  /*17310*/  F2FP.F16.F32.PACK_AB R17, R62, R79 ;  /* 0x0000004f3e11723e */ /* 0x000fe200000000ff */
[----:B------:R-:W-:Y:S01]  /*17320*/  IMAD.SHL.U32 R41, R85, 0x2, RZ ;  /* 0x0000000255297824 */ /* 0x000fe200078e00ff */
[----:B------:R-:W-:Y:S01]  /*17330*/  F2FP.F16.F32.PACK_AB R6, R65, R86 ;  /* 0x000000564106723e */ /* 0x000fe200000000ff */
[----:B------:R-:W-:Y:S01]  /*17340*/  IMAD.HI R42, R85, 0x2, RZ ;  /* 0x00000002552a7827 */ /* 0x000fe200078e02ff */
[----:B------:R-:W-:-:S03]  /*17350*/  F2FP.F16.F32.PACK_AB R18, R66, R87 ;  /* 0x000000574212723e */ /* 0x000fc600000000ff */
[----:B------:R-:W-:Y:S01]  /*17360*/  @!P3 FMUL R112, R112, 16777216 ;  /* 0x4b8000007070b820 */ /* 0x000fe20000400000 */
[----:B------:R-:W-:Y:S01]  /*17370*/  F2FP.F16.F32.PACK_AB R7, R75, R94 ;  /* 0x0000005e4b07723e */ /* 0x000fe200000000ff */
[----:B------:R-:W-:Y:S01]  /*17380*/  @!P3 FMUL R116, R116, 16777216 ;  /* 0x4b8000007474b820 */ /* 0x000fe20000400000 */
[----:B------:R-:W-:Y:S01]  /*17390*/  F2FP.F16.F32.PACK_AB R19, R76, R95 ;  /* 0x0000005f4c13723e */ /* 0x000fe200000000ff */
[----:B------:R-:W-:Y:S01]  /*173a0*/  @!P3 FMUL R120, R120, 16777216 ;  /* 0x4b8000007878b820 */ /* 0x000fe20000400000 */
[----:B------:R-:W-:Y:S01]  /*173b0*/  LEA R101, R40, R99, 0x2 ;  /* 0x0000006328657211 */ /* 0x000fe200078e10ff */
[C---:B------:R-:W-:Y:S01]  /*173c0*/  FMUL R108, R135.reuse, R108 ;  /* 0x0000006c876c7220 */ /* 0x040fe20000400000 */
[----:B------:R-:W-:Y:S01]  /*173d0*/  FMUL R77, R135, R112 ;  /* 0x00000070874d7220 */ /* 0x000fe20000400000 */
[----:B------:R2:W-:Y:S01]  /*173e0*/  STS.128 [R132], R28 ;  /* 0x0000001c84007388 */ /* 0x0005e20000000c00 */
[----:B------:R-:W-:Y:S01]  /*173f0*/  @!P3 FMUL R102, R102, 16777216 ;  /* 0x4b8000006666b820 */ /* 0x000fe20000400000 */
[----:B------:R-:W-:-:S02]  /*17400*/  IMAD R79, R40, 0x4, R101 ;  /* 0x00000004284f7824 */ /* 0x000fc400078e0265 */
[C---:B------:R-:W-:Y:S01]  /*17410*/  FMUL R116, R135.reuse, R116 ;  /* 0x0000007487747220 */ /* 0x040fe20000400000 */
[----:B------:R-:W-:Y:S01]  /*17420*/  STS.128 [R132+0x400], R56 ;  /* 0x0004003884007388 */ /* 0x000fe20000000c00 */
[----:B------:R-:W-:Y:S01]  /*17430*/  FMUL R81, R135, R120 ;  /* 0x0000007887517220 */ /* 0x000fe20000400000 */
[----:B------:R-:W-:Y:S01]  /*17440*/  IMAD R75, R40, 0x4, R79 ;  /* 0x00000004284b7824 */ /* 0x000fe200078e024f */
[----:B------:R-:W-:Y:S01]  /*17450*/  F2FP.F16.F32.PACK_AB R65, R77, R108 ;  /* 0x0000006c4d41723e */ /* 0x000fe200000000ff */
[----:B------:R-:W-:Y:S01]  /*17460*/  STS.128 [R132+0x800], R4 ;  /* 0x0008000484007388 */ /* 0x000fe20000000c00 */
[----:B------:R-:W-:Y:S01]  /*17470*/  @!P3 FMUL R100, R100, 16777216 ;  /* 0x4b8000006464b820 */ /* 0x000fe20000400000 */
[----:B------:R-:W-:Y:S02]  /*17480*/  IMAD R85, R40, 0x4, R75 ;  /* 0x0000000428557824 */ /* 0x000fe400078e024b */
[----:B------:R-:W-:Y:S01]  /*17490*/  @!P3 FMUL R104, R104, 16777216 ;  /* 0x4b8000006868b820 */ /* 0x000fe20000400000 */
[----:B------:R-:W-:Y:S01]  /*174a0*/  STS.128 [R132+0xc00], R16 ;  /* 0x000c001084007388 */ /* 0x000fe20000000c00 */
[----:B------:R-:W-:Y:S01]  /*174b0*/  @!P3 FMUL R124, R124, 16777216 ;  /* 0x4b8000007c7cb820 */ /* 0x000fe20000400000 */
[----:B------:R-:W-:-:S02]  /*174c0*/  IMAD R87, R40, 0x4, R85 ;  /* 0x0000000428577824 */ /* 0x000fc400078e0255 */
[----:B------:R-:W-:Y:S01]  /*174d0*/  @!P3 FMUL R128, R128, 16777216 ;  /* 0x4b8000008080b820 */ /* 0x000fe20000400000 */
[----:B------:R-:W-:Y:S01]  /*174e0*/  BAR.SYNC.DEFER_BLOCKING 0x0 ;  /* 0x0000000000007b1d */ /* 0x000fe20000010000 */
[----:B--2---:R-:W-:Y:S02]  /*174f0*/  IMAD.SHL.U32 R28, R88, 0x2, RZ ;  /* 0x00000002581c7824 */ /* 0x004fe400078e00ff */
[----:B------:R-:W-:Y:S01]  /*17500*/  FMUL R102, R135, R102 ;  /* 0x0000006687667220 */ /* 0x000fe20000400000 */
[----:B------:R-:W-:Y:S01]  /*17510*/  IMAD R95, R40, 0x4, R87 ;  /* 0x00000004285f7824 */ /* 0x000fe200078e0257 */
[----:B------:R-:W-:Y:S01]  /*17520*/  F2FP.F16.F32.PACK_AB R66, R81, R116 ;  /* 0x000000745142723e */ /* 0x000fe200000000ff */
[----:B------:R-:W-:Y:S01]  /*17530*/  @!P3 FMUL R105, R105, 16777216 ;  /* 0x4b8000006969b820 */ /* 0x000fe20000400000 */
[----:B0-----:R-:W-:Y:S01]  /*17540*/  IADD3 R41, P0, P1, R28, R106, R41 ;  /* 0x0000006a1c297210 */ /* 0x001fe2000791e029 */
[----:B------:R-:W-:Y:S02]  /*17550*/  IMAD R77, R40, 0x4, R95 ;  /* 0x00000004284d7824 */ /* 0x000fe400078e025f */
[----:B------:R-:W-:Y:S01]  /*17560*/  @!P3 FMUL R125, R125, 16777216 ;  /* 0x4b8000007d7db820 */ /* 0x000fe20000400000 */
[----:B------:R-:W-:Y:S01]  /*17570*/  @!P3 FMUL R126, R126, 16777216 ;  /* 0x4b8000007e7eb820 */ /* 0x000fe20000400000 */
[----:B------:R-:W-:Y:S01]  /*17580*/  @!P3 FMUL R129, R129, 16777216 ;  /* 0x4b8000008181b820 */ /* 0x000fe20000400000 */
[----:B------:R-:W-:Y:S01]  /*17590*/  @!P3 FMUL R130, R130, 16777216 ;  /* 0x4b8000008282b820 */ /* 0x000fe20000400000 */
[----:B------:R-:W-:-:S02]  /*175a0*/  IMAD R81, R40, 0x4, R77 ;  /* 0x0000000428517824 */ /* 0x000fc400078e024d */
        /* <DEDUP_REMOVED lines=11> */
[----:B------:R-:W0:Y:S01]  /*17660*/  LDS.128 R56, [R44] ;  /* 0x000000002c387984 */ /* 0x000e220000000c00 */
[----:B------:R-:W-:Y:S01]  /*17670*/  @!P3 FMUL R122, R122, 16777216 ;  /* 0x4b8000007a7ab820 */ /* 0x000fe20000400000 */
[----:B------:R-:W-:Y:S01]  /*17680*/  @!P3 FMUL R123, R123, 16777216 ;  /* 0x4b8000007b7bb820 */ /* 0x000fe20000400000 */
[----:B------:R-:W-:Y:S01]  /*17690*/  @!P3 FMUL R127, R127, 16777216 ;  /* 0x4b8000007f7fb820 */ /* 0x000fe20000400000 */
[----:B------:R-:W-:Y:S01]  /*176a0*/  LDS.128 R28, [R44+0x1000] ;  /* 0x001000002c1c7984 */ /* 0x000fe20000000c00 */
[----:B------:R-:W-:Y:S01]  /*176b0*/  @!P3 FMUL R131, R131, 16777216 ;  /* 0x4b8000008383b820 */ /* 0x000fe20000400000 */
[C---:B------:R-:W-:Y:S01]  /*176c0*/  FMUL R64, R135.reuse, R100 ;  /* 0x0000006487407220 */ /* 0x040fe20000400000 */
[C---:B------:R-:W-:Y:S01]  /*176d0*/  FMUL R67, R135.reuse, R104 ;  /* 0x0000006887437220 */ /* 0x040fe20000400000 */
[----:B------:R-:W-:Y:S01]  /*176e0*/  LDS.128 R16, [R44+0x2000] ;  /* 0x002000002c107984 */ /* 0x000fe20000000c00 */
[C---:B------:R-:W-:Y:S01]  /*176f0*/  FMUL R124, R135.reuse, R124 ;  /* 0x0000007c877c7220 */ /* 0x040fe20000400000 */
[----:B------:R-:W-:Y:S01]  /*17700*/  FMUL R83, R135, R128 ;  /* 0x0000008087537220 */ /* 0x000fe20000400000 */
[----:B------:R-:W-:Y:S01]  /*17710*/  IMAD.HI R88, R88, 0x2, RZ ;  /* 0x0000000258587827 */ /* 0x000fe200078e02ff */
[----:B------:R-:W-:Y:S01]  /*17720*/  LDS.128 R4, [R44+0x3000] ;  /* 0x003000002c047984 */ /* 0x000fe20000000c00 */
[----:B------:R-:W-:-:S02]  /*17730*/  F2FP.F16.F32.PACK_AB R104, R43, R102 ;  /* 0x000000662b68723e */ /* 0x000fc400000000ff */
[C---:B------:R-:W-:Y:S01]  /*17740*/  FMUL R105, R135.reuse, R105 ;  /* 0x0000006987697220 */ /* 0x040fe20000400000 */
[C---:B------:R-:W-:Y:S01]  /*17750*/  FMUL R125, R135.reuse, R125 ;  /* 0x0000007d877d7220 */ /* 0x040fe20000400000 */
[C---:B------:R-:W-:Y:S01]  /*17760*/  FMUL R126, R135.reuse, R126 ;  /* 0x0000007e877e7220 */ /* 0x040fe20000400000 */
[C---:B------:R-:W-:Y:S01]  /*17770*/  FMUL R84, R135.reuse, R129 ;  /* 0x0000008187547220 */ /* 0x040fe20000400000 */
[C---:B------:R-:W-:Y:S01]  /*17780*/  FMUL R73, R135.reuse, R130 ;  /* 0x0000008287497220 */ /* 0x040fe20000400000 */
[C---:B------:R-:W-:Y:S02]  /*17790*/  IMAD R43, R40.reuse, 0x4, R81 ;  /* 0x00000004282b7824 */ /* 0x040fe400078e0251 */
        /* <DEDUP_REMOVED lines=16> */
[----:B------:R-:W-:Y:S01]  /*178a0*/  FFMA R45, R45, 0.69314718246459960938, R138 ;  /* 0x3f3172182d2d7823 */ /* 0x000fe2000000008a */
[----:B------:R-:W-:Y:S01]  /*178b0*/  BAR.SYNC.DEFER_BLOCKING 0x0 ;  /* 0x0000000000007b1d */ /* 0x000fe20000010000 */
[----:B------:R-:W-:Y:S01]  /*178c0*/  F2FP.F16.F32.PACK_AB R67, R83, R124 ;  /* 0x0000007c5343723e */ /* 0x000fe200000000ff */
[----:B------:R-:W-:Y:S01]  /*178d0*/  IMAD R83, R40, 0x4, R43 ;  /* 0x0000000428537824 */ /* 0x000fe200078e022b */
[----:B------:R-:W-:-:S02]  /*178e0*/  IADD3.X R42, PT, PT, R88, R107, R42, P0, P1 ;  /* 0x0000006b582a7210 */ /* 0x000fc400007e242a */
[----:B------:R-:W-:Y:S02]  /*178f0*/  F2FP.F16.F32.PACK_AB R68, R105, R68 ;  /* 0x000000446944723e */ /* 0x000fe400000000ff */
[----:B------:R-:W-:Y:S02]  /*17900*/  F2FP.F16.F32.PACK_AB R71, R84, R125 ;  /* 0x0000007d5447723e */ /* 0x000fe400000000ff */
[----:B------:R-:W-:Y:S01]  /*17910*/  F2FP.F16.F32.PACK_AB R107, R73, R126 ;  /* 0x0000007e496b723e */ /* 0x000fe200000000ff */
[----:B------:R-:W-:Y:S01]  /*17920*/  IMAD R73, R40, 0x4, R83 ;  /* 0x0000000428497824 */ /* 0x000fe200078e0253 */
[----:B------:R-:W-:Y:S02]  /*17930*/  F2FP.F16.F32.PACK_AB R69, R80, R69 ;  /* 0x000000455045723e */ /* 0x000fe400000000ff */
[----:B------:R-:W-:Y:S02]  /*17940*/  F2FP.F16.F32.PACK_AB R70, R82, R117 ;  /* 0x000000755246723e */ /* 0x000fe400000000ff */
[----:B------:R-:W-:-:S02]  /*17950*/  F2FP.F16.F32.PACK_AB R124, R46, R103 ;  /* 0x000000672e7c723e */ /* 0x000fc400000000ff */
[----:B------:R-:W-:Y:S02]  /*17960*/  F2FP.F16.F32.PACK_AB R105, R47, R110 ;  /* 0x0000006e2f69723e */ /* 0x000fe400000000ff */
[----:B------:R-:W-:Y:S02]  /*17970*/  F2FP.F16.F32.PACK_AB R125, R60, R111 ;  /* 0x0000006f3c7d723e */ /* 0x000fe400000000ff */
[----:B------:R-:W-:Y:S02]  /*17980*/  F2FP.F16.F32.PACK_AB R106, R63, R118 ;  /* 0x000000763f6a723e */ /* 0x000fe400000000ff */
[----:B------:R-:W-:Y:S01]  /*17990*/  F2FP.F16.F32.PACK_AB R126, R72, R119 ;  /* 0x00000077487e723e */ /* 0x000fe200000000ff */
[----:B------:R2:W-:Y:S01]  /*179a0*/  STS.128 [R132], R64 ;  /* 0x0000004084007388 */ /* 0x0005e20000000c00 */
[----:B------:R-:W-:Y:S02]  /*179b0*/  F2FP.F16.F32.PACK_AB R127, R74, R127 ;  /* 0x0000007f4a7f723e */ /* 0x000fe400000000ff */
[-C--:B------:R-:W-:Y:S01]  /*179c0*/  LEA R46, P0, R89, R41.reuse, 0x1 ;  /* 0x00000029592e7211 */ /* 0x080fe200078008ff */
[----:B------:R3:W-:Y:S01]  /*179d0*/  STS.128 [R132+0x400], R68 ;  /* 0x0004004484007388 */ /* 0x0007e20000000c00 */
[----:B------:R-:W-:-:S02]  /*179e0*/  LEA R60, P1, R91, R41, 0x1 ;  /* 0x000000295b3c7211 */ /* 0x000fc400078208ff */
[-C--:B------:R-:W-:Y:S01]  /*179f0*/  LEA.HI.X.SX32 R47, R89, R42.reuse, 0x1, P0 ;  /* 0x0000002a592f7211 */ /* 0x080fe200000f0eff */
[----:B------:R-:W-:Y:S01]  /*17a00*/  STS.128 [R132+0x800], R104 ;  /* 0x0008006884007388 */ /* 0x000fe20000000c00 */
[-C--:B------:R-:W-:Y:S02]  /*17a10*/  LEA R62, P0, R93, R41.reuse, 0x1 ;  /* 0x000000295d3e7211 */ /* 0x080fe400078008ff */
[-C--:B------:R-:W-:Y:S01]  /*17a20*/  LEA.HI.X.SX32 R61, R91, R42.reuse, 0x1, P1 ;  /* 0x0000002a5b3d7211 */ /* 0x080fe200008f0eff */
[----:B------:R-:W-:Y:S01]  /*17a30*/  STS.128 [R132+0xc00], R124 ;  /* 0x000c007c84007388 */ /* 0x000fe20000000c00 */
[----:B------:R-:W-:Y:S02]  /*17a40*/  LEA.HI.X.SX32 R63, R93, R42, 0x1, P0 ;  /* 0x0000002a5d3f7211 */ /* 0x000fe400000f0eff */
[----:B-1----:R-:W-:Y:S01]  /*17a50*/  PRMT R236, R36, 0x7632, R236 ;  /* 0x0000763224ec7816 */ /* 0x002fe200000000ec */
[----:B------:R-:W-:Y:S01]  /*17a60*/  BAR.SYNC.DEFER_BLOCKING 0x0 ;  /* 0x0000000000007b1d */ /* 0x000fe20000010000 */
[----:B--2---:R-:W-:Y:S01]  /*17a70*/  LEA R64, P0, R97, R41, 0x1 ;  /* 0x0000002961407211 */ /* 0x004fe200078008ff */
[----:B---3--:R-:W-:-:S03]  /*17a80*/  IMAD R69, R40, 0x4, R73 ;  /* 0x0000000428457824 */ /* 0x008fc600078e0249 */
[----:B------:R-:W-:Y:S02]  /*17a90*/  LEA.HI.X.SX32 R65, R97, R42, 0x1, P0 ;  /* 0x0000002a61417211 */ /* 0x000fe400000f0eff */
[----:B------:R-:W-:Y:S01]  /*17aa0*/  LEA R66, P0, R99, R41, 0x1 ;  /* 0x0000002963427211 */ /* 0x000fe200078008ff */
[----:B------:R-:W-:-:S03]  /*17ab0*/  IMAD R71, R40, 0x4, R69 ;  /* 0x0000000428477824 */ /* 0x000fc600078e0245 */
[----:B------:R-:W-:Y:S01]  /*17ac0*/  LEA.HI.X.SX32 R67, R99, R42, 0x1, P0 ;  /* 0x0000002a63437211 */ /* 0x000fe200000f0eff */
[----:B------:R-:W-:-:S04]  /*17ad0*/  IMAD R89, R40, 0x4, R71 ;  /* 0x0000000428597824 */ /* 0x000fc800078e0247 */
[----:B------:R-:W-:-:S04]  /*17ae0*/  IMAD R91, R40, 0x4, R89 ;  /* 0x00000004285b7824 */ /* 0x000fc800078e0259 */
[----:B------:R-:W-:-:S04]  /*17af0*/  IMAD R93, R40, 0x4, R91 ;  /* 0x00000004285d7824 */ /* 0x000fc800078e025b */
[C---:B------:R-:W-:Y:S01]  /*17b00*/  IMAD R97, R40.reuse, 0x4, R93 ;  /* 0x0000000428617824 */ /* 0x040fe200078e025d */
[----:B------:R1:W-:Y:S03]  /*17b10*/  STG.E.U16 desc[UR10][R46.64], R48 ;  /* 0x000000302e007986 */ /* 0x0003e6000c10150a */
[----:B------:R-:W-:-:S04]  /*17b20*/  IMAD R103, R40, 0x4, R97 ;  /* 0x0000000428677824 */ /* 0x000fc800078e0261 */
[----:B------:R-:W-:Y:S01]  /*17b30*/  IMAD R99, R40, 0x4, R103 ;  /* 0x0000000428637824 */ /* 0x000fe200078e0267 */
[----:B-1----:R-:W-:Y:S02]  /*17b40*/  PRMT R47, R48, 0x7632, R47 ;  /* 0x00007632302f7816 */ /* 0x002fe4000000002f */
[----:B------:R-:W-:-:S03]  /*17b50*/  LEA R46, P0, R101, R41, 0x1 ;  /* 0x00000029652e7211 */ /* 0x000fc600078008ff */
[----:B------:R1:W-:Y:S04]  /*17b60*/  STG.E.U16 desc[UR10][R60.64], R47 ;  /* 0x0000002f3c007986 */ /* 0x0003e8000c10150a */
[----:B------:R2:W-:Y:S01]  /*17b70*/  STG.E.U16 desc[UR10][R62.64], R49 ;  /* 0x000000313e007986 */ /* 0x0005e2000c10150a */
[-C--:B-1----:R-:W-:Y:S01]  /*17b80*/  LEA.HI.X.SX32 R47, R101, R42.reuse, 0x1, P0 ;  /* 0x0000002a652f7211 */ /* 0x082fe200000f0eff */
[C---:B------:R-:W-:Y:S01]  /*17b90*/  IMAD R101, R40.reuse, 0x4, R99 ;  /* 0x0000000428657824 */ /* 0x040fe200078e0263 */
[----:B------:R-:W-:Y:S02]  /*17ba0*/  PRMT R61, R49, 0x7632, R61 ;  /* 0x00007632313d7816 */ /* 0x000fe4000000003d */
[CC--:B------:R-:W-:Y:S01]  /*17bb0*/  LEA R60, P0, R79.reuse, R41.reuse, 0x1 ;  /* 0x000000294f3c7211 */ /* 0x0c0fe200078008ff */
[----:B------:R-:W-:Y:S01]  /*17bc0*/  IMAD R105, R40, 0x4, R101 ;  /* 0x0000000428697824 */ /* 0x000fe200078e0265 */
[----:B--2---:R-:W-:Y:S01]  /*17bd0*/  PRMT R49, R50, 0x7632, R49 ;  /* 0x0000763232317816 */ /* 0x004fe20000000031 */
[----:B------:R1:W-:Y:S04]  /*17be0*/  STG.E.U16 desc[UR10][R64.64], R61 ;  /* 0x0000003d40007986 */ /* 0x0003e8000c10150a */
[----:B------:R-:W-:Y:S04]  /*17bf0*/  STG.E.U16 desc[UR10][R66.64], R50 ;  /* 0x0000003242007986 */ /* 0x000fe8000c10150a */
[----:B------:R2:W-:Y:S01]  /*17c00*/  STG.E.U16 desc[UR10][R46.64], R49 ;  /* 0x000000312e007986 */ /* 0x0005e2000c10150a */
[----:B-1----:R-:W-:Y:S01]  /*17c10*/  LEA.HI.X.SX32 R61, R79, R42, 0x1, P0 ;  /* 0x0000002a4f3d7211 */ /* 0x002fe200000f0eff */
[----:B------:R-:W-:Y:S01]  /*17c20*/  IMAD R79, R40, 0x4, R105 ;  /* 0x00000004284f7824 */ /* 0x000fe200078e0269 */
[----:B------:R-:W-:-:S03]  /*17c30*/  LEA R48, P0, R75, R41, 0x1 ;  /* 0x000000294b307211 */ /* 0x000fc600078008ff */
[----:B------:R-:W-:Y:S01]  /*17c40*/  STG.E.U16 desc[UR10][R60.64], R51 ;  /* 0x000000333c007986 */ /* 0x000fe2000c10150a */
[-C--:B--2---:R-:W-:Y:S01]  /*17c50*/  LEA.HI.X.SX32 R49, R75, R42.reuse, 0x1, P0 ;  /* 0x0000002a4b317211 */ /* 0x084fe200000f0eff */
[C---:B------:R-:W-:Y:S01]  /*17c60*/  IMAD R75, R40.reuse, 0x4, R79 ;  /* 0x00000004284b7824 */ /* 0x040fe200078e024f */
[-C--:B------:R-:W-:Y:S02]  /*17c70*/  LEA R62, P0, R85, R41.reuse, 0x1 ;  /* 0x00000029553e7211 */ /* 0x080fe400078008ff */
[----:B------:R-:W-:Y:S01]  /*17c80*/  PRMT R47, R51, 0x7632, R47 ;  /* 0x00007632332f7816 */ /* 0x000fe2000000002f */
[C---:B------:R-:W-:Y:S01]  /*17c90*/  IMAD R67, R40.reuse, 0x4, R75 ;  /* 0x0000000428437824 */ /* 0x040fe200078e024b */
[-C--:B------:R-:W-:Y:S02]  /*17ca0*/  LEA.HI.X.SX32 R63, R85, R42.reuse, 0x1, P0 ;  /* 0x0000002a553f7211 */ /* 0x080fe400000f0eff */
[CC--:B------:R-:W-:Y:S01]  /*17cb0*/  LEA R64, P0, R87.reuse, R41.reuse, 0x1 ;  /* 0x0000002957407211 */ /* 0x0c0fe200078008ff */
[C---:B------:R-:W-:Y:S01]  /*17cc0*/  IMAD R85, R40.reuse, 0x4, R67 ;  /* 0x0000000428557824 */ /* 0x040fe200078e0243 */
[----:B------:R1:W-:Y:S02]  /*17cd0*/  STG.E.U16 desc[UR10][R48.64], R47 ;  /* 0x0000002f30007986 */ /* 0x0003e4000c10150a */
[-C--:B------:R-:W-:Y:S01]  /*17ce0*/  LEA.HI.X.SX32 R65, R87, R42.reuse, 0x1, P0 ;  /* 0x0000002a57417211 */ /* 0x080fe200000f0eff */
[C---:B------:R-:W-:Y:S01]  /*17cf0*/  IMAD R87, R40.reuse, 0x4, R85 ;  /* 0x0000000428577824 */ /* 0x040fe200078e0255 */
[C---:B------:R-:W-:Y:S01]  /*17d00*/  LEA R46, P0, R95.reuse, R41, 0x1 ;  /* 0x000000295f2e7211 */ /* 0x040fe200078008ff */
[----:B------:R-:W-:Y:S02]  /*17d10*/  STG.E.U16 desc[UR10][R62.64], R52 ;  /* 0x000000343e007986 */ /* 0x000fe4000c10150a */
[----:B------:R-:W-:Y:S01]  /*17d20*/  IMAD R107, R40, 0x4, R87 ;  /* 0x00000004286b7824 */ /* 0x000fe200078e0257 */
[----:B-1----:R-:W-:-:S03]  /*17d30*/  LEA.HI.X.SX32 R47, R95, R42, 0x1, P0 ;  /* 0x0000002a5f2f7211 */ /* 0x002fc600000f0eff */
[----:B------:R-:W-:Y:S01]  /*17d40*/  IMAD R95, R40, 0x4, R107 ;  /* 0x00000004285f7824 */ /* 0x000fe200078e026b */
[CC--:B------:R-:W-:Y:S02]  /*17d50*/  LEA R50, P0, R77.reuse, R41.reuse, 0x1 ;  /* 0x000000294d327211 */ /* 0x0c0fe400078008ff */
[----:B------:R-:W-:Y:S02]  /*17d60*/  PRMT R49, R52, 0x7632, R49 ;  /* 0x0000763234317816 */ /* 0x000fe40000000031 */
[----:B------:R-:W-:Y:S01]  /*17d70*/  LEA.HI.X.SX32 R51, R77, R42, 0x1, P0 ;  /* 0x0000002a4d337211 */ /* 0x000fe200000f0eff */
[C---:B------:R-:W-:Y:S01]  /*17d80*/  IMAD R77, R40.reuse, 0x4, R95 ;  /* 0x00000004284d7824 */ /* 0x040fe200078e025f */
[----:B------:R-:W-:Y:S01]  /*17d90*/  LEA R48, P0, R81, R41, 0x1 ;  /* 0x0000002951307211 */ /* 0x000fe200078008ff */
[----:B------:R1:W-:Y:S02]  /*17da0*/  STG.E.U16 desc[UR10][R64.64], R49 ;  /* 0x0000003140007986 */ /* 0x0003e4000c10150a */
[----:B------:R-:W-:-:S02]  /*17db0*/  IMAD R109, R40, 0x4, R77 ;  /* 0x00000004286d7824 */ /* 0x000fc400078e024d */
[----:B------:R2:W-:Y:S01]  /*17dc0*/  STG.E.U16 desc[UR10][R46.64], R53 ;  /* 0x000000352e007986 */ /* 0x0005e2000c10150a */
[-C--:B-1----:R-:W-:Y:S01]  /*17dd0*/  LEA.HI.X.SX32 R49, R81, R42.reuse, 0x1, P0 ;  /* 0x0000002a51317211 */ /* 0x082fe200000f0eff */
[C---:B------:R-:W-:Y:S01]  /*17de0*/  IMAD R81, R40.reuse, 0x4, R109 ;  /* 0x0000000428517824 */ /* 0x040fe200078e026d */
[-C--:B------:R-:W-:Y:S02]  /*17df0*/  LEA R60, P0, R43, R41.reuse, 0x1 ;  /* 0x000000292b3c7211 */ /* 0x080fe400078008ff */
[----:B--2---:R-:W-:Y:S02]  /*17e00*/  PRMT R47, R53, 0x7632, R47 ;  /* 0x00007632352f7816 */ /* 0x004fe4000000002f */
[-C--:B------:R-:W-:Y:S01]  /*17e10*/  LEA.HI.X.SX32 R61, R43, R42.reuse, 0x1, P0 ;  /* 0x0000002a2b3d7211 */ /* 0x080fe200000f0eff */
[C---:B------:R-:W-:Y:S01]  /*17e20*/  IMAD R43, R40.reuse, 0x4, R81 ;  /* 0x00000004282b7824 */ /* 0x040fe200078e0251 */
[CC--:B------:R-:W-:Y:S01]  /*17e30*/  LEA R62, P0, R83.reuse, R41.reuse, 0x1 ;  /* 0x00000029533e7211 */ /* 0x0c0fe200078008ff */
[----:B------:R1:W-:Y:S02]  /*17e40*/  STG.E.U16 desc[UR10][R50.64], R47 ;  /* 0x0000002f32007986 */ /* 0x0003e4000c10150a */
[C---:B------:R-:W-:Y:S01]  /*17e50*/  IMAD R111, R40.reuse, 0x4, R43 ;  /* 0x00000004286f7824 */ /* 0x040fe200078e022b */
[----:B------:R-:W-:Y:S01]  /*17e60*/  LEA.HI.X.SX32 R63, R83, R42, 0x1, P0 ;  /* 0x0000002a533f7211 */ /* 0x000fe200000f0eff */
[----:B------:R2:W-:Y:S01]  /*17e70*/  STG.E.U16 desc[UR10][R48.64], R54 ;  /* 0x0000003630007986 */ /* 0x0005e2000c10150a */
[-C--:B------:R-:W-:Y:S01]  /*17e80*/  LEA R46, P0, R73, R41.reuse, 0x1 ;  /* 0x00000029492e7211 */ /* 0x080fe200078008ff */
[----:B------:R-:W-:Y:S01]  /*17e90*/  IMAD R83, R40, 0x4, R111 ;  /* 0x0000000428537824 */ /* 0x000fe200078e026f */
[----:B------:R-:W-:-:S04]  /*17ea0*/  LEA R230, P2, R43, R41, 0x1 ;  /* 0x000000292be67211 */ /* 0x000fc800078408ff */
[-C--:B------:R-:W-:Y:S02]  /*17eb0*/  LEA.HI.X.SX32 R231, R43, R42.reuse, 0x1, P2 ;  /* 0x0000002a2be77211 */ /* 0x080fe400010f0eff */
[-C--:B-1----:R-:W-:Y:S01]  /*17ec0*/  LEA.HI.X.SX32 R47, R73, R42.reuse, 0x1, P0 ;  /* 0x0000002a492f7211 */ /* 0x082fe200000f0eff */
[----:B------:R-:W-:Y:S01]  /*17ed0*/  IMAD R73, R40, 0x4, R83 ;  /* 0x0000000428497824 */ /* 0x000fe200078e0253 */
[CC--:B------:R-:W-:Y:S02]  /*17ee0*/  LEA R52, P0, R69.reuse, R41.reuse, 0x1 ;  /* 0x0000002945347211 */ /* 0x0c0fe400078008ff */
[----:B--2---:R-:W-:Y:S01]  /*17ef0*/  PRMT R49, R54, 0x7632, R49 ;  /* 0x0000763236317816 */ /* 0x004fe20000000031 */
[C---:B------:R-:W-:Y:S01]  /*17f00*/  IMAD R113, R40.reuse, 0x4, R73 ;  /* 0x0000000428717824 */ /* 0x040fe200078e0249 */
[----:B------:R-:W-:Y:S02]  /*17f10*/  LEA.HI.X.SX32 R53, R69, R42, 0x1, P0 ;  /* 0x0000002a45357211 */ /* 0x000fe400000f0eff */
[----:B------:R-:W-:Y:S01]  /*17f20*/  LEA R64, P0, R71, R41, 0x1 ;  /* 0x0000002947407211 */ /* 0x000fe200078008ff */
[----:B------:R-:W-:Y:S01]  /*17f30*/  IMAD R69, R40, 0x4, R113 ;  /* 0x0000000428457824 */ /* 0x000fe200078e0271 */
[----:B------:R1:W-:Y:S01]  /*17f40*/  STG.E.U16 desc[UR10][R60.64], R49 ;  /* 0x000000313c007986 */ /* 0x0003e2000c10150a */
[----:B------:R-:W-:-:S02]  /*17f50*/  PRMT R50, R55, 0x7632, R50 ;  /* 0x0000763237327816 */ /* 0x000fc40000000032 */
[----:B------:R-:W-:Y:S01]  /*17f60*/  LEA.HI.X.SX32 R65, R71, R42, 0x1, P0 ;  /* 0x0000002a47417211 */ /* 0x000fe200000f0eff */
[----:B------:R-:W-:Y:S01]  /*17f70*/  IMAD R71, R40, 0x4, R69 ;  /* 0x0000000428477824 */ /* 0x000fe200078e0245 */
[----:B------:R2:W-:Y:S01]  /*17f80*/  STG.E.U16 desc[UR10][R62.64], R55 ;  /* 0x000000373e007986 */ /* 0x0005e2000c10150a */
[----:B------:R-:W-:-:S03]  /*17f90*/  LEA R158, P2, R73, R41, 0x1 ;  /* 0x00000029499e7211 */ /* 0x000fc600078408ff */
[----:B------:R3:W-:Y:S01]  /*17fa0*/  STG.E.U16 desc[UR10][R46.64], R50 ;  /* 0x000000322e007986 */ /* 0x0007e2000c10150a */
[-C--:B------:R-:W-:Y:S02]  /*17fb0*/  LEA.HI.X.SX32 R159, R73, R42.reuse, 0x1, P2 ;  /* 0x0000002a499f7211 */ /* 0x080fe400010f0eff */
[-C--:B-1----:R-:W-:Y:S01]  /*17fc0*/  LEA R60, P0, R89, R41.reuse, 0x1 ;  /* 0x00000029593c7211 */ /* 0x082fe200078008ff */
[----:B0-----:R0:W-:Y:S01]  /*17fd0*/  STG.E.U16 desc[UR10][R52.64], R56 ;  /* 0x0000003834007986 */ /* 0x0011e2000c10150a */
[-C--:B------:R-:W-:Y:S02]  /*17fe0*/  LEA R164, P2, R71, R41.reuse, 0x1 ;  /* 0x0000002947a47211 */ /* 0x080fe400078408ff */
[-C--:B------:R-:W-:Y:S01]  /*17ff0*/  LEA.HI.X.SX32 R61, R89, R42.reuse, 0x1, P0 ;  /* 0x0000002a593d7211 */ /* 0x080fe200000f0eff */
[C---:B--2---:R-:W-:Y:S01]  /*18000*/  IMAD R63, R40.reuse, 0x4, R71 ;  /* 0x00000004283f7824 */ /* 0x044fe200078e0247 */
[----:B------:R-:W-:Y:S01]  /*18010*/  LEA R54, P0, R91, R41, 0x1 ;  /* 0x000000295b367211 */ /* 0x000fe200078008ff */
[----:B------:R-:W1:Y:S01]  /*18020*/  LDS.128 R48, [R44] ;  /* 0x000000002c307984 */ /* 0x000e620000000c00 */
[----:B------:R-:W-:Y:S01]  /*18030*/  LEA.HI.X.SX32 R165, R71, R42, 0x1, P2 ;  /* 0x0000002a47a57211 */ /* 0x000fe200010f0eff */
[----:B------:R-:W-:Y:S01]  /*18040*/  IMAD R89, R40, 0x4, R63 ;  /* 0x0000000428597824 */ /* 0x000fe200078e023f */
[----:B---3--:R-:W-:-:S02]  /*18050*/  PRMT R47, R56, 0x7632, R47 ;  /* 0x00007632382f7816 */ /* 0x008fc4000000002f */
[-C--:B------:R-:W-:Y:S01]  /*18060*/  LEA.HI.X.SX32 R55, R91, R42.reuse, 0x1, P0 ;  /* 0x0000002a5b377211 */ /* 0x080fe200000f0eff */
[C---:B------:R-:W-:Y:S01]  /*18070*/  IMAD R115, R40.reuse, 0x4, R89 ;  /* 0x0000000428737824 */ /* 0x040fe200078e0259 */
[-C--:B------:R-:W-:Y:S01]  /*18080*/  LEA R46, P0, R93, R41.reuse, 0x1 ;  /* 0x000000295d2e7211 */ /* 0x080fe200078008ff */
[----:B------:R2:W-:Y:S01]  /*18090*/  STG.E.U16 desc[UR10][R64.64], R47 ;  /* 0x0000002f40007986 */ /* 0x0005e2000c10150a */
[----:B0-----:R-:W-:Y:S01]  /*180a0*/  PRMT R53, R57, 0x7632, R53 ;  /* 0x0000763239357816 */ /* 0x001fe20000000035 */
[C---:B------:R-:W-:Y:S01]  /*180b0*/  IMAD R91, R40.reuse, 0x4, R115 ;  /* 0x00000004285b7824 */ /* 0x040fe200078e0273 */
[C---:B------:R-:W-:Y:S01]  /*180c0*/  LEA R170, P2, R115.reuse, R41, 0x1 ;  /* 0x0000002973aa7211 */ /* 0x040fe200078408ff */
[----:B------:R0:W-:Y:S03]  /*180d0*/  STG.E.U16 desc[UR10][R60.64], R57 ;  /* 0x000000393c007986 */ /* 0x0001e6000c10150a */
[-C--:B------:R-:W-:Y:S01]  /*180e0*/  LEA.HI.X.SX32 R171, R115, R42.reuse, 0x1, P2 ;  /* 0x0000002a73ab7211 */ /* 0x080fe200010f0eff */
[----:B------:R3:W-:Y:S01]  /*180f0*/  STG.E.U16 desc[UR10][R54.64], R53 ;  /* 0x0000003536007986 */ /* 0x0007e2000c10150a */
[----:B--2---:R-:W-:Y:S01]  /*18100*/  IMAD R65, R40, 0x4, R91 ;  /* 0x0000000428417824 */ /* 0x004fe200078e025b */
[----:B------:R-:W-:-:S02]  /*18110*/  LEA.HI.X.SX32 R47, R93, R42, 0x1, P0 ;  /* 0x0000002a5d2f7211 */ /* 0x000fc400000f0eff */
[-C--:B------:R-:W-:Y:S01]  /*18120*/  LEA R52, P0, R97, R41.reuse, 0x1 ;  /* 0x0000002961347211 */ /* 0x080fe200078008ff */
[C---:B------:R-:W-:Y:S01]  /*18130*/  IMAD R93, R40.reuse, 0x4, R65 ;  /* 0x00000004285d7824 */ /* 0x040fe200078e0241 */
[----:B0-----:R-:W-:Y:S01]  /*18140*/  LEA R60, P1, R99, R41, 0x1 ;  /* 0x00000029633c7211 */ /* 0x001fe200078208ff */
[----:B------:R0:W-:Y:S01]  /*18150*/  STG.E.U16 desc[UR10][R46.64], R58 ;  /* 0x0000003a2e007986 */ /* 0x0001e2000c10150a */
[-C--:B---3--:R-:W-:Y:S02]  /*18160*/  LEA.HI.X.SX32 R53, R97, R42.reuse, 0x1, P0 ;  /* 0x0000002a61357211 */ /* 0x088fe400000f0eff */
[----:B------:R-:W-:Y:S02]  /*18170*/  LEA R97, R40, R93, 0x2 ;  /* 0x0000005d28617211 */ /* 0x000fe400078e10ff */
[C---:B------:R-:W-:Y:S02]  /*18180*/  LEA R56, P0, R103.reuse, R41, 0x1 ;  /* 0x0000002967387211 */ /* 0x040fe400078008ff */
[----:B------:R-:W-:Y:S01]  /*18190*/  PRMT R55, R58, 0x7632, R55 ;  /* 0x000076323a377816 */ /* 0x000fe20000000037 */
[----:B------:R-:W-:Y:S01]  /*181a0*/  IMAD R117, R40, 0x4, R97 ;  /* 0x0000000428757824 */ /* 0x000fe200078e0261 */
[----:B------:R-:W-:-:S02]  /*181b0*/  LEA.HI.X.SX32 R57, R103, R42, 0x1, P0 ;  /* 0x0000002a67397211 */ /* 0x000fc400000f0eff */
[-C--:B------:R-:W-:Y:S01]  /*181c0*/  LEA.HI.X.SX32 R61, R99, R42.reuse, 0x1, P1 ;  /* 0x0000002a633d7211 */ /* 0x080fe200008f0eff */
[C---:B------:R-:W-:Y:S01]  /*181d0*/  IMAD R103, R40.reuse, 0x4, R117 ;  /* 0x0000000428677824 */ /* 0x040fe200078e0275 */
[-C--:B------:R-:W-:Y:S01]  /*181e0*/  LEA R54, P0, R101, R41.reuse, 0x1 ;  /* 0x0000002965367211 */ /* 0x080fe200078008ff */
[----:B------:R2:W-:Y:S01]  /*181f0*/  STG.E.U16 desc[UR10][R52.64], R55 ;  /* 0x0000003734007986 */ /* 0x0005e2000c10150a */
[----:B0-----:R-:W-:Y:S01]  /*18200*/  PRMT R47, R59, 0x7632, R47 ;  /* 0x000076323b2f7816 */ /* 0x001fe2000000002f */
[----:B------:R-:W-:Y:S01]  /*18210*/  IMAD R99, R40, 0x4, R103 ;  /* 0x0000000428637824 */ /* 0x000fe200078e0267 */
[CC--:B------:R-:W-:Y:S01]  /*18220*/  LEA R176, P2, R93.reuse, R41.reuse, 0x1 ;  /* 0x000000295db07211 */ /* 0x0c0fe200078408ff */
[----:B------:R-:W-:Y:S03]  /*18230*/  STG.E.U16 desc[UR10][R56.64], R59 ;  /* 0x0000003b38007986 */ /* 0x000fe6000c10150a */
[----:B------:R-:W-:Y:S01]  /*18240*/  LEA.HI.X.SX32 R177, R93, R42, 0x1, P2 ;  /* 0x0000002a5db17211 */ /* 0x000fe200010f0eff */
[----:B------:R0:W-:Y:S01]  /*18250*/  STG.E.U16 desc[UR10][R60.64], R47 ;  /* 0x0000002f3c007986 */ /* 0x0001e2000c10150a */
[----:B------:R-:W-:-:S02]  /*18260*/  LEA R182, P2, R103, R41, 0x1 ;  /* 0x0000002967b67211 */ /* 0x000fc400078408ff */
[-C--:B--2---:R-:W-:Y:S01]  /*18270*/  LEA.HI.X.SX32 R55, R101, R42.reuse, 0x1, P0 ;  /* 0x0000002a65377211 */ /* 0x084fe200000f0eff */
[C---:B------:R-:W-:Y:S01]  /*18280*/  IMAD R101, R40.reuse, 0x4, R99 ;  /* 0x0000000428657824 */ /* 0x040fe200078e0263 */
[-C--:B------:R-:W-:Y:S02]  /*18290*/  LEA R46, P0, R105, R41.reuse, 0x1 ;  /* 0x00000029692e7211 */ /* 0x080fe400078008ff */
[-C--:B------:R-:W-:Y:S01]  /*182a0*/  LEA.HI.X.SX32 R183, R103, R42.reuse, 0x1, P2 ;  /* 0x0000002a67b77211 */ /* 0x080fe200010f0eff */
[C---:B------:R-:W-:Y:S01]  /*182b0*/  IMAD R119, R40.reuse, 0x4, R101 ;  /* 0x0000000428777824 */ /* 0x040fe200078e0265 */
[----:B-1----:R1:W-:Y:S01]  /*182c0*/  STG.E.U16 desc[UR10][R54.64], R48 ;  /* 0x0000003036007986 */ /* 0x0023e2000c10150a */
[----:B0-----:R-:W-:Y:S02]  /*182d0*/  LEA.HI.X.SX32 R47, R105, R42, 0x1, P0 ;  /* 0x0000002a692f7211 */ /* 0x001fe400000f0eff */
[----:B------:R-:W-:Y:S01]  /*182e0*/  IMAD R105, R40, 0x4, R119 ;  /* 0x0000000428697824 */ /* 0x000fe200078e0277 */
[----:B------:R-:W-:-:S02]  /*182f0*/  LEA R52, P0, R79, R41, 0x1 ;  /* 0x000000294f347211 */ /* 0x000fc400078008ff */
[-C--:B------:R-:W-:Y:S02]  /*18300*/  LEA R188, P2, R119, R41.reuse, 0x1 ;  /* 0x0000002977bc7211 */ /* 0x080fe400078408ff */
[-C--:B------:R-:W-:Y:S01]  /*18310*/  LEA.HI.X.SX32 R53, R79, R42.reuse, 0x1, P0 ;  /* 0x0000002a4f357211 */ /* 0x080fe200000f0eff */
[----:B------:R-:W-:Y:S01]  /*18320*/  IMAD R79, R40, 0x4, R105 ;  /* 0x00000004284f7824 */ /* 0x000fe200078e0269 */
[CC--:B------:R-:W-:Y:S02]  /*18330*/  LEA R56, P0, R75.reuse, R41.reuse, 0x1 ;  /* 0x000000294b387211 */ /* 0x0c0fe400078008ff */
[----:B-1----:R-:W-:Y:S01]  /*18340*/  PRMT R55, R48, 0x7632, R55 ;  /* 0x0000763230377816 */ /* 0x002fe20000000037 */
[C---:B------:R-:W-:Y:S01]  /*18350*/  IMAD R61, R40.reuse, 0x4, R79 ;  /* 0x00000004283d7824 */ /* 0x040fe200078e024f */
[----:B------:R-:W-:Y:S02]  /*18360*/  LEA.HI.X.SX32 R57, R75, R42, 0x1, P0 ;  /* 0x0000002a4b397211 */ /* 0x000fe400000f0eff */
[-C--:B------:R-:W-:Y:S01]  /*18370*/  LEA R58, P0, R67, R41.reuse, 0x1 ;  /* 0x00000029433a7211 */ /* 0x080fe200078008ff */
[----:B------:R-:W-:Y:S01]  /*18380*/  IMAD R75, R40, 0x4, R61 ;  /* 0x00000004284b7824 */ /* 0x000fe200078e023d */
[----:B------:R0:W-:Y:S01]  /*18390*/  STG.E.U16 desc[UR10][R46.64], R55 ;  /* 0x000000372e007986 */ /* 0x0001e2000c10150a */
[----:B------:R-:W-:-:S02]  /*183a0*/  LEA R48, P1, R107, R41, 0x1 ;  /* 0x000000296b307211 */ /* 0x000fc400078208ff */
[-C--:B------:R-:W-:Y:S01]  /*183b0*/  LEA.HI.X.SX32 R59, R67, R42.reuse, 0x1, P0 ;  /* 0x0000002a433b7211 */ /* 0x080fe200000f0eff */
[C---:B------:R-:W-:Y:S01]  /*183c0*/  IMAD R67, R40.reuse, 0x4, R75 ;  /* 0x0000000428437824 */ /* 0x040fe200078e024b */
[-C--:B------:R-:W-:Y:S01]  /*183d0*/  LEA R54, P0, R85, R41.reuse, 0x1 ;  /* 0x0000002955367211 */ /* 0x080fe200078008ff */
[----:B------:R1:W-:Y:S01]  /*183e0*/  STG.E.U16 desc[UR10][R52.64], R49 ;  /* 0x0000003134007986 */ /* 0x0003e2000c10150a */
[-C--:B------:R-:W-:Y:S01]  /*183f0*/  LEA.HI.X.SX32 R189, R119, R42.reuse, 0x1, P2 ;  /* 0x0000002a77bd7211 */ /* 0x080fe200010f0eff */
[C---:B------:R-:W-:Y:S01]  /*18400*/  IMAD R121, R40.reuse, 0x4, R67 ;  /* 0x0000000428797824 */ /* 0x040fe200078e0243 */
[----:B------:R-:W-:Y:S02]  /*18410*/  LEA R194, P2, R61, R41, 0x1 ;  /* 0x000000293dc27211 */ /* 0x000fe400078408ff */
[----:B0-----:R-:W-:Y:S01]  /*18420*/  LEA.HI.X.SX32 R55, R85, R42, 0x1, P0 ;  /* 0x0000002a55377211 */ /* 0x001fe200000f0eff */
[----:B------:R-:W-:Y:S01]  /*18430*/  IMAD R85, R40, 0x4, R121 ;  /* 0x0000000428557824 */ /* 0x000fe200078e0279 */
[----:B------:R-:W-:-:S02]  /*18440*/  PRMT R47, R49, 0x7632, R47 ;  /* 0x00007632312f7816 */ /* 0x000fc4000000002f */
[-C--:B------:R-:W-:Y:S01]  /*18450*/  LEA R46, P0, R87, R41.reuse, 0x1 ;  /* 0x00000029572e7211 */ /* 0x080fe200078008ff */
[----:B------:R-:W-:Y:S01]  /*18460*/  IMAD R123, R40, 0x4, R85 ;  /* 0x00000004287b7824 */ /* 0x000fe200078e0255 */
[----:B-1----:R-:W-:Y:S01]  /*18470*/  PRMT R53, R50, 0x7632, R53 ;  /* 0x0000763232357816 */ /* 0x002fe20000000035 */
[----:B------:R0:W-:Y:S01]  /*18480*/  STG.E.U16 desc[UR10][R56.64], R47 ;  /* 0x0000002f38007986 */ /* 0x0001e2000c10150a */
[-C--:B------:R-:W-:Y:S02]  /*18490*/  LEA.HI.X.SX32 R49, R107, R42.reuse, 0x1, P1 ;  /* 0x0000002a6b317211 */ /* 0x080fe400008f0eff */
[-C--:B------:R-:W-:Y:S01]  /*184a0*/  LEA R228, P1, R81, R41.reuse, 0x1 ;  /* 0x0000002951e47211 */ /* 0x080fe200078208ff */
[----:B------:R1:W-:Y:S01]  /*184b0*/  STG.E.U16 desc[UR10][R58.64], R50 ;  /* 0x000000323a007986 */ /* 0x0003e2000c10150a */
[-C--:B------:R-:W-:Y:S02]  /*184c0*/  LEA.HI.X.SX32 R195, R61, R42.reuse, 0x1, P2 ;  /* 0x0000002a3dc37211 */ /* 0x080fe400010f0eff */
[----:B------:R-:W-:Y:S01]  /*184d0*/  LEA.HI.X.SX32 R229, R81, R42, 0x1, P1 ;  /* 0x0000002a51e57211 */ /* 0x000fe200008f0eff */
[----:B------:R2:W-:Y:S01]  /*184e0*/  STG.E.U16 desc[UR10][R54.64], R53 ;  /* 0x0000003536007986 */ /* 0x0005e2000c10150a */
[----:B------:R-:W-:-:S02]  /*184f0*/  LEA R234, P1, R83, R41, 0x1 ;  /* 0x0000002953ea7211 */ /* 0x000fc400078208ff */
[-C--:B------:R-:W-:Y:S01]  /*18500*/  LEA R200, P2, R121, R41.reuse, 0x1 ;  /* 0x0000002979c87211 */ /* 0x080fe200078408ff */
[C---:B0-----:R-:W-:Y:S01]  /*18510*/  IMAD R57, R40.reuse, 0x4, R123 ;  /* 0x0000000428397824 */ /* 0x041fe200078e027b */
[-C--:B------:R-:W-:Y:S02]  /*18520*/  LEA.HI.X.SX32 R47, R87, R42.reuse, 0x1, P0 ;  /* 0x0000002a572f7211 */ /* 0x080fe400000f0eff */
[-C--:B------:R-:W-:Y:S01]  /*18530*/  LEA R52, P0, R95, R41.reuse, 0x1 ;  /* 0x000000295f347211 */ /* 0x080fe200078008ff */
[C---:B-1----:R-:W-:Y:S01]  /*18540*/  IMAD R59, R40.reuse, 0x4, R57 ;  /* 0x00000004283b7824 */ /* 0x042fe200078e0239 */
[----:B------:R-:W-:Y:S01]  /*18550*/  PRMT R56, R51, 0x7632, R56 ;  /* 0x0000763233387816 */ /* 0x000fe20000000038 */
[----:B------:R0:W-:Y:S01]  /*18560*/  STG.E.U16 desc[UR10][R46.64], R51 ;  /* 0x000000332e007986 */ /* 0x0001e2000c10150a */
[-C--:B------:R-:W-:Y:S01]  /*18570*/  LEA.HI.X.SX32 R235, R83, R42.reuse, 0x1, P1 ;  /* 0x0000002a53eb7211 */ /* 0x080fe200008f0eff */
[C---:B--2---:R-:W-:Y:S01]  /*18580*/  IMAD R55, R40.reuse, 0x4, R59 ;  /* 0x0000000428377824 */ /* 0x044fe200078e023b */
[-C--:B------:R-:W-:Y:S01]  /*18590*/  LEA.HI.X.SX32 R53, R95, R42.reuse, 0x1, P0 ;  /* 0x0000002a5f357211 */ /* 0x080fe200000f0eff */
[----:B------:R1:W-:Y:S01]  /*185a0*/  STG.E.U16 desc[UR10][R48.64], R56 ;  /* 0x0000003830007986 */ /* 0x0003e2000c10150a */
[-C--:B------:R-:W-:Y:S01]  /*185b0*/  LEA R224, P0, R77, R41.reuse, 0x1 ;  /* 0x000000294de07211 */ /* 0x080fe200078008ff */
[C---:B------:R-:W-:Y:S01]  /*185c0*/  IMAD R87, R40.reuse, 0x4, R55 ;  /* 0x0000000428577824 */ /* 0x040fe200078e0237 */
[-C--:B------:R-:W-:Y:S01]  /*185d0*/  LEA R162, P1, R69, R41.reuse, 0x1 ;  /* 0x0000002945a27211 */ /* 0x080fe200078208ff */
[----:B------:R2:W-:Y:S01]  /*185e0*/  STG.E.U16 desc[UR10][R52.64], R36 ;  /* 0x0000002434007986 */ /* 0x0005e2000c10150a */
[----:B------:R-:W-:Y:S01]  /*185f0*/  LEA.HI.X.SX32 R225, R77, R42, 0x1, P0 ;  /* 0x0000002a4de17211 */ /* 0x000fe200000f0eff */
[----:B------:R-:W-:Y:S01]  /*18600*/  IMAD R77, R40, 0x4, R87 ;  /* 0x00000004284d7824 */ /* 0x000fe200078e0257 */
[----:B------:R-:W-:-:S02]  /*18610*/  LEA R226, P0, R109, R41, 0x1 ;  /* 0x000000296de27211 */ /* 0x000fc400078008ff */
[-C--:B------:R-:W-:Y:S01]  /*18620*/  LEA.HI.X.SX32 R163, R69, R42.reuse, 0x1, P1 ;  /* 0x0000002a45a37211 */ /* 0x080fe200008f0eff */
[C---:B0-----:R-:W-:Y:S01]  /*18630*/  IMAD R47, R40.reuse, 0x4, R77 ;  /* 0x00000004282f7824 */ /* 0x041fe200078e024d */
[-C--:B------:R-:W-:Y:S01]  /*18640*/  LEA.HI.X.SX32 R227, R109, R42.reuse, 0x1, P0 ;  /* 0x0000002a6de37211 */ /* 0x080fe200000f0eff */
[----:B------:R0:W-:Y:S01]  /*18650*/  STG.E.U16 desc[UR10][R224.64], R236 ;  /* 0x000000ece0007986 */ /* 0x0001e2000c10150a */
[-C--:B------:R-:W-:Y:S01]  /*18660*/  LEA R232, P0, R111, R41.reuse, 0x1 ;  /* 0x000000296fe87211 */ /* 0x080fe200078008ff */
[C---:B------:R-:W-:Y:S01]  /*18670*/  IMAD R43, R40.reuse, 0x4, R47 ;  /* 0x00000004282b7824 */ /* 0x040fe200078e022f */
[-C--:B------:R-:W-:Y:S01]  /*18680*/  LEA R168, P1, R89, R41.reuse, 0x1 ;  /* 0x0000002959a87211 */ /* 0x080fe200078208ff */
[----:B------:R3:W-:Y:S01]  /*18690*/  STG.E.U16 desc[UR10][R226.64], R37 ;  /* 0x00000025e2007986 */ /* 0x0007e2000c10150a */
[----:B------:R-:W-:Y:S01]  /*186a0*/  LEA.HI.X.SX32 R233, R111, R42, 0x1, P0 ;  /* 0x0000002a6fe97211 */ /* 0x000fe200000f0eff */
[----:B-1----:R-:W-:Y:S01]  /*186b0*/  IMAD R49, R40, 0x4, R43 ;  /* 0x0000000428317824 */ /* 0x002fe200078e022b */
[----:B------:R-:W-:-:S02]  /*186c0*/  LEA R160, P0, R113, R41, 0x1 ;  /* 0x0000002971a07211 */ /* 0x000fc400078008ff */
[-C--:B------:R-:W-:Y:S01]  /*186d0*/  LEA.HI.X.SX32 R169, R89, R42.reuse, 0x1, P1 ;  /* 0x0000002a59a97211 */ /* 0x080fe200008f0eff */
[C---:B------:R-:W-:Y:S01]  /*186e0*/  IMAD R51, R40.reuse, 0x4, R49 ;  /* 0x0000000428337824 */ /* 0x040fe200078e0231 */
[-C--:B------:R-:W-:Y:S02]  /*186f0*/  LEA.HI.X.SX32 R161, R113, R42.reuse, 0x1, P0 ;  /* 0x0000002a71a17211 */ /* 0x080fe400000f0eff */
[-C--:B------:R-:W-:Y:S01]  /*18700*/  LEA R166, P0, R63, R41.reuse, 0x1 ;  /* 0x000000293fa67211 */ /* 0x080fe200078008ff */
[C---:B--2---:R-:W-:Y:S01]  /*18710*/  IMAD R53, R40.reuse, 0x4, R51 ;  /* 0x0000000428357824 */ /* 0x044fe200078e0233 */
[----:B------:R-:W-:Y:S02]  /*18720*/  LEA R174, P1, R65, R41, 0x1 ;  /* 0x0000002941ae7211 */ /* 0x000fe400078208ff */
[-C--:B------:R-:W-:Y:S01]  /*18730*/  LEA.HI.X.SX32 R167, R63, R42.reuse, 0x1, P0 ;  /* 0x0000002a3fa77211 */ /* 0x080fe200000f0eff */
[----:B------:R-:W-:Y:S01]  /*18740*/  IMAD R69, R40, 0x4, R53 ;  /* 0x0000000428457824 */ /* 0x000fe200078e0235 */
[----:B------:R-:W-:-:S02]  /*18750*/  LEA.HI.X.SX32 R175, R65, R42, 0x1, P1 ;  /* 0x0000002a41af7211 */ /* 0x000fc400008f0eff */
[-C--:B------:R-:W-:Y:S01]  /*18760*/  LEA R172, P0, R91, R41.reuse, 0x1 ;  /* 0x000000295bac7211 */ /* 0x080fe200078008ff */
[C---:B------:R-:W-:Y:S01]  /*18770*/  IMAD R71, R40.reuse, 0x4, R69 ;  /* 0x0000000428477824 */ /* 0x040fe200078e0245 */
[-C--:B------:R-:W-:Y:S02]  /*18780*/  LEA R180, P1, R117, R41.reuse, 0x1 ;  /* 0x0000002975b47211 */ /* 0x080fe400078208ff */
[-C--:B------:R-:W-:Y:S01]  /*18790*/  LEA.HI.X.SX32 R173, R91, R42.reuse, 0x1, P0 ;  /* 0x0000002a5bad7211 */ /* 0x080fe200000f0eff */
[C---:B------:R-:W-:Y:S01]  /*187a0*/  IMAD R63, R40.reuse, 0x4, R71 ;  /* 0x00000004283f7824 */ /* 0x040fe200078e0247 */
[-C--:B------:R-:W-:Y:S02]  /*187b0*/  LEA R178, P0, R97, R41.reuse, 0x1 ;  /* 0x0000002961b27211 */ /* 0x080fe400078008ff */
[----:B------:R-:W-:Y:S01]  /*187c0*/  LEA.HI.X.SX32 R181, R117, R42, 0x1, P1 ;  /* 0x0000002a75b57211 */ /* 0x000fe200008f0eff */
[----:B------:R-:W-:Y:S01]  /*187d0*/  IMAD R73, R40, 0x4, R63 ;  /* 0x0000000428497824 */ /* 0x000fe200078e023f */
[----:B------:R-:W-:-:S02]  /*187e0*/  LEA R186, P1, R101, R41, 0x1 ;  /* 0x0000002965ba7211 */ /* 0x000fc400078208ff */
[-C--:B------:R-:W-:Y:S01]  /*187f0*/  LEA.HI.X.SX32 R179, R97, R42.reuse, 0x1, P0 ;  /* 0x0000002a61b37211 */ /* 0x080fe200000f0eff */
        /* <DEDUP_REMOVED lines=10> */
[-C--:B------:R-:W-:Y:S02]  /*188a0*/  LEA.HI.X.SX32 R191, R105, R42.reuse, 0x1, P0 ;  /* 0x0000002a69bf7211 */ /* 0x080fe400000f0eff */
[-C--:B------:R-:W-:Y:S01]  /*188b0*/  LEA R196, P0, R75, R41.reuse, 0x1 ;  /* 0x000000294bc47211 */ /* 0x080fe200078008ff */
[C---:B------:R-:W-:Y:S01]  /*188c0*/  IMAD R91, R40.reuse, 0x4, R89 ;  /* 0x00000004285b7824 */ /* 0x040fe200078e0259 */
[-C--:B------:R-:W-:Y:S02]  /*188d0*/  LEA.HI.X.SX32 R201, R121, R42.reuse, 0x1, P2 ;  /* 0x0000002a79c97211 */ /* 0x080fe400010f0eff */
[----:B------:R-:W-:Y:S01]  /*188e0*/  LEA.HI.X.SX32 R197, R75, R42, 0x1, P0 ;  /* 0x0000002a4bc57211 */ /* 0x000fe200000f0eff */
[----:B------:R-:W-:Y:S01]  /*188f0*/  IMAD R93, R40, 0x4, R91 ;  /* 0x00000004285d7824 */ /* 0x000fe200078e025b */
[----:B------:R-:W-:-:S02]  /*18900*/  LEA R202, P0, R85, R41, 0x1 ;  /* 0x0000002955ca7211 */ /* 0x000fc400078008ff */
[-C--:B------:R-:W-:Y:S01]  /*18910*/  LEA R206, P2, R57, R41.reuse, 0x1 ;  /* 0x0000002939ce7211 */ /* 0x080fe200078408ff */
[C---:B------:R-:W-:Y:S01]  /*18920*/  IMAD R79, R40.reuse, 0x4, R93 ;  /* 0x00000004284f7824 */ /* 0x040fe200078e025d */
[-C--:B------:R-:W-:Y:S02]  /*18930*/  LEA.HI.X.SX32 R203, R85, R42.reuse, 0x1, P0 ;  /* 0x0000002a55cb7211 */ /* 0x080fe400000f0eff */
[-C--:B------:R-:W-:Y:S01]  /*18940*/  LEA.HI.X.SX32 R207, R57, R42.reuse, 0x1, P2 ;  /* 0x0000002a39cf7211 */ /* 0x080fe200010f0eff */
[C---:B------:R-:W-:Y:S01]  /*18950*/  IMAD R95, R40.reuse, 0x4, R79 ;  /* 0x00000004285f7824 */ /* 0x040fe200078e024f */
[-C--:B------:R-:W-:Y:S02]  /*18960*/  LEA R212, P2, R87, R41.reuse, 0x1 ;  /* 0x0000002957d47211 */ /* 0x080fe400078408ff */
[----:B------:R-:W-:Y:S01]  /*18970*/  LEA R198, P1, R67, R41, 0x1 ;  /* 0x0000002943c67211 */ /* 0x000fe200078208ff */
[----:B------:R-:W-:Y:S01]  /*18980*/  IMAD R75, R40, 0x4, R95 ;  /* 0x00000004284b7824 */ /* 0x000fe200078e025f */
[----:B------:R-:W-:-:S02]  /*18990*/  LEA.HI.X.SX32 R213, R87, R42, 0x1, P2 ;  /* 0x0000002a57d57211 */ /* 0x000fc400010f0eff */
        /* <DEDUP_REMOVED lines=12> */
[-C--:B------:R-:W-:Y:S01]  /*18a60*/  LEA R214, P0, R77, R41.reuse, 0x1 ;  /* 0x000000294dd67211 */ /* 0x080fe200078008ff */
[C---:B------:R-:W-:Y:S01]  /*18a70*/  IMAD R101, R40.reuse, 0x4, R87 ;  /* 0x0000000428657824 */ /* 0x040fe200078e0257 */
[-C--:B------:R-:W-:Y:S02]  /*18a80*/  LEA.HI.X.SX32 R211, R55, R42.reuse, 0x1, P1 ;  /* 0x0000002a37d37211 */ /* 0x080fe400008f0eff */
        /* <DEDUP_REMOVED lines=8> */
[----:B------:R-:W-:Y:S02]  /*18b10*/  LEA.HI.X.SX32 R221, R49, R42, 0x1, P0 ;  /* 0x0000002a31dd7211 */ /* 0x000fe400000f0eff */
[-C--:B------:R-:W-:Y:S01]  /*18b20*/  LEA R50, P0, R69, R41.reuse, 0x1 ;  /* 0x0000002945327211 */ /* 0x080fe200078008ff */
[----:B------:R-:W-:Y:S01]  /*18b30*/  IMAD R107, R40, 0x4, R105 ;  /* 0x00000004286b7824 */ /* 0x000fe200078e0269 */
[----:B------:R-:W-:-:S02]  /*18b40*/  LEA R48, P2, R53, R41, 0x1 ;  /* 0x0000002935307211 */ /* 0x000fc400078408ff */
[-C--:B------:R-:W-:Y:S02]  /*18b50*/  LEA.HI.X.SX32 R47, R51, R42.reuse, 0x1, P1 ;  /* 0x0000002a332f7211 */ /* 0x080fe400008f0eff */
[C---:B------:R-:W-:Y:S02]  /*18b60*/  LEA R109, R40.reuse, R107, 0x2 ;  /* 0x0000006b286d7211 */ /* 0x040fe400078e10ff */
[-C--:B------:R-:W-:Y:S02]  /*18b70*/  LEA R52, P1, R71, R41.reuse, 0x1 ;  /* 0x0000002947347211 */ /* 0x080fe400078208ff */
[-C--:B------:R-:W-:Y:S01]  /*18b80*/  LEA.HI.X.SX32 R51, R69, R42.reuse, 0x1, P0 ;  /* 0x0000002a45337211 */ /* 0x080fe200000f0eff */
[C---:B------:R-:W-:Y:S01]  /*18b90*/  IMAD R111, R40.reuse, 0x4, R109 ;  /* 0x00000004286f7824 */ /* 0x040fe200078e026d */
        /* <DEDUP_REMOVED lines=27> */
[-C--:B------:R-:W-:Y:S02]  /*18d50*/  LEA R76, P1, R97, R41.reuse, 0x1 ;  /* 0x00000029614c7211 */ /* 0x080fe400078208ff */
[----:B------:R-:W-:Y:S01]  /*18d60*/  LEA.HI.X.SX32 R75, R75, R42, 0x1, P0 ;  /* 0x0000002a4b4b7211 */ /* 0x000fe200000f0eff */
[----:B------:R-:W-:Y:S01]  /*18d70*/  IMAD R131, R40, 0x4, R129 ;  /* 0x0000000428837824 */ /* 0x000fe200078e0281 */
[----:B------:R-:W-:-:S02]  /*18d80*/  LEA R80, P0, R99, R41, 0x1 ;  /* 0x0000002963507211 */ /* 0x000fc400078008ff */
[-C--:B------:R-:W-:Y:S02]  /*18d90*/  LEA.HI.X.SX32 R61, R81, R42.reuse, 0x1, P2 ;  /* 0x0000002a513d7211 */ /* 0x080fe400010f0eff */
[-C--:B------:R-:W-:Y:S02]  /*18da0*/  LEA.HI.X.SX32 R77, R97, R42.reuse, 0x1, P1 ;  /* 0x0000002a614d7211 */ /* 0x080fe400008f0eff */
[-C--:B------:R-:W-:Y:S02]  /*18db0*/  LEA R82, P1, R87, R41.reuse, 0x1 ;  /* 0x0000002957527211 */ /* 0x080fe400078208ff */
[-C--:B------:R-:W-:Y:S02]  /*18dc0*/  LEA.HI.X.SX32 R81, R99, R42.reuse, 0x1, P0 ;  /* 0x0000002a63517211 */ /* 0x080fe400000f0eff */
[----:B------:R-:W-:Y:S02]  /*18dd0*/  LEA R86, P0, R43, R41, 0x1 ;  /* 0x000000292b567211 */ /* 0x000fe400078008ff */
[----:B------:R-:W-:-:S02]  /*18de0*/  LEA.HI.X.SX32 R83, R87, R42, 0x1, P1 ;  /* 0x0000002a57537211 */ /* 0x000fc400008f0eff */
[-C--:B------:R-:W-:Y:S02]  /*18df0*/  LEA R66, P2, R91, R41.reuse, 0x1 ;  /* 0x000000295b427211 */ /* 0x080fe400078408ff */
[-C--:B------:R-:W-:Y:S01]  /*18e00*/  LEA.HI.X.SX32 R87, R43, R42.reuse, 0x1, P0 ;  /* 0x0000002a2b577211 */ /* 0x080fe200000f0eff */
        /* <DEDUP_REMOVED lines=23> */
[----:B------:R-:W-:Y:S01]  /*18f80*/  LEA R96, P2, R111, R41, 0x1 ;  /* 0x000000296f607211 */ /* 0x000fe200078408ff */
[----:B------:R-:W-:Y:S01]  /*18f90*/  IMAD R147, R40, 0x4, R145 ;  /* 0x0000000428937824 */ /* 0x000fe200078e0291 */
[----:B------:R-:W-:-:S02]  /*18fa0*/  LEA.HI.X.SX32 R101, R115, R42, 0x1, P1 ;  /* 0x0000002a73657211 */ /* 0x000fc400008f0eff */
[-C--:B------:R-:W-:Y:S01]  /*18fb0*/  LEA R106, P1, R121, R41.reuse, 0x1 ;  /* 0x00000029796a7211 */ /* 0x080fe200078208ff */
[----:B------:R-:W-:Y:S01]  /*18fc0*/  IMAD R149, R40, 0x4, R147 ;  /* 0x0000000428957824 */ /* 0x000fe200078e0293 */
[-C--:B------:R-:W-:Y:S02]  /*18fd0*/  LEA.HI.X.SX32 R93, R107, R42.reuse, 0x1, P0 ;  /* 0x0000002a6b5d7211 */ /* 0x080fe400000f0eff */
[-C--:B------:R-:W-:Y:S02]  /*18fe0*/  LEA.HI.X.SX32 R97, R111, R42.reuse, 0x1, P2 ;  /* 0x0000002a6f617211 */ /* 0x080fe400010f0eff */
[-C--:B------:R-:W-:Y:S02]  /*18ff0*/  LEA R98, P0, R113, R41.reuse, 0x1 ;  /* 0x0000002971627211 */ /* 0x080fe400078008ff */
[----:B------:R-:W-:Y:S02]  /*19000*/  LEA R102, P2, R117, R41, 0x1 ;  /* 0x0000002975667211 */ /* 0x000fe400078408ff */
[----:B------:R-:W-:-:S02]  /*19010*/  LEA.HI.X.SX32 R107, R121, R42, 0x1, P1 ;  /* 0x0000002a796b7211 */ /* 0x000fc400008f0eff */
[-C--:B------:R-:W-:Y:S02]  /*19020*/  LEA R112, P1, R127, R41.reuse, 0x1 ;  /* 0x000000297f707211 */ /* 0x080fe400078208ff */
        /* <DEDUP_REMOVED lines=25> */
[----:B------:R-:W-:Y:S01]  /*191c0*/  IMAD R223, R40, 0x4, R157 ;  /* 0x0000000428df7824 */ /* 0x000fe200078e029d */
[----:B------:R-:W-:Y:S02]  /*191d0*/  LEA.HI.X.SX32 R117, R131, R42, 0x1, P0 ;  /* 0x0000002a83757211 */ /* 0x000fe400000f0eff */
[-C--:B------:R-:W-:Y:S02]  /*191e0*/  LEA R138, P2, R43, R41.reuse, 0x1 ;  /* 0x000000292b8a7211 */ /* 0x080fe400078408ff */
[----:B------:R-:W-:-:S02]  /*191f0*/  LEA R122, P0, R135, R41, 0x1 ;  /* 0x00000029877a7211 */ /* 0x000fc400078008ff */
[-C--:B------:R-:W-:Y:S02]  /*19200*/  LEA R124, P1, R137, R41.reuse, 0x1 ;  /* 0x00000029897c7211 */ /* 0x080fe400078208ff */
[-C--:B------:R-:W-:Y:S01]  /*19210*/  LEA.HI.X.SX32 R139, R43, R42.reuse, 0x1, P2 ;  /* 0x0000002a2b8b7211 */ /* 0x080fe200010f0eff */
[C---:B------:R-:W-:Y:S01]  /*19220*/  IMAD R43, R40.reuse, 0x4, R223 ;  /* 0x00000004282b7824 */ /* 0x040fe200078e02df */
[-C--:B------:R-:W-:Y:S02]  /*19230*/  LEA.HI.X.SX32 R123, R135, R42.reuse, 0x1, P0 ;  /* 0x0000002a877b7211 */ /* 0x080fe400000f0eff */
[----:B------:R-:W-:Y:S01]  /*19240*/  LEA.HI.X.SX32 R125, R137, R42, 0x1, P1 ;  /* 0x0000002a897d7211 */ /* 0x000fe200008f0eff */
[----:B------:R-:W-:Y:S01]  /*19250*/  IMAD R237, R40, 0x4, R43 ;  /* 0x0000000428ed7824 */ /* 0x000fe200078e022b */
[-C--:B------:R-:W-:Y:S02]  /*19260*/  LEA R128, P0, R141, R41.reuse, 0x1 ;  /* 0x000000298d807211 */ /* 0x080fe400078008ff */
[----:B------:R-:W-:-:S02]  /*19270*/  LEA R130, P1, R143, R41, 0x1 ;  /* 0x000000298f827211 */ /* 0x000fc400078208ff */
[-C--:B------:R-:W-:Y:S02]  /*19280*/  LEA R144, P2, R155, R41.reuse, 0x1 ;  /* 0x000000299b907211 */ /* 0x080fe400078408ff */
[-C--:B------:R-:W-:Y:S02]  /*19290*/  LEA.HI.X.SX32 R129, R141, R42.reuse, 0x1, P0 ;  /* 0x0000002a8d817211 */ /* 0x080fe400000f0eff */
[-C--:B------:R-:W-:Y:S02]  /*192a0*/  LEA.HI.X.SX32 R131, R143, R42.reuse, 0x1, P1 ;  /* 0x0000002a8f837211 */ /* 0x080fe400008f0eff */
[-C--:B------:R-:W-:Y:S02]  /*192b0*/  LEA R134, P0, R147, R41.reuse, 0x1 ;  /* 0x0000002993867211 */ /* 0x080fe400078008ff */
[----:B------:R-:W-:Y:S02]  /*192c0*/  LEA R136, P1, R149, R41, 0x1 ;  /* 0x0000002995887211 */ /* 0x000fe400078208ff */
[-C--:B------:R-:W-:Y:S01]  /*192d0*/  LEA.HI.X.SX32 R145, R155, R42.reuse, 0x1, P2 ;  /* 0x0000002a9b917211 */ /* 0x080fe200010f0eff */
[----:B------:R-:W-:Y:S01]  /*192e0*/  IMAD R155, R40, 0x4, R237 ;  /* 0x00000004289b7824 */ /* 0x000fe200078e02ed */
[----:B------:R-:W-:-:S02]  /*192f0*/  LEA.HI.X.SX32 R135, R147, R42, 0x1, P0 ;  /* 0x0000002a93877211 */ /* 0x000fc400000f0eff */
[-C--:B------:R-:W-:Y:S01]  /*19300*/  LEA.HI.X.SX32 R137, R149, R42.reuse, 0x1, P1 ;  /* 0x0000002a95897211 */ /* 0x080fe200008f0eff */
[C---:B------:R-:W-:Y:S01]  /*19310*/  IMAD R239, R40.reuse, 0x4, R155 ;  /* 0x0000000428ef7824 */ /* 0x040fe200078e029b */
[-C--:B------:R-:W-:Y:S02]  /*19320*/  LEA R140, P0, R151, R41.reuse, 0x1 ;  /* 0x00000029978c7211 */ /* 0x080fe400078008ff */
[-C--:B------:R-:W-:Y:S01]  /*19330*/  LEA R142, P1, R153, R41.reuse, 0x1 ;  /* 0x00000029998e7211 */ /* 0x080fe200078208ff */
[----:B------:R-:W-:Y:S01]  /*19340*/  IMAD R40, R40, 0x4, R239 ;  /* 0x0000000428287824 */ /* 0x000fe200078e02ef */
[-C--:B------:R-:W-:Y:S02]  /*19350*/  LEA.HI.X.SX32 R141, R151, R42.reuse, 0x1, P0 ;  /* 0x0000002a978d7211 */ /* 0x080fe400000f0eff */
[----:B------:R-:W-:Y:S02]  /*19360*/  LEA.HI.X.SX32 R143, R153, R42, 0x1, P1 ;  /* 0x0000002a998f7211 */ /* 0x000fe400008f0eff */
[----:B------:R-:W-:-:S02]  /*19370*/  LEA R146, P0, R157, R41, 0x1 ;  /* 0x000000299d927211 */ /* 0x000fc400078008ff */
[-C--:B------:R-:W-:Y:S02]  /*19380*/  LEA R148, P1, R223, R41.reuse, 0x1 ;  /* 0x00000029df947211 */ /* 0x080fe400078208ff */
[-C--:B------:R-:W-:Y:S02]  /*19390*/  LEA R150, P2, R43, R41.reuse, 0x1 ;  /* 0x000000292b967211 */ /* 0x080fe400078408ff */
[-C--:B------:R-:W-:Y:S02]  /*193a0*/  LEA.HI.X.SX32 R147, R157, R42.reuse, 0x1, P0 ;  /* 0x0000002a9d937211 */ /* 0x080fe400000f0eff */
[-C--:B------:R-:W-:Y:S02]  /*193b0*/  LEA.HI.X.SX32 R149, R223, R42.reuse, 0x1, P1 ;  /* 0x0000002adf957211 */ /* 0x080fe400008f0eff */
[----:B------:R-:W-:Y:S02]  /*193c0*/  LEA.HI.X.SX32 R151, R43, R42, 0x1, P2 ;  /* 0x0000002a2b977211 */ /* 0x000fe400010f0eff */
[----:B------:R-:W-:-:S02]  /*193d0*/  LEA R152, P0, R237, R41, 0x1 ;  /* 0x00000029ed987211 */ /* 0x000fc400078008ff */
[-C--:B------:R-:W-:Y:S02]  /*193e0*/  LEA R154, P1, R155, R41.reuse, 0x1 ;  /* 0x000000299b9a7211 */ /* 0x080fe400078208ff */
[-C--:B------:R-:W-:Y:S02]  /*193f0*/  LEA R156, P2, R239, R41.reuse, 0x1 ;  /* 0x00000029ef9c7211 */ /* 0x080fe400078408ff */
[----:B------:R-:W-:Y:S02]  /*19400*/  LEA R222, P3, R40, R41, 0x1 ;  /* 0x0000002928de7211 */ /* 0x000fe400078608ff */
[-C--:B------:R-:W-:Y:S02]  /*19410*/  LEA.HI.X.SX32 R153, R237, R42.reuse, 0x1, P0 ;  /* 0x0000002aed997211 */ /* 0x080fe400000f0eff */
[-C--:B------:R-:W-:Y:S02]  /*19420*/  LEA.HI.X.SX32 R155, R155, R42.reuse, 0x1, P1 ;  /* 0x0000002a9b9b7211 */ /* 0x080fe400008f0eff */
[----:B------:R-:W-:-:S02]  /*19430*/  LEA.HI.X.SX32 R157, R239, R42, 0x1, P2 ;  /* 0x0000002aef9d7211 */ /* 0x000fc400010f0eff */
[----:B------:R-:W-:Y:S02]  /*19440*/  LEA.HI.X.SX32 R223, R40, R42, 0x1, P3 ;  /* 0x0000002a28df7211 */ /* 0x000fe400018f0eff */
[----:B------:R-:W1:Y:S01]  /*19450*/  LDS.128 R40, [R44+0x1000] ;  /* 0x001000002c287984 */ /* 0x000e620000000c00 */
[----:B------:R-:W-:Y:S02]  /*19460*/  PRMT R36, R37, 0x7632, R36 ;  /* 0x0000763225247816 */ /* 0x000fe40000000024 */
[----:B0-----:R-:W-:Y:S02]  /*19470*/  PRMT R225, R38, 0x7632, R225 ;  /* 0x0000763226e17816 */ /* 0x001fe400000000e1 */
[----:B---3--:R-:W-:Y:S01]  /*19480*/  PRMT R227, R39, 0x7632, R227 ;  /* 0x0000763227e37816 */ /* 0x008fe200000000e3 */
[----:B------:R0:W-:Y:S01]  /*19490*/  STG.E.U16 desc[UR10][R228.64], R36 ;  /* 0x00000024e4007986 */ /* 0x0001e2000c10150a */
[----:B------:R-:W-:Y:S02]  /*194a0*/  PRMT R37, R33, 0x7632, R37 ;  /* 0x0000763221257816 */ /* 0x000fe40000000025 */
[----:B------:R-:W-:Y:S01]  /*194b0*/  ISETP.GE.U32.AND P0, PT, R3, 0x40, PT ;  /* 0x000000400300780c */ /* 0x000fe20003f06070 */
[----:B------:R2:W-:Y:S04]  /*194c0*/  STG.E.U16 desc[UR10][R230.64], R38 ;  /* 0x00000026e6007986 */ /* 0x0005e8000c10150a */
[----:B------:R-:W-:Y:S01]  /*194d0*/  STG.E.U16 desc[UR10][R232.64], R225 ;  /* 0x000000e1e8007986 */ /* 0x000fe2000c10150a */
[----:B0-----:R-:W-:-:S03]  /*194e0*/  PRMT R229, R32, 0x7632, R229 ;  /* 0x0000763220e57816 */ /* 0x001fc600000000e5 */
[----:B------:R0:W-:Y:S01]  /*194f0*/  STG.E.U16 desc[UR10][R234.64], R39 ;  /* 0x00000027ea007986 */ /* 0x0001e2000c10150a */
[----:B------:R-:W-:Y:S02]  /*19500*/  PRMT R36, R34, 0x7632, R36 ;  /* 0x0000763222247816 */ /* 0x000fe40000000024 */
[----:B--2---:R-:W-:Y:S01]  /*19510*/  PRMT R38, R35, 0x7632, R38 ;  /* 0x0000763223267816 */ /* 0x004fe20000000026 */
[----:B------:R-:W-:Y:S04]  /*19520*/  STG.E.U16 desc[UR10][R158.64], R227 ;  /* 0x000000e39e007986 */ /* 0x000fe8000c10150a */
[----:B------:R2:W-:Y:S04]  /*19530*/  STG.E.U16 desc[UR10][R160.64], R32 ;  /* 0x00000020a0007986 */ /* 0x0005e8000c10150a */
[----:B------:R-:W-:Y:S01]  /*19540*/  STG.E.U16 desc[UR10][R162.64], R229 ;  /* 0x000000e5a2007986 */ /* 0x000fe2000c10150a */
[----:B0-----:R-:W-:-:S03]  /*19550*/  PRMT R39, R28, 0x7632, R39 ;  /* 0x000076321c277816 */ /* 0x001fc60000000027 */
[----:B------:R0:W-:Y:S04]  /*19560*/  STG.E.U16 desc[UR10][R164.64], R33 ;  /* 0x00000021a4007986 */ /* 0x0001e8000c10150a */
[----:B------:R3:W-:Y:S01]  /*19570*/  STG.E.U16 desc[UR10][R166.64], R37 ;  /* 0x00000025a6007986 */ /* 0x0007e2000c10150a */
[----:B--2---:R-:W-:-:S03]  /*19580*/  PRMT R32, R29, 0x7632, R32 ;  /* 0x000076321d207816 */ /* 0x004fc60000000020 */
[----:B------:R2:W-:Y:S04]  /*19590*/  STG.E.U16 desc[UR10][R168.64], R34 ;  /* 0x00000022a8007986 */ /* 0x0005e8000c10150a */
[----:B------:R4:W-:Y:S01]  /*195a0*/  STG.E.U16 desc[UR10][R170.64], R36 ;  /* 0x00000024aa007986 */ /* 0x0009e2000c10150a */
[----:B0-----:R-:W-:-:S03]  /*195b0*/  PRMT R33, R30, 0x7632, R33 ;  /* 0x000076321e217816 */ /* 0x001fc60000000021 */
[----:B------:R1:W-:Y:S01]  /*195c0*/  STG.E.U16 desc[UR10][R172.64], R35 ;  /* 0x00000023ac007986 */ /* 0x0003e2000c10150a */
[----:B---3--:R-:W-:-:S03]  /*195d0*/  PRMT R37, R18, 0x7632, R37 ;  /* 0x0000763212257816 */ /* 0x008fc60000000025 */
[----:B------:R-:W-:Y:S01]  /*195e0*/  STG.E.U16 desc[UR10][R174.64], R38 ;  /* 0x00000026ae007986 */ /* 0x000fe2000c10150a */
[----:B--2---:R-:W-:-:S03]  /*195f0*/  PRMT R34, R31, 0x7632, R34 ;  /* 0x000076321f227816 */ /* 0x004fc60000000022 */
[----:B------:R0:W-:Y:S01]  /*19600*/  STG.E.U16 desc[UR10][R176.64], R28 ;  /* 0x0000001cb0007986 */ /* 0x0001e2000c10150a */
[----:B----4-:R-:W-:-:S03]  /*19610*/  PRMT R36, R20, 0x7632, R36 ;  /* 0x0000763214247816 */ /* 0x010fc60000000024 */
[----:B------:R2:W-:Y:S01]  /*19620*/  STG.E.U16 desc[UR10][R178.64], R39 ;  /* 0x00000027b2007986 */ /* 0x0005e2000c10150a */
[----:B-1----:R-:W-:-:S03]  /*19630*/  PRMT R35, R40, 0x7632, R35 ;  /* 0x0000763228237816 */ /* 0x002fc60000000023 */
[----:B------:R1:W-:Y:S04]  /*19640*/  STG.E.U16 desc[UR10][R180.64], R29 ;  /* 0x0000001db4007986 */ /* 0x0003e8000c10150a */
[----:B------:R3:W-:Y:S01]  /*19650*/  STG.E.U16 desc[UR10][R182.64], R32 ;  /* 0x00000020b6007986 */ /* 0x0007e2000c10150a */
[----:B0-----:R-:W-:-:S03]  /*19660*/  PRMT R28, R41, 0x7632, R28 ;  /* 0x00007632291c7816 */ /* 0x001fc6000000001c */
[----:B------:R0:W-:Y:S01]  /*19670*/  STG.E.U16 desc[UR10][R184.64], R30 ;  /* 0x0000001eb8007986 */ /* 0x0001e2000c10150a */
[----:B--2---:R-:W-:-:S03]  /*19680*/  PRMT R39, R19, 0x7632, R39 ;  /* 0x0000763213277816 */ /* 0x004fc60000000027 */
[----:B------:R2:W-:Y:S01]  /*19690*/  STG.E.U16 desc[UR10][R186.64], R33 ;  /* 0x00000021ba007986 */ /* 0x0005e2000c10150a */
[----:B-1----:R-:W-:-:S03]  /*196a0*/  PRMT R29, R42, 0x7632, R29 ;  /* 0x000076322a1d7816 */ /* 0x002fc6000000001d */
[----:B------:R-:W-:Y:S01]  /*196b0*/  STG.E.U16 desc[UR10][R188.64], R31 ;  /* 0x0000001fbc007986 */ /* 0x000fe2000c10150a */
[----:B---3--:R-:W-:-:S03]  /*196c0*/  PRMT R32, R24, 0x7632, R32 ;  /* 0x0000763218207816 */ /* 0x008fc60000000020 */
[----:B------:R1:W-:Y:S01]  /*196d0*/  STG.E.U16 desc[UR10][R190.64], R34 ;  /* 0x00000022be007986 */ /* 0x0003e2000c10150a */
[----:B0-----:R-:W-:-:S03]  /*196e0*/  PRMT R30, R43, 0x7632, R30 ;  /* 0x000076322b1e7816 */ /* 0x001fc6000000001e */
[----:B------:R-:W-:Y:S01]  /*196f0*/  STG.E.U16 desc[UR10][R192.64], R40 ;  /* 0x00000028c0007986 */ /* 0x000fe2000c10150a */
[----:B--2---:R-:W-:-:S03]  /*19700*/  PRMT R33, R25, 0x7632, R33 ;  /* 0x0000763219217816 */ /* 0x004fc60000000021 */
[----:B------:R0:W-:Y:S04]  /*19710*/  STG.E.U16 desc[UR10][R194.64], R35 ;  /* 0x00000023c2007986 */ /* 0x0001e8000c10150a */
[----:B------:R-:W-:Y:S01]  /*19720*/  STG.E.U16 desc[UR10][R196.64], R41 ;  /* 0x00000029c4007986 */ /* 0x000fe2000c10150a */
[----:B-1----:R-:W-:-:S03]  /*19730*/  PRMT R34, R26, 0x7632, R34 ;  /* 0x000076321a227816 */ /* 0x002fc60000000022 */
[----:B------:R-:W-:Y:S04]  /*19740*/  STG.E.U16 desc[UR10][R198.64], R28 ;  /* 0x0000001cc6007986 */ /* 0x000fe8000c10150a */
[----:B------:R-:W-:Y:S01]  /*19750*/  STG.E.U16 desc[UR10][R200.64], R42 ;  /* 0x0000002ac8007986 */ /* 0x000fe2000c10150a */
[----:B0-----:R-:W-:-:S03]  /*19760*/  PRMT R35, R27, 0x7632, R35 ;  /* 0x000076321b237816 */ /* 0x001fc60000000023 */
[----:B------:R-:W-:Y:S04]  /*19770*/  STG.E.U16 desc[UR10][R202.64], R29 ;  /* 0x0000001dca007986 */ /* 0x000fe8000c10150a */
[----:B------:R-:W-:Y:S04]  /*19780*/  STG.E.U16 desc[UR10][R204.64], R43 ;  /* 0x0000002bcc007986 */ /* 0x000fe8000c10150a */
[----:B------:R-:W-:Y:S04]  /*19790*/  STG.E.U16 desc[UR10][R206.64], R30 ;  /* 0x0000001ece007986 */ /* 0x000fe8000c10150a */
[----:B------:R-:W0:Y:S04]  /*197a0*/  LDS.128 R28, [R44+0x2000] ;  /* 0x002000002c1c7984 */ /* 0x000e280000000c00 */
[----:B------:R1:W-:Y:S04]  /*197b0*/  STG.E.U16 desc[UR10][R208.64], R24 ;  /* 0x00000018d0007986 */ /* 0x0003e8000c10150a */
[----:B------:R-:W-:Y:S04]  /*197c0*/  STG.E.U16 desc[UR10][R210.64], R32 ;  /* 0x00000020d2007986 */ /* 0x000fe8000c10150a */
[----:B------:R2:W-:Y:S04]  /*197d0*/  STG.E.U16 desc[UR10][R212.64], R25 ;  /* 0x00000019d4007986 */ /* 0x0005e8000c10150a */
[----:B------:R3:W-:Y:S01]  /*197e0*/  STG.E.U16 desc[UR10][R214.64], R33 ;  /* 0x00000021d6007986 */ /* 0x0007e2000c10150a */
[----:B-1----:R-:W-:-:S03]  /*197f0*/  PRMT R24, R21, 0x7632, R24 ;  /* 0x0000763215187816 */ /* 0x002fc60000000018 */
[----:B------:R1:W-:Y:S04]  /*19800*/  STG.E.U16 desc[UR10][R216.64], R26 ;  /* 0x0000001ad8007986 */ /* 0x0003e8000c10150a */
[----:B------:R-:W-:Y:S01]  /*19810*/  STG.E.U16 desc[UR10][R218.64], R34 ;  /* 0x00000022da007986 */ /* 0x000fe2000c10150a */
[----:B--2---:R-:W-:-:S03]  /*19820*/  PRMT R25, R22, 0x7632, R25 ;  /* 0x0000763216197816 */ /* 0x004fc60000000019 */
[----:B------:R-:W-:Y:S01]  /*19830*/  STG.E.U16 desc[UR10][R220.64], R27 ;  /* 0x0000001bdc007986 */ /* 0x000fe2000c10150a */
[----:B---3--:R-:W-:-:S03]  /*19840*/  PRMT R33, R16, 0x7632, R33 ;  /* 0x0000763210217816 */ /* 0x008fc60000000021 */
[----:B------:R2:W-:Y:S01]  /*19850*/  STG.E.U16 desc[UR10][R46.64], R35 ;  /* 0x000000232e007986 */ /* 0x0005e2000c10150a */
[----:B-1----:R-:W-:-:S03]  /*19860*/  PRMT R26, R23, 0x7632, R26 ;  /* 0x00007632171a7816 */ /* 0x002fc6000000001a */
[----:B------:R1:W-:Y:S04]  /*19870*/  STG.E.U16 desc[UR10][R48.64], R20 ;  /* 0x0000001430007986 */ /* 0x0003e8000c10150a */
[----:B------:R3:W-:Y:S01]  /*19880*/  STG.E.U16 desc[UR10][R50.64], R36 ;  /* 0x0000002432007986 */ /* 0x0007e2000c10150a */
[----:B0-----:R-:W-:Y:S02]  /*19890*/  PRMT R41, R28, 0x7632, R41 ;  /* 0x000076321c297816 */ /* 0x001fe40000000029 */
[----:B------:R-:W-:Y:S01]  /*198a0*/  PRMT R43, R29, 0x7632, R43 ;  /* 0x000076321d2b7816 */ /* 0x000fe2000000002b */
[----:B------:R0:W-:Y:S01]  /*198b0*/  STG.E.U16 desc[UR10][R52.64], R21 ;  /* 0x0000001534007986 */ /* 0x0001e2000c10150a */
[----:B--2---:R-:W-:Y:S02]  /*198c0*/  PRMT R35, R17, 0x7632, R35 ;  /* 0x0000763211237816 */ /* 0x004fe40000000023 */
[----:B------:R-:W-:Y:S01]  /*198d0*/  PRMT R47, R31, 0x7632, R47 ;  /* 0x000076321f2f7816 */ /* 0x000fe2000000002f */
[----:B------:R2:W-:Y:S01]  /*198e0*/  STG.E.U16 desc[UR10][R54.64], R24 ;  /* 0x0000001836007986 */ /* 0x0005e2000c10150a */
[----:B-1----:R-:W-:-:S03]  /*198f0*/  PRMT R49, R12, 0x7632, R49 ;  /* 0x000076320c317816 */ /* 0x002fc60000000031 */
[----:B------:R1:W-:Y:S01]  /*19900*/  STG.E.U16 desc[UR10][R56.64], R22 ;  /* 0x0000001638007986 */ /* 0x0003e2000c10150a */
[----:B---3--:R-:W-:-:S03]  /*19910*/  PRMT R51, R13, 0x7632, R51 ;  /* 0x000076320d337816 */ /* 0x008fc60000000033 */
[----:B------:R3:W-:Y:S01]  /*19920*/  STG.E.U16 desc[UR10][R58.64], R25 ;  /* 0x000000193a007986 */ /* 0x0007e2000c10150a */
[----:B0-----:R-:W-:-:S03]  /*19930*/  PRMT R53, R14, 0x7632, R53 ;  /* 0x000076320e357816 */ /* 0x001fc60000000035 */
[----:B------:R0:W-:Y:S01]  /*19940*/  STG.E.U16 desc[UR10][R60.64], R23 ;  /* 0x000000173c007986 */ /* 0x0001e2000c10150a */
[----:B--2---:R-:W-:-:S03]  /*19950*/  PRMT R55, R15, 0x7632, R55 ;  /* 0x000076320f377816 */ /* 0x004fc60000000037 */
        /* <DEDUP_REMOVED lines=9> */
[----:B-1----:R-:W-:Y:S02]  /*199f0*/  PRMT R16, R30, 0x7632, R16 ;  /* 0x000076321e107816 */ /* 0x002fe40000000010 */
[----:B------:R-:W-:Y:S01]  /*19a00*/  PRMT R65, R4, 0x7632, R65 ;  /* 0x0000763204417816 */ /* 0x000fe20000000041 */
[----:B------:R-:W-:Y:S01]  /*19a10*/  STG.E.U16 desc[UR10][R72.64], R18 ;  /* 0x0000001248007986 */ /* 0x000fe2000c10150a */
[----:B---3--:R-:W-:-:S03]  /*19a20*/  PRMT R67, R5, 0x7632, R67 ;  /* 0x0000763205437816 */ /* 0x008fc60000000043 */
[----:B------:R-:W-:Y:S01]  /*19a30*/  STG.E.U16 desc[UR10][R74.64], R37 ;  /* 0x000000254a007986 */ /* 0x000fe2000c10150a */
[----:B0-----:R-:W-:-:S03]  /*19a40*/  PRMT R69, R6, 0x7632, R69 ;  /* 0x0000763206457816 */ /* 0x001fc60000000045 */
[----:B------:R-:W-:Y:S01]  /*19a50*/  STG.E.U16 desc[UR10][R76.64], R19 ;  /* 0x000000134c007986 */ /* 0x000fe2000c10150a */
[----:B--2---:R-:W-:-:S03]  /*19a60*/  PRMT R71, R7, 0x7632, R71 ;  /* 0x0000763207477816 */ /* 0x004fc60000000047 */
[----:B------:R-:W-:Y:S04]  /*19a70*/  STG.E.U16 desc[UR10][R78.64], R39 ;  /* 0x000000274e007986 */ /* 0x000fe8000c10150a */
[----:B------:R-:W-:Y:S04]  /*19a80*/  STG.E.U16 desc[UR10][R80.64], R28 ;  /* 0x0000001c50007986 */ /* 0x000fe8000c10150a */
[----:B------:R-:W-:Y:S04]  /*19a90*/  STG.E.U16 desc[UR10][R82.64], R41 ;  /* 0x0000002952007986 */ /* 0x000fe8000c10150a */
[----:B------:R-:W-:Y:S04]  /*19aa0*/  STG.E.U16 desc[UR10][R84.64], R29 ;  /* 0x0000001d54007986 */ /* 0x000fe8000c10150a */
[----:B------:R-:W-:Y:S04]  /*19ab0*/  STG.E.U16 desc[UR10][R86.64], R43 ;  /* 0x0000002b56007986 */ /* 0x000fe8000c10150a */
[----:B------:R-:W-:Y:S04]  /*19ac0*/  STG.E.U16 desc[UR10][R88.64], R30 ;  /* 0x0000001e58007986 */ /* 0x000fe8000c10150a */
[----:B------:R-:W-:Y:S04]  /*19ad0*/  STG.E.U16 desc[UR10][R90.64], R16 ;  /* 0x000000105a007986 */ /* 0x000fe8000c10150a */
[----:B------:R-:W0:Y:S04]  /*19ae0*/  LDS.128 R16, [R44+0x3000] ;  /* 0x003000002c107984 */ /* 0x000e280000000c00 */
[----:B------:R-:W-:Y:S04]  /*19af0*/  STG.E.U16 desc[UR10][R92.64], R31 ;  /* 0x0000001f5c007986 */ /* 0x000fe8000c10150a */
        /* <DEDUP_REMOVED lines=8> */
[----:B------:R1:W-:Y:S01]  /*19b80*/  STG.E.U16 desc[UR10][R110.64], R55 ;  /* 0x000000376e007986 */ /* 0x0003e2000c10150a */
[----:B0-----:R-:W-:-:S02]  /*19b90*/  PRMT R73, R16, 0x7632, R73 ;  /* 0x0000763210497816 */ /* 0x001fc40000000049 */
[----:B------:R-:W-:Y:S01]  /*19ba0*/  PRMT R75, R17, 0x7632, R75 ;  /* 0x00007632114b7816 */ /* 0x000fe2000000004b */
[----:B------:R-:W-:Y:S01]  /*19bb0*/  STG.E.U16 desc[UR10][R112.64], R8 ;  /* 0x0000000870007986 */ /* 0x000fe2000c10150a */
[----:B------:R-:W-:-:S03]  /*19bc0*/  PRMT R77, R18, 0x7632, R77 ;  /* 0x00007632124d7816 */ /* 0x000fc6000000004d */
[----:B------:R-:W-:Y:S04]  /*19bd0*/  STG.E.U16 desc[UR10][R114.64], R57 ;  /* 0x0000003972007986 */ /* 0x000fe8000c10150a */
[----:B------:R0:W-:Y:S01]  /*19be0*/  STG.E.U16 desc[UR10][R116.64], R9 ;  /* 0x0000000974007986 */ /* 0x0001e2000c10150a */
[----:B-1----:R-:W-:-:S03]  /*19bf0*/  PRMT R111, R19, 0x7632, R111 ;  /* 0x00007632136f7816 */ /* 0x002fc6000000006f */
[----:B------:R-:W-:Y:S04]  /*19c00*/  STG.E.U16 desc[UR10][R118.64], R59 ;  /* 0x0000003b76007986 */ /* 0x000fe8000c10150a */
[----:B------:R-:W-:Y:S04]  /*19c10*/  STG.E.U16 desc[UR10][R120.64], R10 ;  /* 0x0000000a78007986 */ /* 0x000fe8000c10150a */
[----:B------:R-:W-:Y:S01]  /*19c20*/  STG.E.U16 desc[UR10][R122.64], R61 ;  /* 0x0000003d7a007986 */ /* 0x000fe2000c10150a */
[----:B0-----:R-:W0:Y:S03]  /*19c30*/  LDC.64 R8, c[0x0][0x3a0] ;  /* 0x0000e800ff087b82 */ /* 0x001e260000000a00 */
[----:B------:R-:W-:Y:S04]  /*19c40*/  STG.E.U16 desc[UR10][R124.64], R11 ;  /* 0x0000000b7c007986 */ /* 0x000fe8000c10150a */
[----:B------:R-:W-:Y:S04]  /*19c50*/  STG.E.U16 desc[UR10][R126.64], R63 ;  /* 0x0000003f7e007986 */ /* 0x000fe8000c10150a */
[----:B------:R-:W-:Y:S04]  /*19c60*/  STG.E.U16 desc[UR10][R128.64], R4 ;  /* 0x0000000480007986 */ /* 0x000fe8000c10150a */
[----:B------:R-:W-:Y:S04]  /*19c70*/  STG.E.U16 desc[UR10][R130.64], R65 ;  /* 0x0000004182007986 */ /* 0x000fe8000c10150a */
[----:B------:R1:W-:Y:S04]  /*19c80*/  STG.E.U16 desc[UR10][R132.64], R5 ;  /* 0x0000000584007986 */ /* 0x0003e8000c10150a */
[----:B------:R-:W-:Y:S04]  /*19c90*/  STG.E.U16 desc[UR10][R134.64], R67 ;  /* 0x0000004386007986 */ /* 0x000fe8000c10150a */
[----:B------:R2:W-:Y:S04]  /*19ca0*/  STG.E.U16 desc[UR10][R136.64], R6 ;  /* 0x0000000688007986 */ /* 0x0005e8000c10150a */
[----:B------:R-:W-:Y:S01]  /*19cb0*/  STG.E.U16 desc[UR10][R138.64], R69 ;  /* 0x000000458a007986 */ /* 0x000fe2000c10150a */
[----:B-1----:R-:W-:-:S03]  /*19cc0*/  IMAD.SHL.U32 R5, R240, 0x4, RZ ;  /* 0x00000004f0057824 */ /* 0x002fc600078e00ff */
[----:B------:R1:W-:Y:S04]  /*19cd0*/  STG.E.U16 desc[UR10][R140.64], R7 ;  /* 0x000000078c007986 */ /* 0x0003e8000c10150a */
[----:B------:R-:W-:Y:S01]  /*19ce0*/  STG.E.U16 desc[UR10][R142.64], R71 ;  /* 0x000000478e007986 */ /* 0x000fe2000c10150a */
[----:B--2---:R-:W-:-:S03]  /*19cf0*/  IMAD.HI R6, R240, 0x4, RZ ;  /* 0x00000004f0067827 */ /* 0x004fc600078e02ff */
[----:B------:R-:W-:Y:S04]  /*19d00*/  STG.E.U16 desc[UR10][R144.64], R16 ;  /* 0x0000001090007986 */ /* 0x000fe8000c10150a */
[----:B------:R-:W-:Y:S01]  /*19d10*/  STG.E.U16 desc[UR10][R146.64], R73 ;  /* 0x0000004992007986 */ /* 0x000fe2000c10150a */
[----:B-1----:R-:W-:Y:S02]  /*19d20*/  LOP3.LUT R7, R2, 0xf0, RZ, 0xc0, !PT ;  /* 0x000000f002077812 */ /* 0x002fe400078ec0ff */
[----:B------:R-:W1:Y:S01]  /*19d30*/  LDC R2, c[0x0][0x3ec] ;  /* 0x0000fb00ff027b82 */ /* 0x000e620000000800 */
[----:B------:R-:W-:Y:S04]  /*19d40*/  STG.E.U16 desc[UR10][R148.64], R17 ;  /* 0x0000001194007986 */ /* 0x000fe8000c10150a */
[----:B------:R-:W-:Y:S04]  /*19d50*/  STG.E.U16 desc[UR10][R150.64], R75 ;  /* 0x0000004b96007986 */ /* 0x000fe8000c10150a */
[----:B------:R-:W-:Y:S04]  /*19d60*/  STG.E.U16 desc[UR10][R152.64], R18 ;  /* 0x0000001298007986 */ /* 0x000fe8000c10150a */
[----:B------:R-:W-:Y:S04]  /*19d70*/  STG.E.U16 desc[UR10][R154.64], R77 ;  /* 0x0000004d9a007986 */ /* 0x000fe8000c10150a */
[----:B------:R-:W-:Y:S04]  /*19d80*/  STG.E.U16 desc[UR10][R156.64], R19 ;  /* 0x000000139c007986 */ /* 0x000fe8000c10150a */
[----:B------:R-:W-:Y:S01]  /*19d90*/  STG.E.U16 desc[UR10][R222.64], R111 ;  /* 0x0000006fde007986 */ /* 0x000fe2000c10150a */
[----:B-1----:R-:W-:Y:S01]  /*19da0*/  IMAD R2, R241, R2, RZ ;  /* 0x00000002f1027224 */ /* 0x002fe200078e02ff */
[----:B------:R-:W-:Y:S03]  /*19db0*/  BAR.SYNC.DEFER_BLOCKING 0x0 ;  /* 0x0000000000007b1d */ /* 0x000fe60000010000 */
[----:B------:R-:W-:-:S02]  /*19dc0*/  IMAD.SHL.U32 R3, R2, 0x4, RZ ;  /* 0x0000000402037824 */ /* 0x000fc400078e00ff */
[----:B------:R-:W-:-:S03]  /*19dd0*/  IMAD.HI R4, R2, 0x4, RZ ;  /* 0x0000000402047827 */ /* 0x000fc600078e02ff */
[----:B0-----:R-:W-:-:S04]  /*19de0*/  IADD3 R2, P1, P2, R5, R8, R3 ;  /* 0x0000000805027210 */ /* 0x001fc80007a3e003 */
[----:B------:R-:W-:Y:S01]  /*19df0*/  IADD3.X R3, PT, PT, R6, R9, R4, P1, P2 ;  /* 0x0000000906037210 */ /* 0x000fe20000fe4404 */
[----:B------:R-:W-:Y:S01]  /*19e00*/  STSM.16.M88 [R0], R45 ;  /* 0x0000002d00007844 */ /* 0x000fe20000000000 */
[----:B------:R-:W-:Y:S06]  /*19e10*/  BAR.SYNC.DEFER_BLOCKING 0x0 ;  /* 0x0000000000007b1d */ /* 0x000fec0000010000 */
[----:B------:R-:W0:Y:S04]  /*19e20*/  LDSM.16.M88 R7, [R7+UR9] ;  /* 0x000000090707783b */ /* 0x000e280008000000 */
[----:B0-----:R0:W-:Y:S01]  /*19e30*/  @!P0 STG.E desc[UR10][R2.64], R7 ;  /* 0x0000000702008986 */ /* 0x0011e2000c10190a */
[----:B------:R-:W-:Y:S06]  /*19e40*/  BAR.SYNC.DEFER_BLOCKING 0x0 ;  /* 0x0000000000007b1d */ /* 0x000fec0000010000 */
[----:B------:R-:W-:Y:S05]  /*19e50*/  @P4 BRA `(.L_x_20) ;  /* 0x0000000000a04947 */ /* 0x000fea0003800000 */
[----:B0-----:R-:W0:Y:S01]  /*19e60*/  S2R R3, SR_CgaCtaId ;  /* 0x0000000000037919 */ /* 0x001e220000008800 */
[----:B------:R-:W-:Y:S01]  /*19e70*/  NOP ;  /* 0x0000000000007918 */ /* 0x000fe20000000000 */
[----:B------:R-:W-:Y:S01]  /*19e80*/  MOV R0, 0x50 ;  /* 0x0000005000007802 */ /* 0x000fe20000000f00 */
[----:B------:R-:W-:-:S03]  /*19e90*/  IMAD.MOV.U32 R7, RZ, RZ, 0x1 ;  /* 0x00000001ff077424 */ /* 0x000fc600078e00ff */
[----:B0-----:R-:W-:Y:S01]  /*19ea0*/  LEA R9, R3, R0, 0x18 ;  /* 0x0000000003097211 */ /* 0x001fe200078ec0ff */
[----:B------:R-:W-:Y:S02]  /*19eb0*/  IMAD.U32 R0, RZ, RZ, UR8 ;  /* 0x00000008ff007e24 */ /* 0x000fe4000f8e00ff */
[----:B------:R-:W-:Y:S02]  /*19ec0*/  IMAD.MOV.U32 R3, RZ, RZ, 0xffff ;  /* 0x0000ffffff037424 */ /* 0x000fe400078e00ff */
[----:B------:R-:W0:Y:S01]  /*19ed0*/  LDS R5, [R9] ;  /* 0x0000000009057984 */ /* 0x000e220000000800 */
[----:B------:R-:W-:-:S04]  /*19ee0*/  LOP3.LUT R0, R0, 0xffff, RZ, 0xc0, !PT ;  /* 0x0000ffff00007812 */ /* 0x000fc800078ec0ff */
[----:B------:R-:W-:-:S05]  /*19ef0*/  SHF.R.U32.HI R0, RZ, 0x5, R0 ;  /* 0x00000005ff007819 */ /* 0x000fca0000011600 */
[----:B------:R-:W-:Y:S01]  /*19f00*/  VIADD R2, R0, 0x10 ;  /* 0x0000001000027836 */ /* 0x000fe20000000000 */
[----:B------:R-:W-:-:S04]  /*19f10*/  SHF.L.U32 R0, R3, R0, RZ ;  /* 0x0000000003007219 */ /* 0x000fc800000006ff */
[----:B------:R-:W-:-:S04]  /*19f20*/  SHF.L.U32 R3, R7, R2, RZ ;  /* 0x0000000207037219 */ /* 0x000fc800000006ff */
[----:B------:R-:W-:-:S04]  /*19f30*/  LOP3.LUT R0, R3, R0, RZ, 0xfc, !PT ;  /* 0x0000000003007212 */ /* 0x000fc800078efcff */
[C---:B------:R-:W-:Y:S02]  /*19f40*/  LOP3.LUT R2, R0.reuse, 0xffff, RZ, 0xc0, !PT ;  /* 0x0000ffff00027812 */ /* 0x040fe400078ec0ff */
[----:B0-----:R-:W-:-:S04]  /*19f50*/  LOP3.LUT R3, R0, 0xffff, R5, 0x80, !PT ;  /* 0x0000ffff00037812 */ /* 0x001fc800078e8005 */
[----:B------:R-:W-:-:S13]  /*19f60*/  ISETP.NE.AND P0, PT, R3, R2, PT ;  /* 0x000000020300720c */ /* 0x000fda0003f05270 */
[----:B------:R-:W-:Y:S05]  /*19f70*/  @P0 BRA `(.L_x_21) ;  /* 0x0000000000500947 */ /* 0x000fea0003800000 */
[----:B------:R-:W-:Y:S02]  /*19f80*/  SHF.R.U32.HI R5, RZ, 0x10, R5 ;  /* 0x00000010ff057819 */ /* 0x000fe40000011605 */
[----:B------:R-:W-:-:S04]  /*19f90*/  SHF.R.U32.HI R2, RZ, 0x10, R0 ;  /* 0x00000010ff027819 */ /* 0x000fc80000011600 */
[----:B------:R-:W-:-:S04]  /*19fa0*/  LOP3.LUT R5, R5, R2, RZ, 0xc0, !PT ;  /* 0x0000000205057212 */ /* 0x000fc800078ec0ff */
[----:B------:R-:W-:-:S13]  /*19fb0*/  ISETP.NE.AND P0, PT, R5, R2, PT ;  /* 0x000000020500720c */ /* 0x000fda0003f05270 */
[----:B------:R-:W-:Y:S05]  /*19fc0*/  @P0 BRA `(.L_x_22) ;  /* 0x0000000000300947 */ /* 0x000fea0003800000 */
[----:B------:R-:W-:Y:S01]  /*19fd0*/  R2UR UR4, R0 ;  /* 0x00000000000472ca */ /* 0x000fe200000e0000 */
[----:B------:R-:W0:Y:S01]  /*19fe0*/  S2R R3, SR_LANEID ;  /* 0x0000000000037919 */ /* 0x000e220000000000 */
[----:B------:R-:W-:-:S06]  /*19ff0*/  VOTE.ANY R2, PT, PT ;  /* 0x0000000000027806 */ /* 0x000fcc00038e0100 */
[----:B------:R-:W0:Y:S05]  /*1a000*/  FLO.U32 R2, R2 ;  /* 0x0000000200027300 */ /* 0x000e2a00000e0000 */
[----:B------:R-:W-:-:S06]  /*1a010*/  ULOP3.LUT UR4, URZ, UR4, URZ, 0x33, !UPT ;  /* 0x00000004ff047292 */ /* 0x000fcc000f8e33ff */
[----:B------:R-:W-:-:S04]  /*1a020*/  IMAD.U32 R4, RZ, RZ, UR4 ;  /* 0x00000004ff047e24 */ /* 0x000fc8000f8e00ff */
[----:B------:R-:W1:Y:S02]  /*1a030*/  REDUX UR5, R4 ;  /* 0x00000000040573c4 */ /* 0x000e640000000000 */
[----:B------:R2:W-:Y:S01]  /*1a040*/  UTCATOMSWS.AND URZ, UR4 ;  /* 0x0000000400ff79e3 */ /* 0x0005e20008000000 */
[----:B0-----:R-:W-:Y:S01]  /*1a050*/  ISETP.EQ.U32.AND P0, PT, R2, R3, PT ;  /* 0x000000030200720c */ /* 0x001fe20003f02070 */
[----:B-1----:R-:W-:-:S12]  /*1a060*/  IMAD.U32 R0, RZ, RZ, UR5 ;  /* 0x00000005ff007e24 */ /* 0x002fd8000f8e00ff */
[----:B------:R2:W-:Y:S01]  /*1a070*/  @P0 ATOMS.AND RZ, [R9], R0 ;  /* 0x0000000009ff038c */ /* 0x0005e20002800000 */
[----:B------:R-:W-:Y:S05]  /*1a080*/  BRA `(.L_x_20) ;  /* 0x0000000000147947 */ /* 0x000fea0003800000 */
.L_x_22:
[----:B------:R-:W-:-:S07]  /*1a090*/  MOV R2, 0x1a0b0 ;  /* 0x0001a0b000027802 */ /* 0x000fce0000000f00 */
[----:B------:R-:W-:Y:S05]  /*1a0a0*/  CALL.REL.NOINC `($__internal_0_$__cuda_sm10x_tcgen05_guardrail_trap_col_being_dealloced_not_returned_by_alloc) ;  /* 0x0000000000447944 */ /* 0x000fea0003c00000 */
[----:B------:R-:W-:Y:S05]  /*1a0b0*/  BRA `(.L_x_20) ;  /* 0x0000000000087947 */ /* 0x000fea0003800000 */
.L_x_21:
[----:B------:R-:W-:-:S07]  /*1a0c0*/  MOV R2, 0x1a0e0 ;  /* 0x0001a0e000027802 */ /* 0x000fce0000000f00 */
[----:B------:R-:W-:Y:S05]  /*1a0d0*/  CALL.REL.NOINC `($__internal_2_$__cuda_sm10x_tcgen05_guardrail_trap_unallocated_columns_being_dealloced) ;  /* 0x0000000000507944 */ /* 0x000fea0003c00000 */
.L_x_20:
[----:B------:R-:W-:Y:S01]  /*1a0e0*/  NOP ;  /* 0x0000000000007918 */ /* 0x000fe20000000000 */
[----:B--2---:R-:W-:Y:S05]  /*1a0f0*/  EXIT ;  /* 0x000000000000794d */ /* 0x004fea0003800000 */
.L_x_8:
[----:B------:R-:W0:Y:S02]  /*1a100*/  SYNCS.PHASECHK.TRANS64.TRYWAIT P2, [UR9+0x20000], RZ ;  /* 0x020000ffff0075a7 */ /* 0x000e240008041109 */
[----:B0-----:R-:W-:Y:S05]  /*1a110*/  @!P2 BRA `(.L_x_8) ;  /* 0xfffffffc00f8a947 */ /* 0x001fea000383ffff */
[----:B------:R-:W-:Y:S05]  /*1a120*/  BRA `(.L_x_7) ;  /* 0xfffffef000807947 */ /* 0x000fea000383ffff */
.L_x_14:
[----:B------:R-:W1:Y:S02]  /*1a130*/  SYNCS.PHASECHK.TRANS64.TRYWAIT P4, [UR9+0x40010], RZ ;  /* 0x040010ffff0075a7 */ /* 0x000e640008081109 */
[----:B-1----:R-:W-:Y:S05]  /*1a140*/  @!P4 BRA `(.L_x_14) ;  /* 0xfffffffc00f8c947 */ /* 0x002fea000383ffff */
[----:B------:R-:W-:Y:S05]  /*1a150*/  BRA `(.L_x_23) ;  /* 0xffffff7c002c7947 */ /* 0x000fea000383ffff */
.L_x_15:
[----:B------:R-:W0:Y:S02]  /*1a160*/  SYNCS.PHASECHK.TRANS64.TRYWAIT P4, [UR7], R20 ;  /* 0x00000014ff0075a7 */ /* 0x000e240008081107 */
[----:B0-----:R-:W-:Y:S05]  /*1a170*/  @!P4 BRA `(.L_x_15) ;  /* 0xfffffffc00f8c947 */ /* 0x001fea000383ffff */
[----:B------:R-:W-:Y:S05]  /*1a180*/  BRA `(.L_x_24) ;  /* 0xffffff8800107947 */ /* 0x000fea000383ffff */
.L_x_19:
[----:B------:R-:W2:Y:S02]  /*1a190*/  SYNCS.PHASECHK.TRANS64.TRYWAIT P1, [UR7], R149 ;  /* 0x00000095ff0075a7 */ /* 0x000ea40008021107 */
[----:B--2---:R-:W-:Y:S05]  /*1a1a0*/  @!P1 BRA `(.L_x_19) ;  /* 0xfffffffc00f89947 */ /* 0x004fea000383ffff */
[----:B------:R-:W-:Y:S05]  /*1a1b0*/  BRA `(.L_x_18) ;  /* 0xffffffb4004c7947 */ /* 0x000fea000383ffff */
        .weak           $__internal_0_$__cuda_sm10x_tcgen05_guardrail_trap_col_being_dealloced_not_returned_by_alloc
        .type           $__internal_0_$__cuda_sm10x_tcgen05_guardrail_trap_col_being_dealloced_not_returned_by_alloc,@function
        .size           $__internal_0_$__cuda_sm10x_tcgen05_guardrail_trap_col_being_dealloced_not_returned_by_alloc,($__internal_1_$__cuda_sm10x_tcgen05_guardrail_trap_phase_invalid_during_alloc - $__internal_0_$__cuda_sm10x_tcgen05_guardrail_trap_col_being_dealloced_not_returned_by_alloc)
$__internal_0_$__cuda_sm10x_tcgen05_guardrail_trap_col_being_dealloced_not_returned_by_alloc:
[----:B------:R-:W-:Y:S05]  /*1a1c0*/  BPT.TRAP 0x1 ;  /* 0x000000040000795c */ /* 0x000fea0000300000 */
[----:B------:R-:W-:-:S04]  /*1a1d0*/  IMAD.MOV.U32 R3, RZ, RZ, 0x0 ;  /* 0x00000000ff037424 */ /* 0x000fc800078e00ff */
[----:B------:R-:W-:Y:S05]  /*1a1e0*/  RET.REL.NODEC R2 `(attn_fwd) ;  /* 0xfffffe5c02847950 */ /* 0x000fea0003c3ffff */
        .weak           $__internal_1_$__cuda_sm10x_tcgen05_guardrail_trap_phase_invalid_during_alloc
        .type           $__internal_1_$__cuda_sm10x_tcgen05_guardrail_trap_phase_invalid_during_alloc,@function
        .size           $__internal_1_$__cuda_sm10x_tcgen05_guardrail_trap_phase_invalid_during_alloc,($__internal_2_$__cuda_sm10x_tcgen05_guardrail_trap_unallocated_columns_being_dealloced - $__internal_1_$__cuda_sm10x_tcgen05_guardrail_trap_phase_invalid_during_alloc)
$__internal_1_$__cuda_sm10x_tcgen05_guardrail_trap_phase_invalid_during_alloc:
[----:B------:R-:W-:Y:S05]  /*1a1f0*/  BPT.TRAP 0x1 ;  /* 0x000000040000795c */ /* 0x000fea0000300000 */
[----:B------:R-:W-:-:S04]  /*1a200*/  IMAD.MOV.U32 R5, RZ, RZ, 0x0 ;  /* 0x00000000ff057424 */ /* 0x000fc800078e00ff */
[----:B------:R-:W-:Y:S05]  /*1a210*/  RET.REL.NODEC R4 `(attn_fwd) ;  /* 0xfffffe5c04787950 */ /* 0x000fea0003c3ffff */
        .weak           $__internal_2_$__cuda_sm10x_tcgen05_guardrail_trap_unallocated_columns_being_dealloced
        .type           $__internal_2_$__cuda_sm10x_tcgen05_guardrail_trap_unallocated_columns_being_dealloced,@function
        .size           $__internal_2_$__cuda_sm10x_tcgen05_guardrail_trap_unallocated_columns_being_dealloced,(.L_x_28 - $__internal_2_$__cuda_sm10x_tcgen05_guardrail_trap_unallocated_columns_being_dealloced)
$__internal_2_$__cuda_sm10x_tcgen05_guardrail_trap_unallocated_columns_being_dealloced:
[----:B------:R-:W-:Y:S05]  /*1a220*/  BPT.TRAP 0x1 ;  /* 0x000000040000795c */ /* 0x000fea0000300000 */
[----:B------:R-:W-:-:S04]  /*1a230*/  IMAD.MOV.U32 R3, RZ, RZ, 0x0 ;  /* 0x00000000ff037424 */ /* 0x000fc800078e00ff */
[----:B------:R-:W-:Y:S05]  /*1a240*/  RET.REL.NODEC R2 `(attn_fwd) ;  /* 0xfffffe5c026c7950 */ /* 0x000fea0003c3ffff */
.L_x_25:
[----:B------:R-:W-:-:S00]  /*1a250*/  BRA `(.L_x_25) ;  /* 0xfffffffc00fc7947 */ /* 0x000fc0000383ffff */
[----:B------:R-:W-:-:S00]  /*1a260*/  NOP ;  /* 0x0000000000007918 */ /* 0x000fc00000000000 */
        /* <DEDUP_REMOVED lines=9> */
.L_x_28:


//--------------------- .nv.global.init           --------------------------
	.section	.nv.global.init,"aw",@progbits
.nv.global.init:
	.type		_$_str,@object
	.size		_$_str,(.L_3 - _$_str)
_$_str:
        /*0000*/ 	.byte	0x5f, 0x5f, 0x43, 0x55, 0x44, 0x41, 0x5f, 0x46, 0x54, 0x5a, 0x00
.L_3:


//--------------------- .nv.shared.attn_fwd       --------------------------
	.section	.nv.shared.attn_fwd,"aw",@nobits
	.sectionflags	@""
	.align	16
	.zero		1024


//--------------------- .nv.shared.reserved.0     --------------------------
	.section	.nv.shared.reserved.0,"aw",@nobits
	.align	8
	.weak		__nv_reservedSMEM_offset_0_alias
	.size		__nv_reservedSMEM_offset_0_alias, 0, 64
	.other		__nv_reservedSMEM_offset_0_alias,@"STO_CUDA_RESERVED_SHARED STV_DEFAULT"
__nv_reservedSMEM_offset_0_alias:
	.zero		0
.nv.shared.reserved.0:
	.zero		64
	.weak		__nv_reservedSMEM_allocation_phase
	.type		__nv_reservedSMEM_allocation_phase,@object
	.size		__nv_reservedSMEM_allocation_phase,(.L_0 - __nv_reservedSMEM_allocation_phase)
__nv_reservedSMEM_allocation_phase:
	.zero		1
.L_0:
	.zero		7
	.weak		__nv_reservedSMEM_devtool_atexit_pc
	.type		__nv_reservedSMEM_devtool_atexit_pc,@object
	.size		__nv_reservedSMEM_devtool_atexit_pc,(__nv_reservedSMEM_allocation_mask - __nv_reservedSMEM_devtool_atexit_pc)
__nv_reservedSMEM_devtool_atexit_pc:
	.zero		8
	.weak		__nv_reservedSMEM_allocation_mask
	.type		__nv_reservedSMEM_allocation_mask,@object
	.size		__nv_reservedSMEM_allocation_mask,(.L_2 - __nv_reservedSMEM_allocation_mask)
__nv_reservedSMEM_allocation_mask:
	.zero		4
.L_2:


//--------------------- .nv.constant0.attn_fwd    --------------------------
	.section	.nv.constant0.attn_fwd,"a",@progbits
	.sectionflags	@""
	.align	4
.nv.constant0.attn_fwd:
	.zero		1032


//--------------------- SYMBOLS --------------------------

	.type		.nv.reservedSmem.offset0,@object
	.size		.nv.reservedSmem.offset0,0x4
	.type		.nv.reservedSmem.cap,@object
	.size		.nv.reservedSmem.cap,0x4
